def matmul_kernel(
    a_ptr,
    b_ptr,
    c_ptr,
    M,
    N,
    K,
    stride_am,
    stride_ak,
    stride_bk,
    stride_bn,
    stride_cm,
    stride_cn,
    BLOCK_M: tl.constexpr,
    BLOCK_N: tl.constexpr,
    BLOCK_K: tl.constexpr,
    GROUP_M: tl.constexpr,
):
    pid = tl.program_id(axis=0)
    num_pid_m = tl.cdiv(M, BLOCK_M)
    num_pid_n = tl.cdiv(N, BLOCK_N)
    num_pid_in_group = GROUP_M * num_pid_n
    group_id = pid // num_pid_in_group
    first_pid_m = group_id * GROUP_M
    group_size_m = min(num_pid_m - first_pid_m, GROUP_M)
    pid_m = first_pid_m + ((pid % num_pid_in_group) % group_size_m)
    pid_n = (pid % num_pid_in_group) // group_size_m

    offs_am = (pid_m * BLOCK_M + tl.arange(0, BLOCK_M)) % M
    offs_bn = (pid_n * BLOCK_N + tl.arange(0, BLOCK_N)) % N
    offs_k = tl.arange(0, BLOCK_K)
    a_ptrs = a_ptr + offs_am[:, None] * stride_am + offs_k[None, :] * stride_ak
    b_ptrs = b_ptr + offs_k[:, None] * stride_bk + offs_bn[None, :] * stride_bn

    acc = tl.zeros((BLOCK_M, BLOCK_N), dtype=tl.float32)
    for kk in range(0, tl.cdiv(K, BLOCK_K)):
        a = tl.load(a_ptrs, mask=offs_k[None, :] < K - kk * BLOCK_K, other=0.0)
        b = tl.load(b_ptrs, mask=offs_k[:, None] < K - kk * BLOCK_K, other=0.0)
        acc = tl.dot(a, b, acc)
        a_ptrs += BLOCK_K * stride_ak
        b_ptrs += BLOCK_K * stride_bk

    c = acc.to(c_ptr.dtype.element_ty)
    offs_cm = pid_m * BLOCK_M + tl.arange(0, BLOCK_M)
    offs_cn = pid_n * BLOCK_N + tl.arange(0, BLOCK_N)
    c_ptrs = c_ptr + offs_cm[:, None] * stride_cm + offs_cn[None, :] * stride_cn
    mask = (offs_cm[:, None] < M) & (offs_cn[None, :] < N)
    tl.store(c_ptrs, c, mask=mask)

# config = {"BLOCK_K": 128, "BLOCK_M": 128, "BLOCK_N": 128, "GROUP_M": 4, "arch": "sm_100", "dtype": "fp8e5m2", "num_ctas": 1, "num_stages": 3, "num_warps": 4}
# arch = sm_100


// ===== COMPILED SASS (sm_100a) =====

	.target	sm_100a

	.elftype	@"ET_EXEC"


//--------------------- .note.nv.tkinfo           --------------------------
	.section	.note.nv.tkinfo,"",@"SHT_NOTE"
	.sectionflags	@"SHF_NOTE_NV_TKINFO"
	.tkinfo
        /*0018*/ 	.word	0x00000081
        /*0030*/ 	.string	""
        /*0030*/ 	.string	"ptxas-blackwell"
        /*0030*/ 	.string	"Cuda compilation tools, release 12.9, V12.9.86"
        /*0030*/ 	.string	"Build cuda_12.9.r12.9/compiler.36037853_0"
        /*0030*/ 	.string	"-v  -suppress-debug-info  -lineinfo  -arch sm_100a "



//--------------------- .note.nv.cuver            --------------------------
	.section	.note.nv.cuver,"",@"SHT_NOTE"
	.sectionflags	@"SHF_NOTE_NV_CUVER"
        /*0018*/ 	.short	0x0001
        /*001a*/ 	.short	0x0064
        /*001c*/ 	.short	0x0001
        /*001e*/ 	.short	0x0000
        /*0020*/ 	.short	0x0001
        /*0022*/ 	.short	0x0000


//--------------------- .nv.info                  --------------------------
	.section	.nv.info,"",@"SHT_CUDA_INFO"
	.align	4


	//----- nvinfo : EIATTR_REGCOUNT
	.align		4
        /*0000*/ 	.byte	0x04, 0x2f
        /*0002*/ 	.short	(.L_4 - .L_3)
	.align		4
.L_3:
        /*0004*/ 	.word	index@(matmul_kernel)
        /*0008*/ 	.word	0x000000a8


	//----- nvinfo : EIATTR_FRAME_SIZE
	.align		4
.L_4:
        /*000c*/ 	.byte	0x04, 0x11
        /*000e*/ 	.short	(.L_6 - .L_5)
	.align		4
.L_5:
        /*0010*/ 	.word	index@($__internal_2_$__cuda_sm10x_tcgen05_guardrail_trap_unallocated_columns_being_dealloced)
        /*0014*/ 	.word	0x00000c60


	//----- nvinfo : EIATTR_FRAME_SIZE
	.align		4
.L_6:
        /*0018*/ 	.byte	0x04, 0x11
        /*001a*/ 	.short	(.L_8 - .L_7)
	.align		4
.L_7:
        /*001c*/ 	.word	index@($__internal_1_$__cuda_sm10x_tcgen05_guardrail_trap_phase_invalid_during_alloc)
        /*0020*/ 	.word	0x00000c60


	//----- nvinfo : EIATTR_FRAME_SIZE
	.align		4
.L_8:
        /*0024*/ 	.byte	0x04, 0x11
        /*0026*/ 	.short	(.L_10 - .L_9)
	.align		4
.L_9:
        /*0028*/ 	.word	index@($__internal_0_$__cuda_sm10x_tcgen05_guardrail_trap_col_being_dealloced_not_returned_by_alloc)
        /*002c*/ 	.word	0x00000c60


	//----- nvinfo : EIATTR_FRAME_SIZE
	.align		4
.L_10:
        /*0030*/ 	.byte	0x04, 0x11
        /*0032*/ 	.short	(.L_12 - .L_11)
	.align		4
.L_11:
        /*0034*/ 	.word	index@(matmul_kernel)
        /*0038*/ 	.word	0x00000c60


	//----- nvinfo : EIATTR_MIN_STACK_SIZE
	.align		4
.L_12:
        /*003c*/ 	.byte	0x04, 0x12
        /*003e*/ 	.short	(.L_14 - .L_13)
	.align		4
.L_13:
        /*0040*/ 	.word	index@(matmul_kernel)
        /*0044*/ 	.word	0x00000c60
.L_14:


//--------------------- .nv.info.matmul_kernel    --------------------------
	.section	.nv.info.matmul_kernel,"",@"SHT_CUDA_INFO"
	.sectionflags	@""
	.align	4


	//----- nvinfo : EIATTR_CUDA_API_VERSION
	.align		4
        /*0000*/ 	.byte	0x04, 0x37
        /*0002*/ 	.short	(.L_16 - .L_15)
.L_15:
        /*0004*/ 	.word	0x00000081


	//----- nvinfo : EIATTR_KPARAM_INFO
	.align		4
.L_16:
        /*0008*/ 	.byte	0x04, 0x17
        /*000a*/ 	.short	(.L_18 - .L_17)
.L_17:
        /*000c*/ 	.word	0x00000000
        /*0010*/ 	.short	0x000d
        /*0012*/ 	.short	0x0048
        /*0014*/ 	.byte	0x00, 0xf4, 0x21, 0x00


	//----- nvinfo : EIATTR_KPARAM_INFO
	.align		4
.L_18:
        /*0018*/ 	.byte	0x04, 0x17
        /*001a*/ 	.short	(.L_20 - .L_19)
.L_19:
        /*001c*/ 	.word	0x00000000
        /*0020*/ 	.short	0x000c
        /*0022*/ 	.short	0x0040
        /*0024*/ 	.byte	0x00, 0xf4, 0x21, 0x00


	//----- nvinfo : EIATTR_KPARAM_INFO
	.align		4
.L_20:
        /*0028*/ 	.byte	0x04, 0x17
        /*002a*/ 	.short	(.L_22 - .L_21)
.L_21:
        /*002c*/ 	.word	0x00000000
        /*0030*/ 	.short	0x000b
        /*0032*/ 	.short	0x0038
        /*0034*/ 	.byte	0x00, 0xf0, 0x11, 0x00


	//----- nvinfo : EIATTR_KPARAM_INFO
	.align		4
.L_22:
        /*0038*/ 	.byte	0x04, 0x17
        /*003a*/ 	.short	(.L_24 - .L_23)
.L_23:
        /*003c*/ 	.word	0x00000000
        /*0040*/ 	.short	0x000a
        /*0042*/ 	.short	0x0034
        /*0044*/ 	.byte	0x00, 0xf0, 0x11, 0x00


	//----- nvinfo : EIATTR_KPARAM_INFO
	.align		4
.L_24:
        /*0048*/ 	.byte	0x04, 0x17
        /*004a*/ 	.short	(.L_26 - .L_25)
.L_25:
        /*004c*/ 	.word	0x00000000
        /*0050*/ 	.short	0x0009
        /*0052*/ 	.short	0x0030
        /*0054*/ 	.byte	0x00, 0xf0, 0x11, 0x00


	//----- nvinfo : EIATTR_KPARAM_INFO
	.align		4
.L_26:
        /*0058*/ 	.byte	0x04, 0x17
        /*005a*/ 	.short	(.L_28 - .L_27)
.L_27:
        /*005c*/ 	.word	0x00000000
        /*0060*/ 	.short	0x0008
        /*0062*/ 	.short	0x002c
        /*0064*/ 	.byte	0x00, 0xf0, 0x11, 0x00


	//----- nvinfo : EIATTR_KPARAM_INFO
	.align		4
.L_28:
        /*0068*/ 	.byte	0x04, 0x17
        /*006a*/ 	.short	(.L_30 - .L_29)
.L_29:
        /*006c*/ 	.word	0x00000000
        /*0070*/ 	.short	0x0007
        /*0072*/ 	.short	0x0028
        /*0074*/ 	.byte	0x00, 0xf0, 0x11, 0x00


	//----- nvinfo : EIATTR_KPARAM_INFO
	.align		4
.L_30:
        /*0078*/ 	.byte	0x04, 0x17
        /*007a*/ 	.short	(.L_32 - .L_31)
.L_31:
        /*007c*/ 	.word	0x00000000
        /*0080*/ 	.short	0x0006
        /*0082*/ 	.short	0x0024
        /*0084*/ 	.byte	0x00, 0xf0, 0x11, 0x00


	//----- nvinfo : EIATTR_KPARAM_INFO
	.align		4
.L_32:
        /*0088*/ 	.byte	0x04, 0x17
        /*008a*/ 	.short	(.L_34 - .L_33)
.L_33:
        /*008c*/ 	.word	0x00000000
        /*0090*/ 	.short	0x0005
        /*0092*/ 	.short	0x0020
        /*0094*/ 	.byte	0x00, 0xf0, 0x11, 0x00


	//----- nvinfo : EIATTR_KPARAM_INFO
	.align		4
.L_34:
        /*0098*/ 	.byte	0x04, 0x17
        /*009a*/ 	.short	(.L_36 - .L_35)
.L_35:
        /*009c*/ 	.word	0x00000000
        /*00a0*/ 	.short	0x0004
        /*00a2*/ 	.short	0x001c
        /*00a4*/ 	.byte	0x00, 0xf0, 0x11, 0x00


	//----- nvinfo : EIATTR_KPARAM_INFO
	.align		4
.L_36:
        /*00a8*/ 	.byte	0x04, 0x17
        /*00aa*/ 	.short	(.L_38 - .L_37)
.L_37:
        /*00ac*/ 	.word	0x00000000
        /*00b0*/ 	.short	0x0003
        /*00b2*/ 	.short	0x0018
        /*00b4*/ 	.byte	0x00, 0xf0, 0x11, 0x00


	//----- nvinfo : EIATTR_KPARAM_INFO
	.align		4
.L_38:
        /*00b8*/ 	.byte	0x04, 0x17
        /*00ba*/ 	.short	(.L_40 - .L_39)
.L_39:
        /*00bc*/ 	.word	0x00000000
        /*00c0*/ 	.short	0x0002
        /*00c2*/ 	.short	0x0010
        /*00c4*/ 	.byte	0x00, 0xf4, 0x21, 0x00


	//----- nvinfo : EIATTR_KPARAM_INFO
	.align		4
.L_40:
        /*00c8*/ 	.byte	0x04, 0x17
        /*00ca*/ 	.short	(.L_42 - .L_41)
.L_41:
        /*00cc*/ 	.word	0x00000000
        /*00d0*/ 	.short	0x0001
        /*00d2*/ 	.short	0x0008
        /*00d4*/ 	.byte	0x00, 0xf4, 0x21, 0x00


	//----- nvinfo : EIATTR_KPARAM_INFO
	.align		4
.L_42:
        /*00d8*/ 	.byte	0x04, 0x17
        /*00da*/ 	.short	(.L_44 - .L_43)
.L_43:
        /*00dc*/ 	.word	0x00000000
        /*00e0*/ 	.short	0x0000
        /*00e2*/ 	.short	0x0000
        /*00e4*/ 	.byte	0x00, 0xf4, 0x21, 0x00


	//----- nvinfo : EIATTR_AT_ENTRY_FRAGMENTS
	.align		4
.L_44:
        /*00e8*/ 	.byte	0x04, 0x4f
        /*00ea*/ 	.short	(.L_46 - .L_45)


	//   ....[0]....
.L_45:
        /*00ec*/ 	.word	0x00000004


	//----- nvinfo : EIATTR_RESERVED_SMEM_USED
	.align		4
.L_46:
        /*00f0*/ 	.byte	0x01, 0x41
	.zero		2


	//----- nvinfo : EIATTR_SPARSE_MMA_MASK
	.align		4
        /*00f4*/ 	.byte	0x03, 0x50
        /*00f6*/ 	.short	0x0000


	//----- nvinfo : EIATTR_TCGEN05_1CTA_USED
	.align		4
        /*00f8*/ 	.byte	0x01, 0x51
	.zero		2


	//----- nvinfo : EIATTR_MAXREG_COUNT
	.align		4
        /*00fc*/ 	.byte	0x03, 0x1b
        /*00fe*/ 	.short	0x00ff


	//----- nvinfo : EIATTR_NUM_BARRIERS
	.align		4
        /*0100*/ 	.byte	0x02, 0x4c
        /*0102*/ 	.byte	0x01
	.zero		1


	//----- nvinfo : EIATTR_ANNOTATIONS
	.align		4
        /*0104*/ 	.byte	0x04, 0x55
        /*0106*/ 	.short	(.L_48 - .L_47)


	//   ....[0]....
.L_47:
        /*0108*/ 	.word	0x00000001
        /*010c*/ 	.byte	0x90, 0x09, 0x00, 0x00, 0x01, 0x00, 0x00, 0x00, 0x10, 0x0b, 0x00, 0x00, 0x01, 0x00, 0x00, 0x00
        /* <DEDUP_REMOVED lines=1179> */
        /*4acc*/ 	.byte	0xc0, 0x57, 0x02, 0x00, 0x01, 0x00, 0x00, 0x00, 0xf0, 0x57, 0x02, 0x00


	//----- nvinfo : EIATTR_INT_WARP_WIDE_INSTR_OFFSETS
	.align		4
.L_48:
        /*4ad8*/ 	.byte	0x04, 0x31
        /*4ada*/ 	.short	(.L_50 - .L_49)


	//   ....[0]....
.L_49:
        /*4adc*/ 	.word	0x00002390


	//   ....[1]....
        /*4ae0*/ 	.word	0x000023c0


	//   ....[2]....
        /*4ae4*/ 	.word	0x0000ec70


	//   ....[3]....
        /*4ae8*/ 	.word	0x00025e30


	//   ....[4]....
        /*4aec*/ 	.word	0x00025e80


	//----- nvinfo : EIATTR_COOP_GROUP_MASK_REGIDS
	.align		4
.L_50:
        /*4af0*/ 	.byte	0x04, 0x29
        /*4af2*/ 	.short	(.L_52 - .L_51)


	//   ....[0]....
.L_51:
        /*4af4*/ 	.word	0xffffffff


	//   ....[1]....
        /*4af8*/ 	.word	0xffffffff


	//   ....[2]....
        /*4afc*/ 	.word	0xffffffff


	//   ....[3]....
        /*4b00*/ 	.word	0xffffffff


	//----- nvinfo : EIATTR_COOP_GROUP_INSTR_OFFSETS
	.align		4
.L_52:
        /*4b04*/ 	.byte	0x04, 0x28
        /*4b06*/ 	.short	(.L_54 - .L_53)


	//   ....[0]....
.L_53:
        /*4b08*/ 	.word	0x00000070


	//   ....[1]....
        /*4b0c*/ 	.word	0x00000330


	//   ....[2]....
        /*4b10*/ 	.word	0x00025cc0


	//   ....[3]....
        /*4b14*/ 	.word	0x00025f30


	//----- nvinfo : EIATTR_VRC_CTA_INIT_COUNT
	.align		4
.L_54:
        /*4b18*/ 	.byte	0x02, 0x4a
        /*4b1a*/ 	.byte	0x80
	.zero		1


	//----- nvinfo : EIATTR_MBARRIER_INSTR_OFFSETS
	.align		4
        /*4b1c*/ 	.byte	0x04, 0x39
        /*4b1e*/ 	.short	(.L_56 - .L_55)


	//   ....[0]....
.L_55:
        /*4b20*/ 	.word	0x000025b0
        /*4b24*/ 	.word	0x000000ff
        /*4b28*/ 	.word	0x00000000
        /*4b2c*/ 	.short	0x0100
        /*4b2e*/ 	.byte	0x06
	.zero		1


	//   ....[1]....
        /*4b30*/ 	.word	0x0000ecb0
        /*4b34*/ 	.word	0x000000ff
        /*4b38*/ 	.word	0x00010008
        /*4b3c*/ 	.short	0x0100
        /*4b3e*/ 	.byte	0x09
	.zero		1


	//   ....[2]....
        /*4b40*/ 	.word	0x00015d20
        /*4b44*/ 	.word	0x000000ff
        /*4b48*/ 	.word	0x00000000
        /*4b4c*/ 	.short	0x010a
        /*4b4e*/ 	.byte	0x06
	.zero		1


	//   ....[3]....
        /*4b50*/ 	.word	0x00021760
        /*4b54*/ 	.word	0x000000ff
        /*4b58*/ 	.word	0x00000000
        /*4b5c*/ 	.short	0x010a
        /*4b5e*/ 	.byte	0x06
	.zero		1


	//   ....[4]....
        /*4b60*/ 	.word	0x000218e0
        /*4b64*/ 	.word	0x000000ff
        /*4b68*/ 	.word	0x00010000
        /*4b6c*/ 	.short	0x0108
        /*4b6e*/ 	.byte	0x09
	.zero		1


	//   ....[5]....
        /*4b70*/ 	.word	0x00021910
        /*4b74*/ 	.word	0x000000ff
        /*4b78*/ 	.word	0x00010008
        /*4b7c*/ 	.short	0x0108
        /*4b7e*/ 	.byte	0x09
	.zero		1


	//   ....[6]....
        /*4b80*/ 	.word	0x00025f50
        /*4b84*/ 	.word	0x000000ff
        /*4b88*/ 	.word	0x00000000
        /*4b8c*/ 	.short	0x010a
        /*4b8e*/ 	.byte	0x06
	.zero		1


	//   ....[7]....
        /*4b90*/ 	.word	0x00025f80
        /*4b94*/ 	.word	0x000000ff
        /*4b98*/ 	.word	0x00000000
        /*4b9c*/ 	.short	0x010a
        /*4b9e*/ 	.byte	0x06
	.zero		1


	//----- nvinfo : EIATTR_NUM_MBARRIERS
	.align		4
.L_56:
        /*4ba0*/ 	.byte	0x03, 0x38
        /*4ba2*/ 	.short	0x0002


	//----- nvinfo : EIATTR_EXIT_INSTR_OFFSETS
	.align		4
        /*4ba4*/ 	.byte	0x04, 0x1c
        /*4ba6*/ 	.short	(.L_58 - .L_57)


	//   ....[0]....
.L_57:
        /*4ba8*/ 	.word	0x00025f40


	//----- nvinfo : EIATTR_REQNTID
	.align		4
.L_58:
        /*4bac*/ 	.byte	0x04, 0x10
        /*4bae*/ 	.short	(.L_60 - .L_59)
.L_59:
        /*4bb0*/ 	.word	0x00000080
        /*4bb4*/ 	.word	0x00000001
        /*4bb8*/ 	.word	0x00000001


	//----- nvinfo : EIATTR_CRS_STACK_SIZE
	.align		4
.L_60:
        /*4bbc*/ 	.byte	0x04, 0x1e
        /*4bbe*/ 	.short	(.L_62 - .L_61)
.L_61:
        /*4bc0*/ 	.word	0x00000000


	//----- nvinfo : EIATTR_CBANK_PARAM_SIZE
	.align		4
.L_62:
        /*4bc4*/ 	.byte	0x03, 0x19
        /*4bc6*/ 	.short	0x0050


	//----- nvinfo : EIATTR_PARAM_CBANK
	.align		4
        /*4bc8*/ 	.byte	0x04, 0x0a
        /*4bca*/ 	.short	(.L_64 - .L_63)
	.align		4
.L_63:
        /*4bcc*/ 	.word	index@(.nv.constant0.matmul_kernel)
        /*4bd0*/ 	.short	0x0380
        /*4bd2*/ 	.short	0x0050


	//----- nvinfo : EIATTR_SW_WAR
	.align		4
.L_64:
        /*4bd4*/ 	.byte	0x04, 0x36
        /*4bd6*/ 	.short	(.L_66 - .L_65)
.L_65:
        /*4bd8*/ 	.word	0x00000008
.L_66:


//--------------------- .nv.compat                --------------------------
	.section	.nv.compat,"",@"SHT_CUDA_COMPAT_INFO"
	.align	4
        /*0000*/ 	.byte	0x02, 0x02, 0x02, 0x00, 0x02, 0x05, 0x05, 0x00, 0x02, 0x03, 0x00, 0x00, 0x02, 0x06, 0x01, 0x00


//--------------------- .nv.callgraph             --------------------------
	.section	.nv.callgraph,"",@"SHT_CUDA_CALLGRAPH"
	.align	4
	.sectionentsize	8
	.align		4
        /*0000*/ 	.word	0x00000000
	.align		4
        /*0004*/ 	.word	0xffffffff
	.align		4
        /*0008*/ 	.word	0x00000000
	.align		4
        /*000c*/ 	.word	0xfffffffe
	.align		4
        /*0010*/ 	.word	0x00000000
	.align		4
        /*0014*/ 	.word	0xfffffffd
	.align		4
        /*0018*/ 	.word	0x00000000
	.align		4
        /*001c*/ 	.word	0xfffffffc


//--------------------- .text.matmul_kernel       --------------------------
	.section	.text.matmul_kernel,"ax",@progbits
	.align	128
        .global         matmul_kernel
        .type           matmul_kernel,@function
        .size           matmul_kernel,(.L_x_20 - matmul_kernel)
        .other          matmul_kernel,@"STO_CUDA_ENTRY STV_DEFAULT"
matmul_kernel:
.text.matmul_kernel:
[----:B------:R-:W0:Y:S01]  /*0000*/  LDC R1, c[0x0][0x37c] ;  /* 0x0000df00ff017b82 */ /* 0x000e220000000800 */
[----:B------:R-:W1:Y:S01]  /*0010*/  S2R R2, SR_TID.X ;  /* 0x0000000000027919 */ /* 0x000e620000002100 */
[----:B0-----:R-:W-:Y:S01]  /*0020*/  VIADD R1, R1, 0xfffff3a0 ;  /* 0xfffff3a001017836 */ /* 0x001fe20000000000 */
[----:B-1----:R-:W-:-:S13]  /*0030*/  ISETP.GE.U32.AND P0, PT, R2, 0x20, PT ;  /* 0x000000200200780c */ /* 0x002fda0003f06070 */
[----:B------:R-:W-:Y:S02]  /*0040*/  VOTEU.ANY UP0, P0 ;  /* 0x0000000000ff7886 */ /* 0x000fe40000000100 */
[----:B------:R-:W-:Y:S05]  /*0050*/  BRA.U UP0, `(.L_x_0) ;  /* 0x0000000100b87547 */ /* 0x000fea000b800000 */
[----:B------:R-:W0:Y:S01]  /*0060*/  S2UR UR6, SR_CgaCtaId ;  /* 0x00000000000679c3 */ /* 0x000e220000008800 */
[----:B------:R-:W-:Y:S01]  /*0070*/  NOP ;  /* 0x0000000000007918 */ /* 0x000fe20000000000 */
[----:B------:R-:W-:Y:S02]  /*0080*/  UMOV UR4, 0x40 ;  /* 0x0000004000047882 */ /* 0x000fe40000000000 */
[----:B0-----:R-:W-:-:S09]  /*0090*/  ULEA UR4, UR6, UR4, 0x18 ;  /* 0x0000000406047291 */ /* 0x001fd2000f8ec0ff */
[----:B------:R-:W0:Y:S01]  /*00a0*/  LDS.U8 R0, [UR4] ;  /* 0x00000004ff007984 */ /* 0x000e220008000000 */
[----:B------:R-:W-:Y:S02]  /*00b0*/  UMOV UR4, 0x400 ;  /* 0x0000040000047882 */ /* 0x000fe40000000000 */
[----:B------:R-:W-:Y:S01]  /*00c0*/  ULEA UR4, UR6, UR4, 0x18 ;  /* 0x0000000406047291 */ /* 0x000fe2000f8ec0ff */
[----:B0-----:R-:W-:-:S13]  /*00d0*/  ISETP.NE.AND P0, PT, R0, RZ, PT ;  /* 0x000000ff0000720c */ /* 0x001fda0003f05270 */
[----:B------:R-:W-:Y:S05]  /*00e0*/  @P0 BRA `(.L_x_1) ;  /* 0x00000000007c0947 */ /* 0x000fea0003800000 */
[----:B------:R-:W-:-:S13]  /*00f0*/  ELECT P0, URZ, PT ;  /* 0x0000000000ff782f */ /* 0x000fda0003800000 */
[----:B------:R-:W-:Y:S05]  /*0100*/  @!P0 BRA `(.L_x_2) ;  /* 0x0000000000848947 */ /* 0x000fea0003800000 */
[----:B------:R-:W-:Y:S01]  /*0110*/  UMOV UR5, 0x4 ;  /* 0x0000000400057882 */ /* 0x000fe20000000000 */
[----:B------:R-:W-:Y:S02]  /*0120*/  IMAD.MOV.U32 R5, RZ, RZ, 0x1 ;  /* 0x00000001ff057424 */ /* 0x000fe400078e00ff */
[----:B------:R-:W-:Y:S02]  /*0130*/  IMAD.MOV.U32 R3, RZ, RZ, 0xf ;  /* 0x0000000fff037424 */ /* 0x000fe400078e00ff */
[----:B------:R-:W-:Y:S04]  /*0140*/  DEPBAR.LE SB0, 0x36 ;  /* 0x00008d800000791a */ /* 0x000fe80000000000 */
[----:B------:R-:W0:Y:S02]  /*0150*/  UTCATOMSWS.FIND_AND_SET.ALIGN UP1, UR5, UR5 ;  /* 0x00000005000575e3 */ /* 0x000e240008020800 */
[----:B0-----:R-:W-:-:S04]  /*0160*/  PLOP3.LUT P0, PT, PT, PT, UP1, 0x80, 0x8 ;  /* 0x000000000008781c */ /* 0x001fc80003f0f018 */
[----:B------:R-:W-:-:S04]  /*0170*/  SEL R0, RZ, 0xffffffff, !P0 ;  /* 0xffffffffff007807 */ /* 0x000fc80004000000 */
[----:B------:R-:W-:Y:S01]  /*0180*/  ISETP.NE.AND P0, PT, R0, RZ, PT ;  /* 0x000000ff0000720c */ /* 0x000fe20003f05270 */
[----:B------:R-:W-:-:S12]  /*0190*/  IMAD.U32 R0, RZ, RZ, UR5 ;  /* 0x00000005ff007e24 */ /* 0x000fd8000f8e00ff */
[----:B------:R-:W-:Y:S05]  /*01a0*/  @P0 BRA `(.L_x_3) ;  /* 0x0000000000240947 */ /* 0x000fea0003800000 */
.L_x_4:
[----:B------:R-:W-:Y:S05]  /*01b0*/  NANOSLEEP 0x64 ;  /* 0x000000640000795d */ /* 0x000fea0003800000 */
[----:B------:R-:W-:-:S05]  /*01c0*/  UMOV UR5, 0x4 ;  /* 0x0000000400057882 */ /* 0x000fca0000000000 */
[----:B------:R-:W-:Y:S04]  /*01d0*/  DEPBAR.LE SB0, 0x36 ;  /* 0x00008d800000791a */ /* 0x000fe80000000000 */
[----:B------:R-:W0:Y:S02]  /*01e0*/  UTCATOMSWS.FIND_AND_SET.ALIGN UP1, UR5, UR5 ;  /* 0x00000005000575e3 */ /* 0x000e240008020800 */
[----:B0-----:R-:W-:-:S04]  /*01f0*/  PLOP3.LUT P0, PT, PT, PT, UP1, 0x80, 0x8 ;  /* 0x000000000008781c */ /* 0x001fc80003f0f018 */
[----:B------:R-:W-:-:S04]  /*0200*/  SEL R0, RZ, 0xffffffff, !P0 ;  /* 0xffffffffff007807 */ /* 0x000fc80004000000 */
[----:B------:R-:W-:Y:S01]  /*0210*/  ISETP.NE.AND P0, PT, R0, RZ, PT ;  /* 0x000000ff0000720c */ /* 0x000fe20003f05270 */
[----:B------:R-:W-:-:S12]  /*0220*/  IMAD.U32 R0, RZ, RZ, UR5 ;  /* 0x00000005ff007e24 */ /* 0x000fd8000f8e00ff */
[----:B------:R-:W-:Y:S05]  /*0230*/  @!P0 BRA `(.L_x_4) ;  /* 0xfffffffc00dc8947 */ /* 0x000fea000383ffff */
.L_x_3:
[C---:B------:R-:W-:Y:S01]  /*0240*/  VIADD R4, R0.reuse, 0x10 ;  /* 0x0000001000047836 */ /* 0x040fe20000000000 */
[----:B------:R-:W-:Y:S01]  /*0250*/  UMOV UR5, 0x50 ;  /* 0x0000005000057882 */ /* 0x000fe20000000000 */
[----:B------:R-:W-:Y:S01]  /*0260*/  SHF.L.U32 R3, R3, R0, RZ ;  /* 0x0000000003037219 */ /* 0x000fe200000006ff */
[----:B------:R-:W-:Y:S01]  /*0270*/  ULEA UR5, UR6, UR5, 0x18 ;  /* 0x0000000506057291 */ /* 0x000fe2000f8ec0ff */
[----:B------:R-:W-:Y:S01]  /*0280*/  IMAD.SHL.U32 R0, R0, 0x20, RZ ;  /* 0x0000002000007824 */ /* 0x000fe200078e00ff */
[----:B------:R-:W-:-:S04]  /*0290*/  SHF.L.U32 R4, R5, R4, RZ ;  /* 0x0000000405047219 */ /* 0x000fc800000006ff */
[----:B------:R-:W-:-:S05]  /*02a0*/  LOP3.LUT R3, R4, R3, RZ, 0xfc, !PT ;  /* 0x0000000304037212 */ /* 0x000fca00078efcff */
[----:B------:R0:W-:Y:S04]  /*02b0*/  ATOMS.OR RZ, [UR5], R3 ;  /* 0x00000003ffff798c */ /* 0x0001e8000b000005 */
[----:B------:R0:W-:Y:S01]  /*02c0*/  STS [UR4], R0 ;  /* 0x00000000ff007988 */ /* 0x0001e20008000804 */
[----:B------:R-:W-:Y:S05]  /*02d0*/  BRA `(.L_x_2) ;  /* 0x0000000000107947 */ /* 0x000fea0003800000 */
.L_x_1:
[----:B------:R-:W-:Y:S01]  /*02e0*/  IMAD.MOV.U32 R0, RZ, RZ, -0x1 ;  /* 0xffffffffff007424 */ /* 0x000fe200078e00ff */
[----:B------:R-:W-:-:S04]  /*02f0*/  MOV R4, 0x320 ;  /* 0x0000032000047802 */ /* 0x000fc80000000f00 */
[----:B------:R0:W-:Y:S03]  /*0300*/  STS [UR4], R0 ;  /* 0x00000000ff007988 */ /* 0x0001e60008000804 */
[----:B0-----:R-:W-:Y:S05]  /*0310*/  CALL.REL.NOINC `($__internal_1_$__cuda_sm10x_tcgen05_guardrail_trap_phase_invalid_during_alloc) ;  /* 0x0000025c00307944 */ /* 0x001fea0003c00000 */
.L_x_2:
[----:B------:R-:W-:Y:S05]  /*0320*/  WARPSYNC.ALL ;  /* 0x0000000000007948 */ /* 0x000fea0003800000 */
[----:B------:R-:W-:Y:S01]  /*0330*/  NOP ;  /* 0x0000000000007918 */ /* 0x000fe20000000000 */
.L_x_0:
[----:B------:R-:W1:Y:S01]  /*0340*/  LDC.64 R28, c[0x0][0x398] ;  /* 0x0000e600ff1c7b82 */ /* 0x000e620000000a00 */
[----:B------:R-:W2:Y:S01]  /*0350*/  S2R R7, SR_CTAID.X ;  /* 0x0000000000077919 */ /* 0x000ea20000002500 */
[----:B------:R-:W-:Y:S01]  /*0360*/  UMOV UR9, 0x400 ;  /* 0x0000040000097882 */ /* 0x000fe20000000000 */
[----:B------:R-:W-:Y:S01]  /*0370*/  LOP3.LUT R107, R2, 0x7f, RZ, 0xc0, !PT ;  /* 0x0000007f026b7812 */ /* 0x000fe200078ec0ff */
[----:B------:R-:W3:Y:S04]  /*0380*/  LDCU UR11, c[0x0][0x3a4] ;  /* 0x00007480ff0b77ac */ /* 0x000ee80008000800 */
[----:B------:R-:W4:Y:S01]  /*0390*/  S2UR UR5, SR_CgaCtaId ;  /* 0x00000000000579c3 */ /* 0x000f220000008800 */
[----:B------:R-:W0:Y:S01]  /*03a0*/  LDCU.64 UR18, c[0x0][0x358] ;  /* 0x00006b00ff1277ac */ /* 0x000e220008000a00 */
[----:B------:R-:W0:Y:S06]  /*03b0*/  LDCU.128 UR12, c[0x0][0x380] ;  /* 0x00007000ff0c77ac */ /* 0x000e2c0008000c00 */
[----:B------:R-:W0:Y:S02]  /*03c0*/  LDC.64 R36, c[0x0][0x3a8] ;  /* 0x0000ea00ff247b82 */ /* 0x000e240000000a00 */
[----:B01----:R-:W-:Y:S01]  /*03d0*/  VIADD R0, R29, 0x7f ;  /* 0x0000007f1d007836 */ /* 0x003fe20000000000 */
[----:B------:R-:W-:-:S05]  /*03e0*/  IABS R39, R29 ;  /* 0x0000001d00277213 */ /* 0x000fca0000000000 */
[----:B------:R-:W-:Y:S01]  /*03f0*/  BAR.SYNC.DEFER_BLOCKING 0x0 ;  /* 0x0000000000007b1d */ /* 0x000fe20000010000 */
[----:B------:R-:W-:Y:S02]  /*0400*/  ISETP.NE.AND P3, PT, R28, RZ, PT ;  /* 0x000000ff1c00720c */ /* 0x000fe40003f65270 */
[----:B------:R-:W-:Y:S01]  /*0410*/  SHF.R.S32.HI R3, RZ, 0x1f, R0 ;  /* 0x0000001fff037819 */ /* 0x000fe20000011400 */
[----:B----4-:R-:W-:-:S03]  /*0420*/  ULEA UR9, UR5, UR9, 0x18 ;  /* 0x0000000905097291 */ /* 0x010fc6000f8ec0ff */
[----:B------:R-:W-:Y:S02]  /*0430*/  LEA.HI R3, R3, R0, RZ, 0x7 ;  /* 0x0000000003037211 */ /* 0x000fe400078f38ff */
[----:B--2---:R-:W-:Y:S02]  /*0440*/  IABS R10, R7 ;  /* 0x00000007000a7213 */ /* 0x004fe40000000000 */
[----:B------:R-:W-:-:S05]  /*0450*/  SHF.R.S32.HI R3, RZ, 0x7, R3 ;  /* 0x00000007ff037819 */ /* 0x000fca0000011403 */
[----:B------:R-:W-:-:S05]  /*0460*/  IMAD.SHL.U32 R6, R3, 0x4, RZ ;  /* 0x0000000403067824 */ /* 0x000fca00078e00ff */
[-C--:B------:R-:W-:Y:S02]  /*0470*/  IABS R3, R6.reuse ;  /* 0x0000000600037213 */ /* 0x080fe40000000000 */
[----:B------:R-:W-:Y:S02]  /*0480*/  IABS R11, R6 ;  /* 0x00000006000b7213 */ /* 0x000fe40000000000 */
[----:B------:R-:W0:Y:S08]  /*0490*/  I2F.RP R0, R3 ;  /* 0x0000000300007306 */ /* 0x000e300000209400 */
[----:B0-----:R-:W0:Y:S02]  /*04a0*/  MUFU.RCP R0, R0 ;  /* 0x0000000000007308 */ /* 0x001e240000001000 */
[----:B0-----:R-:W-:-:S02]  /*04b0*/  VIADD R4, R0, 0xffffffe ;  /* 0x0ffffffe00047836 */ /* 0x001fc40000000000 */
[----:B------:R-:W-:-:S04]  /*04c0*/  IMAD.MOV R0, RZ, RZ, -R11 ;  /* 0x000000ffff007224 */ /* 0x000fc800078e0a0b */
[----:B------:R0:W1:Y:S02]  /*04d0*/  F2I.FTZ.U32.TRUNC.NTZ R5, R4 ;  /* 0x0000000400057305 */ /* 0x000064000021f000 */
[----:B0-----:R-:W-:Y:S02]  /*04e0*/  IMAD.MOV.U32 R4, RZ, RZ, RZ ;  /* 0x000000ffff047224 */ /* 0x001fe400078e00ff */
[----:B-1----:R-:W-:-:S04]  /*04f0*/  IMAD.MOV R8, RZ, RZ, -R5 ;  /* 0x000000ffff087224 */ /* 0x002fc800078e0a05 */
[----:B------:R-:W-:Y:S02]  /*0500*/  IMAD R9, R8, R3, RZ ;  /* 0x0000000308097224 */ /* 0x000fe400078e02ff */
[----:B------:R-:W-:Y:S02]  /*0510*/  IMAD.MOV.U32 R8, RZ, RZ, R10 ;  /* 0x000000ffff087224 */ /* 0x000fe400078e000a */
[----:B------:R-:W-:-:S06]  /*0520*/  IMAD.HI.U32 R5, R5, R9, R4 ;  /* 0x0000000905057227 */ /* 0x000fcc00078e0004 */
[----:B------:R-:W-:-:S04]  /*0530*/  IMAD.HI.U32 R5, R5, R8, RZ ;  /* 0x0000000805057227 */ /* 0x000fc800078e00ff */
[----:B------:R-:W-:-:S05]  /*0540*/  IMAD R0, R5, R0, R8 ;  /* 0x0000000005007224 */ /* 0x000fca00078e0208 */
[----:B------:R-:W-:-:S13]  /*0550*/  ISETP.GT.U32.AND P1, PT, R3, R0, PT ;  /* 0x000000000300720c */ /* 0x000fda0003f24070 */
[----:B------:R-:W-:Y:S02]  /*0560*/  @!P1 IMAD.IADD R0, R0, 0x1, -R3 ;  /* 0x0000000100009824 */ /* 0x000fe400078e0a03 */
[----:B------:R-:W-:Y:S01]  /*0570*/  @!P1 VIADD R5, R5, 0x1 ;  /* 0x0000000105059836 */ /* 0x000fe20000000000 */
[----:B------:R-:W-:Y:S02]  /*0580*/  ISETP.NE.AND P1, PT, R6, RZ, PT ;  /* 0x000000ff0600720c */ /* 0x000fe40003f25270 */
[----:B------:R-:W-:Y:S02]  /*0590*/  ISETP.GE.U32.AND P0, PT, R0, R3, PT ;  /* 0x000000030000720c */ /* 0x000fe40003f06070 */
[----:B------:R-:W-:-:S04]  /*05a0*/  LOP3.LUT R0, R7, R6, RZ, 0x3c, !PT ;  /* 0x0000000607007212 */ /* 0x000fc800078e3cff */
[----:B------:R-:W-:Y:S01]  /*05b0*/  ISETP.GE.AND P2, PT, R0, RZ, PT ;  /* 0x000000ff0000720c */ /* 0x000fe20003f46270 */
[----:B------:R-:W-:-:S05]  /*05c0*/  VIADD R0, R28, 0x7f ;  /* 0x0000007f1c007836 */ /* 0x000fca0000000000 */
[----:B------:R-:W-:Y:S01]  /*05d0*/  SHF.R.S32.HI R3, RZ, 0x1f, R0 ;  /* 0x0000001fff037819 */ /* 0x000fe20000011400 */
[----:B------:R-:W-:-:S03]  /*05e0*/  @P0 VIADD R5, R5, 0x1 ;  /* 0x0000000105050836 */ /* 0x000fc60000000000 */
[----:B------:R-:W-:Y:S01]  /*05f0*/  LEA.HI R3, R3, R0, RZ, 0x7 ;  /* 0x0000000003037211 */ /* 0x000fe200078f38ff */
[----:B------:R-:W-:-:S04]  /*0600*/  IMAD.MOV.U32 R4, RZ, RZ, R5 ;  /* 0x000000ffff047224 */ /* 0x000fc800078e0005 */
[----:B------:R-:W-:Y:S01]  /*0610*/  @!P2 IMAD.MOV R4, RZ, RZ, -R4 ;  /* 0x000000ffff04a224 */ /* 0x000fe200078e0a04 */
[----:B------:R-:W-:-:S05]  /*0620*/  @!P1 LOP3.LUT R4, RZ, R6, RZ, 0x33, !PT ;  /* 0x00000006ff049212 */ /* 0x000fca00078e33ff */
[----:B------:R-:W-:Y:S02]  /*0630*/  IMAD.SHL.U32 R10, R4, 0x4, RZ ;  /* 0x00000004040a7824 */ /* 0x000fe400078e00ff */
[----:B------:R-:W-:-:S03]  /*0640*/  IMAD.MOV R4, RZ, RZ, -R4 ;  /* 0x000000ffff047224 */ /* 0x000fc600078e0a04 */
[----:B------:R-:W-:Y:S01]  /*0650*/  LEA.HI.SX32 R3, R3, -R10, 0x19 ;  /* 0x8000000a03037211 */ /* 0x000fe200078fcaff */
[----:B------:R-:W-:Y:S02]  /*0660*/  IMAD R8, R6, R4, R7 ;  /* 0x0000000406087224 */ /* 0x000fe400078e0207 */
[----:B------:R-:W-:Y:S01]  /*0670*/  IMAD.MOV.U32 R4, RZ, RZ, RZ ;  /* 0x000000ffff047224 */ /* 0x000fe200078e00ff */
[----:B------:R-:W-:Y:S02]  /*0680*/  VIMNMX R11, PT, PT, R3, 0x4, PT ;  /* 0x00000004030b7848 */ /* 0x000fe40003fe0100 */
[----:B------:R-:W-:Y:S02]  /*0690*/  IABS R6, R8 ;  /* 0x0000000800067213 */ /* 0x000fe40000000000 */
[-C--:B------:R-:W-:Y:S02]  /*06a0*/  IABS R9, R11.reuse ;  /* 0x0000000b00097213 */ /* 0x080fe40000000000 */
[----:B------:R-:W-:-:S02]  /*06b0*/  IABS R7, R11 ;  /* 0x0000000b00077213 */ /* 0x000fc40000000000 */
[----:B------:R-:W0:Y:S08]  /*06c0*/  I2F.RP R0, R9 ;  /* 0x0000000900007306 */ /* 0x000e300000209400 */
[----:B0-----:R-:W0:Y:S02]  /*06d0*/  MUFU.RCP R0, R0 ;  /* 0x0000000000007308 */ /* 0x001e240000001000 */
[----:B0-----:R-:W-:-:S02]  /*06e0*/  VIADD R5, R0, 0xffffffe ;  /* 0x0ffffffe00057836 */ /* 0x001fc40000000000 */
[----:B------:R-:W-:-:S04]  /*06f0*/  IMAD.MOV R0, RZ, RZ, -R7 ;  /* 0x000000ffff007224 */ /* 0x000fc800078e0a07 */
[----:B------:R-:W0:Y:S02]  /*0700*/  F2I.FTZ.U32.TRUNC.NTZ R5, R5 ;  /* 0x0000000500057305 */ /* 0x000e24000021f000 */
[----:B0-----:R-:W-:-:S04]  /*0710*/  IMAD.MOV R12, RZ, RZ, -R5 ;  /* 0x000000ffff0c7224 */ /* 0x001fc800078e0a05 */
[----:B------:R-:W-:-:S04]  /*0720*/  IMAD R3, R12, R9, RZ ;  /* 0x000000090c037224 */ /* 0x000fc800078e02ff */
[----:B------:R-:W-:Y:S01]  /*0730*/  IMAD.HI.U32 R4, R5, R3, R4 ;  /* 0x0000000305047227 */ /* 0x000fe200078e0004 */
[----:B------:R-:W-:-:S03]  /*0740*/  IABS R5, R28 ;  /* 0x0000001c00057213 */ /* 0x000fc60000000000 */
[----:B------:R-:W-:Y:S02]  /*0750*/  IMAD.MOV.U32 R3, RZ, RZ, R6 ;  /* 0x000000ffff037224 */ /* 0x000fe400078e0006 */
[----:B------:R-:W0:Y:S02]  /*0760*/  I2F.RP R6, R39 ;  /* 0x0000002700067306 */ /* 0x000e240000209400 */
[----:B------:R-:W-:-:S04]  /*0770*/  IMAD.HI.U32 R4, R4, R3, RZ ;  /* 0x0000000304047227 */ /* 0x000fc800078e00ff */
[----:B------:R-:W-:Y:S02]  /*0780*/  IMAD R0, R4, R0, R3 ;  /* 0x0000000004007224 */ /* 0x000fe400078e0203 */
[----:B------:R-:W-:-:S03]  /*0790*/  IMAD.MOV.U32 R3, RZ, RZ, R5 ;  /* 0x000000ffff037224 */ /* 0x000fc600078e0005 */
[----:B------:R-:W-:Y:S01]  /*07a0*/  ISETP.GT.U32.AND P1, PT, R9, R0, PT ;  /* 0x000000000900720c */ /* 0x000fe20003f24070 */
[----:B------:R-:W1:Y:S08]  /*07b0*/  I2F.RP R5, R3 ;  /* 0x0000000300057306 */ /* 0x000e700000209400 */
[----:B0-----:R-:W0:Y:S04]  /*07c0*/  MUFU.RCP R6, R6 ;  /* 0x0000000600067308 */ /* 0x001e280000001000 */
[----:B------:R-:W-:-:S02]  /*07d0*/  @!P1 IMAD.IADD R0, R0, 0x1, -R9 ;  /* 0x0000000100009824 */ /* 0x000fc400078e0a09 */
[----:B------:R-:W-:Y:S01]  /*07e0*/  @!P1 VIADD R4, R4, 0x1 ;  /* 0x0000000104049836 */ /* 0x000fe20000000000 */
[----:B------:R-:W-:Y:S01]  /*07f0*/  ISETP.NE.AND P1, PT, R11, RZ, PT ;  /* 0x000000ff0b00720c */ /* 0x000fe20003f25270 */
[----:B-1----:R-:W1:Y:S01]  /*0800*/  MUFU.RCP R5, R5 ;  /* 0x0000000500057308 */ /* 0x002e620000001000 */
[----:B------:R-:W-:Y:S02]  /*0810*/  ISETP.GE.U32.AND P0, PT, R0, R9, PT ;  /* 0x000000090000720c */ /* 0x000fe40003f06070 */
[----:B------:R-:W-:Y:S01]  /*0820*/  LOP3.LUT R0, R8, R11, RZ, 0x3c, !PT ;  /* 0x0000000b08007212 */ /* 0x000fe200078e3cff */
[----:B------:R-:W2:Y:S01]  /*0830*/  LDS R9, [UR9] ;  /* 0x00000009ff097984 */ /* 0x000ea20008000800 */
[----:B------:R-:W-:Y:S01]  /*0840*/  BAR.SYNC.DEFER_BLOCKING 0x0 ;  /* 0x0000000000007b1d */ /* 0x000fe20000010000 */
[----:B0-----:R-:W-:Y:S01]  /*0850*/  VIADD R40, R6, 0xffffffe ;  /* 0x0ffffffe06287836 */ /* 0x001fe20000000000 */
[----:B------:R-:W-:-:S04]  /*0860*/  ISETP.GE.AND P2, PT, R0, RZ, PT ;  /* 0x000000ff0000720c */ /* 0x000fc80003f46270 */
[----:B------:R0:W4:Y:S03]  /*0870*/  F2I.FTZ.U32.TRUNC.NTZ R41, R40 ;  /* 0x0000002800297305 */ /* 0x000126000021f000 */
[----:B------:R-:W-:Y:S02]  /*0880*/  @P0 VIADD R4, R4, 0x1 ;  /* 0x0000000104040836 */ /* 0x000fe40000000000 */
[----:B-1----:R-:W-:-:S04]  /*0890*/  VIADD R5, R5, 0xffffffe ;  /* 0x0ffffffe05057836 */ /* 0x002fc80000000000 */
[----:B------:R-:W-:Y:S01]  /*08a0*/  @!P2 IMAD.MOV R4, RZ, RZ, -R4 ;  /* 0x000000ffff04a224 */ /* 0x000fe200078e0a04 */
[----:B------:R-:W-:Y:S01]  /*08b0*/  @!P1 LOP3.LUT R4, RZ, R11, RZ, 0x33, !PT ;  /* 0x0000000bff049212 */ /* 0x000fe200078e33ff */
[----:B0-----:R-:W-:Y:S01]  /*08c0*/  IMAD.MOV.U32 R40, RZ, RZ, RZ ;  /* 0x000000ffff287224 */ /* 0x001fe200078e00ff */
[----:B------:R-:W0:Y:S01]  /*08d0*/  F2I.FTZ.U32.TRUNC.NTZ R5, R5 ;  /* 0x0000000500057305 */ /* 0x000e22000021f000 */
[----:B------:R-:W-:Y:S01]  /*08e0*/  ISETP.NE.U32.AND P1, PT, R107, RZ, PT ;  /* 0x000000ff6b00720c */ /* 0x000fe20003f25070 */
[--C-:B----4-:R-:W-:Y:S02]  /*08f0*/  IMAD.MOV R6, RZ, RZ, -R41.reuse ;  /* 0x000000ffff067224 */ /* 0x110fe400078e0a29 */
[----:B------:R-:W-:Y:S02]  /*0900*/  IMAD.SHL.U32 R0, R4, 0x80, RZ ;  /* 0x0000008004007824 */ /* 0x000fe400078e00ff */
[----:B------:R-:W-:Y:S01]  /*0910*/  IMAD R7, R6, R39, RZ ;  /* 0x0000002706077224 */ /* 0x000fe200078e02ff */
[----:B------:R-:W-:Y:S01]  /*0920*/  SHF.R.U32.HI R6, RZ, 0x5, R2 ;  /* 0x00000005ff067819 */ /* 0x000fe20000011602 */
[----:B------:R-:W-:Y:S01]  /*0930*/  VIADD R101, R0, 0x1 ;  /* 0x0000000100657836 */ /* 0x000fe20000000000 */
[----:B------:R-:W-:Y:S01]  /*0940*/  IABS R47, R0 ;  /* 0x00000000002f7213 */ /* 0x000fe20000000000 */
[----:B------:R-:W-:Y:S01]  /*0950*/  IMAD.HI.U32 R40, R41, R7, R40 ;  /* 0x0000000729287227 */ /* 0x000fe200078e0028 */
[----:B------:R-:W-:-:S02]  /*0960*/  R2UR UR7, R6 ;  /* 0x00000000060772ca */ /* 0x000fc400000e0000 */
[----:B------:R-:W-:Y:S01]  /*0970*/  IABS R46, R101 ;  /* 0x00000065002e7213 */ /* 0x000fe20000000000 */
[----:B------:R-:W-:Y:S01]  /*0980*/  IMAD.MOV R6, RZ, RZ, -R4 ;  /* 0x000000ffff067224 */ /* 0x000fe200078e0a04 */
[----:B------:R-:W-:Y:S01]  /*0990*/  STL [R1+0x8e8], R101 ;  /* 0x0008e86501007387 */ /* 0x000fe20000100800 */
[----:B------:R-:W-:Y:S01]  /*09a0*/  VIADD R22, R0, 0x4 ;  /* 0x0000000400167836 */ /* 0x000fe20000000000 */
[----:B--2---:R-:W-:Y:S01]  /*09b0*/  R2UR UR8, R9 ;  /* 0x00000000090872ca */ /* 0x004fe200000e0000 */
[----:B------:R-:W-:-:S03]  /*09c0*/  IMAD.HI.U32 R4, R40, R47, RZ ;  /* 0x0000002f28047227 */ /* 0x000fc600078e00ff */
[----:B------:R-:W-:Y:S01]  /*09d0*/  IABS R43, R22 ;  /* 0x00000016002b7213 */ /* 0x000fe20000000000 */
[----:B------:R-:W-:Y:S02]  /*09e0*/  IMAD R6, R11, R6, R8 ;  /* 0x000000060b067224 */ /* 0x000fe400078e0208 */
[----:B------:R-:W-:Y:S01]  /*09f0*/  IMAD.MOV R8, RZ, RZ, -R4 ;  /* 0x000000ffff087224 */ /* 0x000fe200078e0a04 */
[----:B------:R-:W-:Y:S01]  /*0a00*/  USHF.L.U32 UR4, UR7, 0x15, URZ ;  /* 0x0000001507047899 */ /* 0x000fe200080006ff */
[C---:B------:R-:W-:Y:S02]  /*0a10*/  VIADD R15, R0.reuse, 0x3 ;  /* 0x00000003000f7836 */ /* 0x040fe40000000000 */
[----:B------:R-:W-:Y:S01]  /*0a20*/  IMAD R47, R39, R8, R47 ;  /* 0x00000008272f7224 */ /* 0x000fe200078e022f */
[----:B------:R-:W-:Y:S01]  /*0a30*/  ULOP3.LUT UR10, UR4, 0x600000, URZ, 0xc0, !UPT ;  /* 0x00600000040a7892 */ /* 0x000fe2000f8ec0ff */
[----:B------:R-:W-:Y:S01]  /*0a40*/  VIADD R16, R0, 0xc ;  /* 0x0000000c00107836 */ /* 0x000fe20000000000 */
[----:B------:R-:W-:Y:S01]  /*0a50*/  IABS R44, R15 ;  /* 0x0000000f002c7213 */ /* 0x000fe20000000000 */
[----:B------:R-:W-:Y:S01]  /*0a60*/  IMAD.HI.U32 R7, R40, R46, RZ ;  /* 0x0000002e28077227 */ /* 0x000fe200078e00ff */
[----:B------:R-:W-:-:S02]  /*0a70*/  UMOV UR4, 0x1 ;  /* 0x0000000100047882 */ /* 0x000fc40000000000 */
[----:B------:R-:W-:Y:S01]  /*0a80*/  IABS R32, R16 ;  /* 0x0000001000207213 */ /* 0x000fe20000000000 */
[----:B------:R-:W-:-:S04]  /*0a90*/  IMAD.HI.U32 R8, R40, R43, RZ ;  /* 0x0000002b28087227 */ /* 0x000fc800078e00ff */
[C---:B------:R-:W-:Y:S02]  /*0aa0*/  VIADD R13, R0.reuse, 0x8 ;  /* 0x00000008000d7836 */ /* 0x040fe40000000000 */
[----:B0-----:R-:W-:Y:S02]  /*0ab0*/  IMAD.MOV R12, RZ, RZ, -R5 ;  /* 0x000000ffff0c7224 */ /* 0x001fe400078e0a05 */
[----:B------:R-:W-:Y:S01]  /*0ac0*/  IMAD.MOV R7, RZ, RZ, -R7 ;  /* 0x000000ffff077224 */ /* 0x000fe200078e0a07 */
[----:B------:R-:W-:Y:S01]  /*0ad0*/  IABS R42, R13 ;  /* 0x0000000d002a7213 */ /* 0x000fe20000000000 */
[C---:B------:R-:W-:Y:S02]  /*0ae0*/  VIADD R25, R0.reuse, 0x2 ;  /* 0x0000000200197836 */ /* 0x040fe40000000000 */
[----:B------:R-:W-:Y:S02]  /*0af0*/  VIADD R14, R0, 0x9 ;  /* 0x00000009000e7836 */ /* 0x000fe40000000000 */
[----:B------:R-:W-:Y:S01]  /*0b00*/  IMAD.MOV R8, RZ, RZ, -R8 ;  /* 0x000000ffff087224 */ /* 0x000fe200078e0a08 */
[----:B------:R-:W-:Y:S01]  /*0b10*/  STL [R1+0x8e4], R25 ;  /* 0x0008e41901007387 */ /* 0x000fe20000100800 */
[----:B------:R-:W-:Y:S01]  /*0b20*/  IMAD R9, R12, R3, RZ ;  /* 0x000000030c097224 */ /* 0x000fe200078e02ff */
[----:B------:R-:W-:Y:S01]  /*0b30*/  IABS R41, R14 ;  /* 0x0000000e00297213 */ /* 0x000fe20000000000 */
[----:B------:R-:W-:Y:S01]  /*0b40*/  IMAD.MOV.U32 R4, RZ, RZ, RZ ;  /* 0x000000ffff047224 */ /* 0x000fe200078e00ff */
[----:B------:R0:W-:Y:S01]  /*0b50*/  STL [R1+0x8e0], R15 ;  /* 0x0008e00f01007387 */ /* 0x0001e20000100800 */
[C---:B------:R-:W-:Y:S01]  /*0b60*/  IMAD R46, R39.reuse, R7, R46 ;  /* 0x00000007272e7224 */ /* 0x040fe200078e022e */
[----:B------:R-:W-:Y:S01]  /*0b70*/  IABS R45, R25 ;  /* 0x00000019002d7213 */ /* 0x000fe20000000000 */
[----:B------:R-:W-:Y:S01]  /*0b80*/  IMAD R43, R39, R8, R43 ;  /* 0x00000008272b7224 */ /* 0x000fe200078e022b */
[----:B------:R-:W-:Y:S01]  /*0b90*/  STL [R1+0x8ec], R22 ;  /* 0x0008ec1601007387 */ /* 0x000fe20000100800 */
[----:B------:R-:W-:-:S02]  /*0ba0*/  VIADD R18, R0, 0xb ;  /* 0x0000000b00127836 */ /* 0x000fc40000000000 */
[----:B------:R-:W-:Y:S01]  /*0bb0*/  VIADD R103, R0, 0x30 ;  /* 0x0000003000677836 */ /* 0x000fe20000000000 */
[----:B------:R-:W-:Y:S01]  /*0bc0*/  STL [R1+0x8f0], R13 ;  /* 0x0008f00d01007387 */ /* 0x000fe20000100800 */
[----:B------:R-:W-:Y:S01]  /*0bd0*/  IMAD.HI.U32 R7, R40, R44, RZ ;  /* 0x0000002c28077227 */ /* 0x000fe200078e00ff */
[----:B------:R-:W-:Y:S02]  /*0be0*/  IABS R33, R18 ;  /* 0x0000001200217213 */ /* 0x000fe40000000000 */
[----:B------:R1:W-:Y:S01]  /*0bf0*/  STL [R1+0x8f4], R14 ;  /* 0x0008f40e01007387 */ /* 0x0003e20000100800 */
[----:B------:R-:W-:Y:S01]  /*0c00*/  VIADD R165, R0, 0xa ;  /* 0x0000000a00a57836 */ /* 0x000fe20000000000 */
[----:B------:R-:W-:Y:S01]  /*0c10*/  IABS R84, R103 ;  /* 0x0000006700547213 */ /* 0x000fe20000000000 */
[----:B------:R-:W-:-:S03]  /*0c20*/  IMAD.HI.U32 R8, R40, R32, RZ ;  /* 0x0000002028087227 */ /* 0x000fc600078e00ff */
[----:B------:R-:W-:Y:S01]  /*0c30*/  STL [R1+0x8f8], R165 ;  /* 0x0008f8a501007387 */ /* 0x000fe20000100800 */
[----:B------:R-:W-:Y:S01]  /*0c40*/  IMAD.HI.U32 R4, R5, R9, R4 ;  /* 0x0000000905047227 */ /* 0x000fe200078e0004 */
[----:B------:R-:W-:Y:S02]  /*0c50*/  IABS R34, R165 ;  /* 0x000000a500227213 */ /* 0x000fe40000000000 */
[----:B------:R-:W-:Y:S01]  /*0c60*/  STL [R1+0x8fc], R18 ;  /* 0x0008fc1201007387 */ /* 0x000fe20000100800 */
[----:B------:R-:W-:Y:S02]  /*0c70*/  VIADD R104, R0, 0x10 ;  /* 0x0000001000687836 */ /* 0x000fe40000000000 */
[----:B------:R-:W-:Y:S01]  /*0c80*/  IMAD.IADD R5, R10, 0x1, R6 ;  /* 0x000000010a057824 */ /* 0x000fe200078e0206 */
[----:B------:R-:W-:Y:S01]  /*0c90*/  STL [R1+0x900], R16 ;  /* 0x0009001001007387 */ /* 0x000fe20000100800 */
[----:B------:R-:W-:Y:S01]  /*0ca0*/  IMAD.HI.U32 R9, R40, R42, RZ ;  /* 0x0000002a28097227 */ /* 0x000fe200078e00ff */
[----:B------:R-:W-:-:S02]  /*0cb0*/  IABS R100, R104 ;  /* 0x0000006800647213 */ /* 0x000fc40000000000 */
[----:B------:R-:W-:Y:S01]  /*0cc0*/  STL [R1+0x904], R104 ;  /* 0x0009046801007387 */ /* 0x000fe20000100800 */
[----:B------:R-:W-:Y:S02]  /*0cd0*/  IMAD.MOV R7, RZ, RZ, -R7 ;  /* 0x000000ffff077224 */ /* 0x000fe400078e0a07 */
[----:B------:R-:W-:Y:S02]  /*0ce0*/  VIADD R24, R0, 0x18 ;  /* 0x0000001800187836 */ /* 0x000fe40000000000 */
[----:B------:R-:W-:Y:S02]  /*0cf0*/  IMAD.MOV R8, RZ, RZ, -R8 ;  /* 0x000000ffff087224 */ /* 0x000fe400078e0a08 */
[----:B------:R-:W-:Y:S01]  /*0d00*/  IMAD.HI.U32 R10, R40, R41, RZ ;  /* 0x00000029280a7227 */ /* 0x000fe200078e00ff */
[----:B------:R-:W-:Y:S01]  /*0d10*/  STL [R1+0x914], R24 ;  /* 0x0009141801007387 */ /* 0x000fe20000100800 */
[----:B------:R-:W-:Y:S02]  /*0d20*/  IABS R96, R24 ;  /* 0x0000001800607213 */ /* 0x000fe40000000000 */
[----:B0-----:R-:W-:-:S02]  /*0d30*/  VIADD R15, R0, 0x20 ;  /* 0x00000020000f7836 */ /* 0x001fc40000000000 */
[C---:B-1----:R-:W-:Y:S02]  /*0d40*/  VIADD R14, R0.reuse, 0x28 ;  /* 0x00000028000e7836 */ /* 0x042fe40000000000 */
[----:B------:R-:W-:Y:S01]  /*0d50*/  IMAD.MOV R9, RZ, RZ, -R9 ;  /* 0x000000ffff097224 */ /* 0x000fe200078e0a09 */
[----:B------:R-:W-:Y:S01]  /*0d60*/  STL [R1+0x930], R15 ;  /* 0x0009300f01007387 */ /* 0x000fe20000100800 */
[C---:B------:R-:W-:Y:S01]  /*0d70*/  IMAD R44, R39.reuse, R7, R44 ;  /* 0x00000007272c7224 */ /* 0x040fe200078e022c */
[----:B------:R-:W-:Y:S01]  /*0d80*/  IABS R88, R14 ;  /* 0x0000000e00587213 */ /* 0x000fe20000000000 */
[----:B------:R-:W-:Y:S01]  /*0d90*/  IMAD R32, R39, R8, R32 ;  /* 0x0000000827207224 */ /* 0x000fe200078e0220 */
[----:B------:R-:W-:Y:S01]  /*0da0*/  STL [R1+0x934], R14 ;  /* 0x0009340e01007387 */ /* 0x000fe20000100800 */
[C---:B------:R-:W-:Y:S01]  /*0db0*/  VIADD R11, R0.reuse, 0x38 ;  /* 0x00000038000b7836 */ /* 0x040fe20000000000 */
[----:B------:R-:W-:Y:S01]  /*0dc0*/  IABS R92, R15 ;  /* 0x0000000f005c7213 */ /* 0x000fe20000000000 */
[----:B------:R-:W-:Y:S01]  /*0dd0*/  VIADD R157, R0, 0x58 ;  /* 0x00000058009d7836 */ /* 0x000fe20000000000 */
[----:B------:R-:W-:Y:S01]  /*0de0*/  STL [R1+0x944], R103 ;  /* 0x0009446701007387 */ /* 0x000fe20000100800 */
[----:B------:R-:W-:Y:S01]  /*0df0*/  IMAD.MOV R10, RZ, RZ, -R10 ;  /* 0x000000ffff0a7224 */ /* 0x000fe200078e0a0a */
[----:B------:R-:W-:Y:S01]  /*0e00*/  IABS R80, R11 ;  /* 0x0000000b00507213 */ /* 0x000fe20000000000 */
[----:B------:R-:W-:Y:S01]  /*0e10*/  IMAD.HI.U32 R7, R40, R33, RZ ;  /* 0x0000002128077227 */ /* 0x000fe200078e00ff */
[----:B------:R0:W-:Y:S01]  /*0e20*/  STL [R1+0x964], R11 ;  /* 0x0009640b01007387 */ /* 0x0001e20000100800 */
[----:B------:R-:W-:-:S02]  /*0e30*/  IABS R64, R157 ;  /* 0x0000009d00407213 */ /* 0x000fc40000000000 */
[----:B------:R-:W-:-:S04]  /*0e40*/  IMAD.HI.U32 R8, R40, R84, RZ ;  /* 0x0000005428087227 */ /* 0x000fc800078e00ff */
[C---:B------:R-:W-:Y:S02]  /*0e50*/  VIADD R17, R0.reuse, 0x40 ;  /* 0x0000004000117836 */ /* 0x040fe40000000000 */
[C---:B------:R-:W-:Y:S02]  /*0e60*/  IMAD R42, R39.reuse, R9, R42 ;  /* 0x00000009272a7224 */ /* 0x040fe400078e022a */
[----:B------:R-:W-:Y:S01]  /*0e70*/  VIADD R20, R0, 0x48 ;  /* 0x0000004800147836 */ /* 0x000fe20000000000 */
[----:B------:R-:W-:Y:S01]  /*0e80*/  STL [R1+0x994], R17 ;  /* 0x0009941101007387 */ /* 0x000fe20000100800 */
[----:B------:R-:W-:Y:S01]  /*0e90*/  IMAD R41, R39, R10, R41 ;  /* 0x0000000a27297224 */ /* 0x000fe200078e0229 */
[----:B------:R-:W-:Y:S01]  /*0ea0*/  IABS R76, R17 ;  /* 0x00000011004c7213 */ /* 0x000fe20000000000 */
[----:B------:R-:W-:Y:S01]  /*0eb0*/  IMAD.HI.U32 R9, R40, R100, RZ ;  /* 0x0000006428097227 */ /* 0x000fe200078e00ff */
[----:B------:R-:W-:Y:S01]  /*0ec0*/  STL [R1+0x9c4], R20 ;  /* 0x0009c41401007387 */ /* 0x000fe20000100800 */
[----:B------:R-:W-:-:S02]  /*0ed0*/  IABS R72, R20 ;  /* 0x0000001400487213 */ /* 0x000fc40000000000 */
[----:B------:R-:W-:Y:S02]  /*0ee0*/  IMAD.MOV R12, RZ, RZ, -R7 ;  /* 0x000000ffff0c7224 */ /* 0x000fe400078e0a07 */
[----:B------:R-:W-:Y:S02]  /*0ef0*/  IMAD.MOV R8, RZ, RZ, -R8 ;  /* 0x000000ffff087224 */ /* 0x000fe400078e0a08 */
[----:B------:R-:W-:Y:S02]  /*0f00*/  VIADD R150, R0, 0x50 ;  /* 0x0000005000967836 */ /* 0x000fe40000000000 */
[----:B------:R-:W-:-:S03]  /*0f10*/  IMAD.HI.U32 R10, R40, R96, RZ ;  /* 0x00000060280a7227 */ /* 0x000fc600078e00ff */
[----:B------:R-:W-:Y:S01]  /*0f20*/  STL [R1+0x9cc], R150 ;  /* 0x0009cc9601007387 */ /* 0x000fe20000100800 */
[C---:B0-----:R-:W-:Y:S01]  /*0f30*/  VIADD R11, R0.reuse, 0x60 ;  /* 0x00000060000b7836 */ /* 0x041fe20000000000 */
[----:B------:R-:W-:Y:S01]  /*0f40*/  IABS R68, R150 ;  /* 0x0000009600447213 */ /* 0x000fe20000000000 */
[C---:B------:R-:W-:Y:S02]  /*0f50*/  VIADD R156, R0.reuse, 0x68 ;  /* 0x00000068009c7836 */ /* 0x040fe40000000000 */
[----:B------:R-:W-:Y:S01]  /*0f60*/  IMAD.MOV R9, RZ, RZ, -R9 ;  /* 0x000000ffff097224 */ /* 0x000fe200078e0a09 */
[----:B------:R0:W-:Y:S01]  /*0f70*/  STL [R1+0x99c], R11 ;  /* 0x00099c0b01007387 */ /* 0x0001e20000100800 */
        /* <DEDUP_REMOVED lines=11> */
[----:B------:R-:W-:Y:S01]  /*1030*/  STL [R1+0x978], R14 ;  /* 0x0009780e01007387 */ /* 0x000fe20000100800 */
[----:B------:R-:W-:-:S02]  /*1040*/  IABS R91, R21 ;  /* 0x00000015005b7213 */ /* 0x000fc40000000000 */
[C---:B------:R-:W-:Y:S02]  /*1050*/  VIADD R12, R0.reuse, 0x78 ;  /* 0x00000078000c7836 */ /* 0x040fe40000000000 */
[C---:B------:R-:W-:Y:S02]  /*1060*/  VIADD R102, R0.reuse, 0x11 ;  /* 0x0000001100667836 */ /* 0x040fe40000000000 */
[----:B0-----:R-:W-:Y:S01]  /*1070*/  VIADD R11, R0, 0x19 ;  /* 0x00000019000b7836 */ /* 0x001fe20000000000 */
[----:B------:R-:W-:Y:S01]  /*1080*/  STL [R1+0x95c], R12 ;  /* 0x00095c0c01007387 */ /* 0x000fe20000100800 */
[C---:B------:R-:W-:Y:S01]  /*1090*/  IMAD R100, R39.reuse, R9, R100 ;  /* 0x0000000927647224 */ /* 0x040fe200078e0264 */
[----:B------:R-:W-:Y:S01]  /*10a0*/  IABS R50, R12 ;  /* 0x0000000c00327213 */ /* 0x000fe20000000000 */
[----:B------:R-:W-:Y:S01]  /*10b0*/  IMAD R96, R39, R10, R96 ;  /* 0x0000000a27607224 */ /* 0x000fe200078e0260 */
[----:B------:R-:W-:Y:S01]  /*10c0*/  STL [R1+0x908], R102 ;  /* 0x0009086601007387 */ /* 0x000fe20000100800 */
[----:B------:R-:W-:Y:S01]  /*10d0*/  IMAD.HI.U32 R9, R40, R80, RZ ;  /* 0x0000005028097227 */ /* 0x000fe200078e00ff */
[----:B------:R-:W-:-:S02]  /*10e0*/  IABS R95, R11 ;  /* 0x0000000b005f7213 */ /* 0x000fc40000000000 */
[----:B------:R0:W-:Y:S01]  /*10f0*/  STL [R1+0x918], R11 ;  /* 0x0009180b01007387 */ /* 0x0001e20000100800 */
[----:B------:R-:W-:Y:S01]  /*1100*/  IMAD.MOV R8, RZ, RZ, -R8 ;  /* 0x000000ffff087224 */ /* 0x000fe200078e0a08 */
[----:B------:R-:W-:Y:S01]  /*1110*/  IABS R99, R102 ;  /* 0x0000006600637213 */ /* 0x000fe20000000000 */
[C---:B------:R-:W-:Y:S01]  /*1120*/  IMAD.HI.U32 R10, R40.reuse, R76, RZ ;  /* 0x0000004c280a7227 */ /* 0x040fe200078e00ff */
[----:B------:R-:W-:Y:S03]  /*1130*/  STL [R1+0x92c], R21 ;  /* 0x00092c1501007387 */ /* 0x000fe60000100800 */
[----:B------:R-:W-:-:S04]  /*1140*/  IMAD.HI.U32 R7, R40, R88, RZ ;  /* 0x0000005828077227 */ /* 0x000fc800078e00ff */
[----:B------:R-:W-:Y:S02]  /*1150*/  IMAD.MOV R9, RZ, RZ, -R9 ;  /* 0x000000ffff097224 */ /* 0x000fe400078e0a09 */
[----:B------:R-:W-:Y:S02]  /*1160*/  IMAD R64, R39, R8, R64 ;  /* 0x0000000827407224 */ /* 0x000fe400078e0240 */
[----:B0-----:R-:W-:Y:S02]  /*1170*/  VIADD R11, R0, 0x39 ;  /* 0x00000039000b7836 */ /* 0x001fe40000000000 */
[----:B------:R-:W-:Y:S02]  /*1180*/  IMAD.MOV R10, RZ, RZ, -R10 ;  /* 0x000000ffff0a7224 */ /* 0x000fe400078e0a0a */
[----:B------:R-:W-:Y:S01]  /*1190*/  IMAD.HI.U32 R8, R40, R91, RZ ;  /* 0x0000005b28087227 */ /* 0x000fe200078e00ff */
[----:B------:R-:W-:-:S03]  /*11a0*/  IABS R79, R11 ;  /* 0x0000000b004f7213 */ /* 0x000fc60000000000 */
[----:B------:R-:W-:Y:S02]  /*11b0*/  IMAD.MOV R7, RZ, RZ, -R7 ;  /* 0x000000ffff077224 */ /* 0x000fe400078e0a07 */
[----:B------:R-:W-:Y:S02]  /*11c0*/  VIADD R15, R0, 0x29 ;  /* 0x00000029000f7836 */ /* 0x000fe40000000000 */
[C---:B------:R-:W-:Y:S02]  /*11d0*/  IMAD R80, R39.reuse, R9, R80 ;  /* 0x0000000927507224 */ /* 0x040fe400078e0250 */
[----:B------:R-:W-:Y:S01]  /*11e0*/  IMAD R76, R39, R10, R76 ;  /* 0x0000000a274c7224 */ /* 0x000fe200078e024c */
[----:B------:R0:W-:Y:S01]  /*11f0*/  STL [R1+0x938], R15 ;  /* 0x0009380f01007387 */ /* 0x0001e20000100800 */
[----:B------:R-:W-:Y:S01]  /*1200*/  IMAD.HI.U32 R9, R40, R60, RZ ;  /* 0x0000003c28097227 */ /* 0x000fe200078e00ff */
[----:B------:R-:W-:-:S03]  /*1210*/  IABS R87, R15 ;  /* 0x0000000f00577213 */ /* 0x000fc60000000000 */
[----:B------:R-:W-:Y:S02]  /*1220*/  IMAD.MOV R8, RZ, RZ, -R8 ;  /* 0x000000ffff087224 */ /* 0x000fe400078e0a08 */
[----:B------:R-:W-:Y:S02]  /*1230*/  VIADD R14, R0, 0x31 ;  /* 0x00000031000e7836 */ /* 0x000fe40000000000 */
[----:B------:R-:W-:-:S03]  /*1240*/  IMAD.HI.U32 R6, R40, R45, RZ ;  /* 0x0000002d28067227 */ /* 0x000fc600078e00ff */
[----:B------:R-:W-:Y:S01]  /*1250*/  STL [R1+0x948], R14 ;  /* 0x0009480e01007387 */ /* 0x000fe20000100800 */
[----:B------:R-:W-:Y:S01]  /*1260*/  IMAD R88, R39, R7, R88 ;  /* 0x0000000727587224 */ /* 0x000fe200078e0258 */
[----:B------:R-:W-:Y:S01]  /*1270*/  IABS R83, R14 ;  /* 0x0000000e00537213 */ /* 0x000fe20000000000 */
[C---:B------:R-:W-:Y:S01]  /*1280*/  IMAD.HI.U32 R10, R40.reuse, R56, RZ ;  /* 0x00000038280a7227 */ /* 0x040fe200078e00ff */
[----:B------:R1:W-:Y:S03]  /*1290*/  STL [R1+0x968], R11 ;  /* 0x0009680b01007387 */ /* 0x0003e60000100800 */
[----:B------:R-:W-:-:S04]  /*12a0*/  IMAD.HI.U32 R7, R40, R68, RZ ;  /* 0x0000004428077227 */ /* 0x000fc800078e00ff */
[C---:B------:R-:W-:Y:S02]  /*12b0*/  VIADD R158, R0.reuse, 0x41 ;  /* 0x00000041009e7836 */ /* 0x040fe40000000000 */
[C---:B------:R-:W-:Y:S02]  /*12c0*/  VIADD R118, R0.reuse, 0x49 ;  /* 0x0000004900767836 */ /* 0x040fe40000000000 */
[----:B------:R-:W-:Y:S01]  /*12d0*/  IMAD.MOV R9, RZ, RZ, -R9 ;  /* 0x000000ffff097224 */ /* 0x000fe200078e0a09 */
[----:B------:R-:W-:Y:S01]  /*12e0*/  STL [R1+0x998], R158 ;  /* 0x0009989e01007387 */ /* 0x000fe20000100800 */
[----:B------:R-:W-:Y:S01]  /*12f0*/  IMAD R91, R39, R8, R91 ;  /* 0x00000008275b7224 */ /* 0x000fe200078e025b */
[----:B------:R-:W-:Y:S01]  /*1300*/  IABS R71, R118 ;  /* 0x0000007600477213 */ /* 0x000fe20000000000 */
[C---:B------:R-:W-:Y:S01]  /*1310*/  VIADD R105, R0.reuse, 0x51 ;  /* 0x0000005100697836 */ /* 0x040fe20000000000 */
[----:B------:R-:W-:Y:S01]  /*1320*/  STL [R1+0x9c8], R118 ;  /* 0x0009c87601007387 */ /* 0x000fe20000100800 */
[----:B0-----:R-:W-:Y:S01]  /*1330*/  VIADD R15, R0, 0x61 ;  /* 0x00000061000f7836 */ /* 0x001fe20000000000 */
[----:B------:R-:W-:Y:S01]  /*1340*/  IABS R75, R158 ;  /* 0x0000009e004b7213 */ /* 0x000fe20000000000 */
[----:B------:R-:W-:Y:S01]  /*1350*/  IMAD.MOV R6, RZ, RZ, -R6 ;  /* 0x000000ffff067224 */ /* 0x000fe200078e0a06 */
[----:B------:R-:W-:Y:S01]  /*1360*/  STL [R1+0x9c0], R105 ;  /* 0x0009c06901007387 */ /* 0x000fe20000100800 */
[----:B------:R-:W-:Y:S01]  /*1370*/  IMAD.MOV R10, RZ, RZ, -R10 ;  /* 0x000000ffff0a7224 */ /* 0x000fe200078e0a0a */
[----:B------:R-:W-:Y:S01]  /*1380*/  IABS R59, R15 ;  /* 0x0000000f003b7213 */ /* 0x000fe20000000000 */
[----:B------:R-:W-:Y:S01]  /*1390*/  IMAD.HI.U32 R8, R40, R79, RZ ;  /* 0x0000004f28087227 */ /* 0x000fe200078e00ff */
[----:B------:R-:W-:-:S03]  /*13a0*/  IABS R67, R105 ;  /* 0x0000006900437213 */ /* 0x000fc60000000000 */
[C---:B------:R-:W-:Y:S02]  /*13b0*/  VIADD R19, R0.reuse, 0x59 ;  /* 0x0000005900137836 */ /* 0x040fe40000000000 */
[----:B------:R-:W-:Y:S02]  /*13c0*/  IMAD.MOV R7, RZ, RZ, -R7 ;  /* 0x000000ffff077224 */ /* 0x000fe400078e0a07 */
[----:B-1----:R-:W-:Y:S01]  /*13d0*/  VIADD R11, R0, 0x69 ;  /* 0x00000069000b7836 */ /* 0x002fe20000000000 */
[----:B------:R-:W-:Y:S01]  /*13e0*/  STL [R1+0x9b0], R19 ;  /* 0x0009b01301007387 */ /* 0x000fe20000100800 */
[C---:B------:R-:W-:Y:S01]  /*13f0*/  IMAD R60, R39.reuse, R9, R60 ;  /* 0x00000009273c7224 */ /* 0x040fe200078e023c */
[----:B------:R-:W-:Y:S01]  /*1400*/  IABS R63, R19 ;  /* 0x00000013003f7213 */ /* 0x000fe20000000000 */
[C---:B------:R-:W-:Y:S01]  /*1410*/  IMAD R45, R39.reuse, R6, R45 ;  /* 0x00000006272d7224 */ /* 0x040fe200078e022d */
[----:B------:R0:W-:Y:S01]  /*1420*/  STL [R1+0x990], R15 ;  /* 0x0009900f01007387 */ /* 0x0001e20000100800 */
[----:B------:R-:W-:Y:S01]  /*1430*/  IMAD R56, R39, R10, R56 ;  /* 0x0000000a27387224 */ /* 0x000fe200078e0238 */
[----:B------:R-:W-:Y:S01]  /*1440*/  IABS R55, R11 ;  /* 0x0000000b00377213 */ /* 0x000fe20000000000 */
[----:B------:R-:W-:Y:S01]  /*1450*/  IMAD.HI.U32 R9, R40, R53, RZ ;  /* 0x0000003528097227 */ /* 0x000fe200078e00ff */
[----:B------:R1:W-:Y:S03]  /*1460*/  STL [R1+0x980], R11 ;  /* 0x0009800b01007387 */ /* 0x0003e60000100800 */
[----:B------:R-:W-:-:S02]  /*1470*/  IMAD.MOV R8, RZ, RZ, -R8 ;  /* 0x000000ffff087224 */ /* 0x000fc400078e0a08 */
[----:B------:R-:W-:-:S04]  /*1480*/  IMAD.HI.U32 R6, R40, R34, RZ ;  /* 0x0000002228067227 */ /* 0x000fc800078e00ff */
[----:B------:R-:W-:Y:S02]  /*1490*/  IMAD R68, R39, R7, R68 ;  /* 0x0000000727447224 */ /* 0x000fe400078e0244 */
[----:B------:R-:W-:-:S04]  /*14a0*/  IMAD.HI.U32 R10, R40, R50, RZ ;  /* 0x00000032280a7227 */ /* 0x000fc800078e00ff */
[----:B------:R-:W-:-:S04]  /*14b0*/  IMAD.HI.U32 R7, R40, R95, RZ ;  /* 0x0000005f28077227 */ /* 0x000fc800078e00ff */
[C---:B------:R-:W-:Y:S02]  /*14c0*/  VIADD R164, R0.reuse, 0x71 ;  /* 0x0000007100a47836 */ /* 0x040fe40000000000 */
[----:B------:R-:W-:Y:S02]  /*14d0*/  IMAD.MOV R12, RZ, RZ, -R9 ;  /* 0x000000ffff0c7224 */ /* 0x000fe400078e0a09 */
[----:B------:R-:W-:Y:S01]  /*14e0*/  IMAD R79, R39, R8, R79 ;  /* 0x00000008274f7224 */ /* 0x000fe200078e024f */
[----:B------:R-:W-:Y:S01]  /*14f0*/  STL [R1+0x96c], R164 ;  /* 0x00096ca401007387 */ /* 0x000fe20000100800 */
[C---:B0-----:R-:W-:Y:S01]  /*1500*/  VIADD R15, R0.reuse, 0x79 ;  /* 0x00000079000f7836 */ /* 0x041fe20000000000 */
[----:B------:R-:W-:Y:S01]  /*1510*/  IABS R52, R164 ;  /* 0x000000a400347213 */ /* 0x000fe20000000000 */
[----:B-1----:R-:W-:Y:S02]  /*1520*/  VIADD R11, R0, 0x22 ;  /* 0x00000022000b7836 */ /* 0x002fe40000000000 */
[----:B------:R-:W-:Y:S01]  /*1530*/  IMAD.MOV R6, RZ, RZ, -R6 ;  /* 0x000000ffff067224 */ /* 0x000fe200078e0a06 */
[----:B------:R0:W-:Y:S01]  /*1540*/  STL [R1+0x958], R15 ;  /* 0x0009580f01007387 */ /* 0x0001e20000100800 */
[----:B------:R-:W-:Y:S01]  /*1550*/  IMAD.MOV R9, RZ, RZ, -R10 ;  /* 0x000000ffff097224 */ /* 0x000fe200078e0a0a */
[----:B------:R-:W-:Y:S01]  /*1560*/  IABS R90, R11 ;  /* 0x0000000b005a7213 */ /* 0x000fe20000000000 */
[----:B------:R-:W-:Y:S01]  /*1570*/  IMAD.HI.U32 R8, R40, R59, RZ ;  /* 0x0000003b28087227 */ /* 0x000fe200078e00ff */
[----:B------:R-:W-:-:S03]  /*1580*/  IABS R49, R15 ;  /* 0x0000000f00317213 */ /* 0x000fc60000000000 */
[C---:B------:R-:W-:Y:S02]  /*1590*/  VIADD R27, R0.reuse, 0x12 ;  /* 0x00000012001b7836 */ /* 0x040fe40000000000 */
[----:B------:R-:W-:Y:S01]  /*15a0*/  IMAD.MOV R10, RZ, RZ, -R7 ;  /* 0x000000ffff0a7224 */ /* 0x000fe200078e0a07 */
[----:B0-----:R-:W0:Y:S01]  /*15b0*/  LDC R15, c[0x0][0x3a0] ;  /* 0x0000e800ff0f7b82 */ /* 0x001e220000000800 */
[----:B------:R-:W-:Y:S01]  /*15c0*/  VIADD R146, R0, 0x1a ;  /* 0x0000001a00927836 */ /* 0x000fe20000000000 */
[----:B------:R-:W-:Y:S01]  /*15d0*/  STL [R1+0x90c], R27 ;  /* 0x00090c1b01007387 */ /* 0x000fe20000100800 */
[C---:B------:R-:W-:Y:S01]  /*15e0*/  IMAD.HI.U32 R7, R40.reuse, R83, RZ ;  /* 0x0000005328077227 */ /* 0x040fe200078e00ff */
[----:B------:R-:W-:Y:S02]  /*15f0*/  IABS R98, R27 ;  /* 0x0000001b00627213 */ /* 0x000fe40000000000 */
[----:B------:R-:W-:Y:S01]  /*1600*/  STL [R1+0x91c], R146 ;  /* 0x00091c9201007387 */ /* 0x000fe20000100800 */
[----:B------:R-:W-:Y:S01]  /*1610*/  IMAD R34, R39, R6, R34 ;  /* 0x0000000627227224 */ /* 0x000fe200078e0222 */
[----:B------:R-:W-:Y:S01]  /*1620*/  IABS R94, R146 ;  /* 0x00000092005e7213 */ /* 0x000fe20000000000 */
[----:B------:R-:W-:Y:S01]  /*1630*/  IMAD.MOV R8, RZ, RZ, -R8 ;  /* 0x000000ffff087224 */ /* 0x000fe200078e0a08 */
[----:B------:R1:W-:Y:S01]  /*1640*/  STL [R1+0x928], R11 ;  /* 0x0009280b01007387 */ /* 0x0003e20000100800 */
[----:B------:R-:W-:-:S04]  /*1650*/  IMAD.HI.U32 R6, R40, R92, RZ ;  /* 0x0000005c28067227 */ /* 0x000fc800078e00ff */
[----:B------:R-:W-:Y:S02]  /*1660*/  IMAD R53, R39, R12, R53 ;  /* 0x0000000c27357224 */ /* 0x000fe400078e0235 */
[----:B------:R-:W-:Y:S02]  /*1670*/  IMAD.MOV R12, RZ, RZ, -R7 ;  /* 0x000000ffff0c7224 */ /* 0x000fe400078e0a07 */
[----:B------:R-:W-:-:S04]  /*1680*/  IMAD.HI.U32 R7, R40, R63, RZ ;  /* 0x0000003f28077227 */ /* 0x000fc800078e00ff */
[----:B------:R-:W-:Y:S02]  /*1690*/  IMAD R59, R39, R8, R59 ;  /* 0x00000008273b7224 */ /* 0x000fe400078e023b */
[----:B-1----:R-:W-:Y:S02]  /*16a0*/  VIADD R11, R0, 0x42 ;  /* 0x00000042000b7836 */ /* 0x002fe40000000000 */
[----:B------:R-:W-:Y:S02]  /*16b0*/  IMAD.MOV R6, RZ, RZ, -R6 ;  /* 0x000000ffff067224 */ /* 0x000fe400078e0a06 */
[----:B------:R-:W-:Y:S01]  /*16c0*/  IMAD.HI.U32 R8, R40, R90, RZ ;  /* 0x0000005a28087227 */ /* 0x000fe200078e00ff */
[----:B------:R-:W-:-:S03]  /*16d0*/  IABS R74, R11 ;  /* 0x0000000b004a7213 */ /* 0x000fc60000000000 */
[C---:B------:R-:W-:Y:S02]  /*16e0*/  IMAD R83, R39.reuse, R12, R83 ;  /* 0x0000000c27537224 */ /* 0x040fe400078e0253 */
[----:B------:R-:W-:Y:S02]  /*16f0*/  IMAD.MOV R12, RZ, RZ, -R7 ;  /* 0x000000ffff0c7224 */ /* 0x000fe400078e0a07 */
[----:B------:R-:W-:Y:S02]  /*1700*/  IMAD R92, R39, R6, R92 ;  /* 0x00000006275c7224 */ /* 0x000fe400078e025c */
[----:B------:R-:W-:Y:S02]  /*1710*/  IMAD.MOV R8, RZ, RZ, -R8 ;  /* 0x000000ffff087224 */ /* 0x000fe400078e0a08 */
[----:B------:R-:W-:-:S04]  /*1720*/  IMAD.HI.U32 R6, R40, R72, RZ ;  /* 0x0000004828067227 */ /* 0x000fc800078e00ff */
[C---:B------:R-:W-:Y:S02]  /*1730*/  IMAD R63, R39.reuse, R12, R63 ;  /* 0x0000000c273f7224 */ /* 0x040fe400078e023f */
[C---:B------:R-:W-:Y:S02]  /*1740*/  VIADD R35, R0.reuse, 0x2a ;  /* 0x0000002a00237836 */ /* 0x040fe40000000000 */
[C---:B------:R-:W-:Y:S02]  /*1750*/  VIADD R12, R0.reuse, 0x32 ;  /* 0x00000032000c7836 */ /* 0x040fe40000000000 */
        /* <DEDUP_REMOVED lines=11> */
[C---:B------:R-:W-:Y:S01]  /*1810*/  VIADD R111, R0.reuse, 0x4a ;  /* 0x0000004a006f7836 */ /* 0x040fe20000000000 */
[----:B------:R1:W-:Y:S01]  /*1820*/  STL [R1+0x9a4], R11 ;  /* 0x0009a40b01007387 */ /* 0x0003e20000100800 */
[C---:B------:R-:W-:Y:S01]  /*1830*/  VIADD R19, R0.reuse, 0x52 ;  /* 0x0000005200137836 */ /* 0x040fe20000000000 */
[----:B------:R-:W-:Y:S01]  /*1840*/  IABS R78, R31 ;  /* 0x0000001f004e7213 */ /* 0x000fe20000000000 */
[C---:B------:R-:W-:Y:S01]  /*1850*/  VIADD R38, R0.reuse, 0x5a ;  /* 0x0000005a00267836 */ /* 0x040fe20000000000 */
[----:B------:R-:W-:Y:S01]  /*1860*/  STL [R1+0x9d4], R111 ;  /* 0x0009d46f01007387 */ /* 0x000fe20000100800 */
[----:B------:R-:W-:Y:S01]  /*1870*/  IMAD R72, R39, R6, R72 ;  /* 0x0000000627487224 */ /* 0x000fe200078e0248 */
[----:B------:R-:W-:Y:S01]  /*1880*/  IABS R66, R19 ;  /* 0x0000001300427213 */ /* 0x000fe20000000000 */
[----:B------:R-:W-:Y:S01]  /*1890*/  IMAD.MOV R8, RZ, RZ, -R8 ;  /* 0x000000ffff087224 */ /* 0x000fe200078e0a08 */
[----:B------:R-:W-:Y:S01]  /*18a0*/  STL [R1+0x9bc], R19 ;  /* 0x0009bc1301007387 */ /* 0x000fe20000100800 */
[----:B------:R-:W-:Y:S01]  /*18b0*/  VIADD R30, R0, 0x62 ;  /* 0x00000062001e7836 */ /* 0x000fe20000000000 */
[----:B------:R-:W-:Y:S01]  /*18c0*/  IABS R62, R38 ;  /* 0x00000026003e7213 */ /* 0x000fe20000000000 */
[----:B------:R-:W-:Y:S01]  /*18d0*/  IMAD.HI.U32 R6, R40, R99, RZ ;  /* 0x0000006328067227 */ /* 0x000fe200078e00ff */
[----:B------:R-:W-:Y:S01]  /*18e0*/  STL [R1+0x9ac], R38 ;  /* 0x0009ac2601007387 */ /* 0x000fe20000100800 */
[----:B------:R-:W-:-:S02]  /*18f0*/  IABS R70, R111 ;  /* 0x0000006f00467213 */ /* 0x000fc40000000000 */
[C---:B------:R-:W-:Y:S01]  /*1900*/  VIADD R163, R0.reuse, 0x72 ;  /* 0x0000007200a37836 */ /* 0x040fe20000000000 */
[----:B------:R-:W-:Y:S01]  /*1910*/  STL [R1+0x98c], R30 ;  /* 0x00098c1e01007387 */ /* 0x000fe20000100800 */
[----:B-1----:R-:W-:Y:S01]  /*1920*/  VIADD R11, R0, 0x7a ;  /* 0x0000007a000b7836 */ /* 0x002fe20000000000 */
[----:B------:R-:W-:Y:S01]  /*1930*/  IABS R58, R30 ;  /* 0x0000001e003a7213 */ /* 0x000fe20000000000 */
[----:B------:R-:W-:Y:S01]  /*1940*/  IMAD R74, R39, R8, R74 ;  /* 0x00000008274a7224 */ /* 0x000fe200078e024a */
[----:B------:R-:W-:Y:S01]  /*1950*/  STL [R1+0x960], R163 ;  /* 0x000960a301007387 */ /* 0x000fe20000100800 */
[----:B------:R-:W-:Y:S01]  /*1960*/  IMAD.MOV R6, RZ, RZ, -R6 ;  /* 0x000000ffff067224 */ /* 0x000fe200078e0a06 */
[----:B------:R-:W-:Y:S01]  /*1970*/  IABS R48, R11 ;  /* 0x0000000b00307213 */ /* 0x000fe20000000000 */
[----:B------:R-:W-:Y:S01]  /*1980*/  IMAD.HI.U32 R8, R40, R54, RZ ;  /* 0x0000003628087227 */ /* 0x000fe200078e00ff */
[----:B------:R-:W-:Y:S01]  /*1990*/  STL [R1+0x97c], R123 ;  /* 0x00097c7b01007387 */ /* 0x000fe20000100800 */
[----:B------:R-:W-:-:S02]  /*19a0*/  IABS R51, R163 ;  /* 0x000000a300337213 */ /* 0x000fc40000000000 */
[----:B------:R-:W-:Y:S01]  /*19b0*/  VIADD R139, R0, 0x13 ;  /* 0x00000013008b7836 */ /* 0x000fe20000000000 */
[----:B------:R1:W-:Y:S01]  /*19c0*/  STL [R1+0x954], R11 ;  /* 0x0009540b01007387 */ /* 0x0003e20000100800 */
[C---:B------:R-:W-:Y:S02]  /*19d0*/  IMAD R99, R39.reuse, R6, R99 ;  /* 0x0000000627637224 */ /* 0x040fe400078e0263 */
[----:B------:R-:W-:Y:S01]  /*19e0*/  IMAD R95, R39, R10, R95 ;  /* 0x0000000a275f7224 */ /* 0x000fe200078e025f */
[----:B------:R-:W-:Y:S01]  /*19f0*/  IABS R97, R139 ;  /* 0x0000008b00617213 */ /* 0x000fe20000000000 */
[----:B------:R-:W-:Y:S01]  /*1a00*/  IMAD.MOV R8, RZ, RZ, -R8 ;  /* 0x000000ffff087224 */ /* 0x000fe200078e0a08 */
[----:B------:R2:W-:Y:S01]  /*1a10*/  STL [R1+0x910], R139 ;  /* 0x0009108b01007387 */ /* 0x0005e20000100800 */
[----:B------:R-:W-:-:S04]  /*1a20*/  IMAD.HI.U32 R6, R40, R87, RZ ;  /* 0x0000005728067227 */ /* 0x000fc800078e00ff */
[----:B-1----:R-:W-:Y:S02]  /*1a30*/  IMAD R11, R5, 0x80, R107 ;  /* 0x00000080050b7824 */ /* 0x002fe400078e026b */
[----:B------:R-:W-:-:S03]  /*1a40*/  IMAD.HI.U32 R10, R40, R71, RZ ;  /* 0x00000047280a7227 */ /* 0x000fc600078e00ff */
[----:B------:R-:W-:Y:S01]  /*1a50*/  ISETP.GE.AND P6, PT, R11, RZ, PT ;  /* 0x000000ff0b00720c */ /* 0x000fe20003fc6270 */
[C---:B------:R-:W-:Y:S01]  /*1a60*/  IMAD R54, R39.reuse, R8, R54 ;  /* 0x0000000827367224 */ /* 0x040fe200078e0236 */
[----:B------:R-:W-:Y:S01]  /*1a70*/  IABS R8, R11 ;  /* 0x0000000b00087213 */ /* 0x000fe20000000000 */
[----:B------:R-:W-:Y:S02]  /*1a80*/  IMAD.MOV R6, RZ, RZ, -R6 ;  /* 0x000000ffff067224 */ /* 0x000fe400078e0a06 */
[----:B------:R-:W-:Y:S02]  /*1a90*/  IMAD.MOV R10, RZ, RZ, -R10 ;  /* 0x000000ffff0a7224 */ /* 0x000fe400078e0a0a */
[C---:B------:R-:W-:Y:S02]  /*1aa0*/  IMAD R87, R39.reuse, R6, R87 ;  /* 0x0000000627577224 */ /* 0x040fe400078e0257 */
[----:B------:R-:W-:Y:S02]  /*1ab0*/  IMAD R71, R39, R10, R71 ;  /* 0x0000000a27477224 */ /* 0x000fe400078e0247 */
[----:B------:R-:W-:-:S04]  /*1ac0*/  IMAD.HI.U32 R2, R40, R97, RZ ;  /* 0x0000006128027227 */ /* 0x000fc800078e00ff */
[----:B------:R-:W-:-:S04]  /*1ad0*/  IMAD.HI.U32 R6, R40, R67, RZ ;  /* 0x0000004328067227 */ /* 0x000fc800078e00ff */
[----:B------:R-:W-:-:S04]  /*1ae0*/  IMAD.HI.U32 R10, R40, R52, RZ ;  /* 0x00000034280a7227 */ /* 0x000fc800078e00ff */
[----:B------:R-:W-:-:S04]  /*1af0*/  IMAD.HI.U32 R4, R4, R8, RZ ;  /* 0x0000000804047227 */ /* 0x000fc800078e00ff */
[----:B------:R-:W-:Y:S02]  /*1b00*/  IMAD.MOV R2, RZ, RZ, -R2 ;  /* 0x000000ffff027224 */ /* 0x000fe400078e0a02 */
[----:B------:R-:W-:Y:S02]  /*1b10*/  IMAD.MOV R6, RZ, RZ, -R6 ;  /* 0x000000ffff067224 */ /* 0x000fe400078e0a06 */
[----:B------:R-:W-:Y:S02]  /*1b20*/  IMAD.MOV R10, RZ, RZ, -R10 ;  /* 0x000000ffff0a7224 */ /* 0x000fe400078e0a0a */
[----:B------:R-:W-:Y:S02]  /*1b30*/  IMAD.MOV R4, RZ, RZ, -R4 ;  /* 0x000000ffff047224 */ /* 0x000fe400078e0a04 */
[C---:B------:R-:W-:Y:S02]  /*1b40*/  IMAD R97, R39.reuse, R2, R97 ;  /* 0x0000000227617224 */ /* 0x040fe400078e0261 */
[----:B------:R-:W-:-:S02]  /*1b50*/  IMAD R67, R39, R6, R67 ;  /* 0x0000000627437224 */ /* 0x000fc400078e0243 */
[----:B------:R-:W-:Y:S02]  /*1b60*/  IMAD R52, R39, R10, R52 ;  /* 0x0000000a27347224 */ /* 0x000fe400078e0234 */
[----:B------:R-:W-:Y:S02]  /*1b70*/  IMAD R2, R3, R4, R8 ;  /* 0x0000000403027224 */ /* 0x000fe400078e0208 */
[----:B------:R-:W-:-:S03]  /*1b80*/  IMAD.HI.U32 R10, R40, R49, RZ ;  /* 0x00000031280a7227 */ /* 0x000fc600078e00ff */
[----:B------:R-:W-:Y:S01]  /*1b90*/  ISETP.GT.U32.AND P0, PT, R3, R2, PT ;  /* 0x000000020300720c */ /* 0x000fe20003f04070 */
[----:B------:R-:W-:-:S04]  /*1ba0*/  IMAD.HI.U32 R6, R40, R98, RZ ;  /* 0x0000006228067227 */ /* 0x000fc800078e00ff */
[----:B------:R-:W-:Y:S02]  /*1bb0*/  IMAD R50, R39, R9, R50 ;  /* 0x0000000927327224 */ /* 0x000fe400078e0232 */
[----:B------:R-:W-:-:S04]  /*1bc0*/  IMAD.HI.U32 R9, R40, R75, RZ ;  /* 0x0000004b28097227 */ /* 0x000fc800078e00ff */
[----:B------:R-:W-:Y:S02]  /*1bd0*/  IMAD.MOV R10, RZ, RZ, -R10 ;  /* 0x000000ffff0a7224 */ /* 0x000fe400078e0a0a */
        /* <DEDUP_REMOVED lines=8> */
[----:B------:R-:W-:Y:S02]  /*1c60*/  IMAD R75, R39, R14, R75 ;  /* 0x0000000e274b7224 */ /* 0x000fe400078e024b */
[----:B------:R-:W-:Y:S02]  /*1c70*/  IMAD.MOV R14, RZ, RZ, -R9 ;  /* 0x000000ffff0e7224 */ /* 0x000fe400078e0a09 */
[----:B------:R-:W-:Y:S02]  /*1c80*/  IMAD.MOV R6, RZ, RZ, -R6 ;  /* 0x000000ffff067224 */ /* 0x000fe400078e0a06 */
[----:B------:R-:W-:Y:S02]  /*1c90*/  IMAD.MOV R10, RZ, RZ, -R10 ;  /* 0x000000ffff0a7224 */ /* 0x000fe400078e0a0a */
[----:B------:R-:W-:Y:S02]  /*1ca0*/  VIADD R26, R0, 0x1b ;  /* 0x0000001b001a7836 */ /* 0x000fe40000000000 */
[----:B------:R-:W-:-:S03]  /*1cb0*/  IMAD.HI.U32 R9, R40, R86, RZ ;  /* 0x0000005628097227 */ /* 0x000fc600078e00ff */
[----:B------:R-:W-:Y:S01]  /*1cc0*/  IABS R93, R26 ;  /* 0x0000001a005d7213 */ /* 0x000fe20000000000 */
[----:B------:R-:W-:Y:S01]  /*1cd0*/  IMAD.MOV R7, RZ, RZ, -R7 ;  /* 0x000000ffff077224 */ /* 0x000fe200078e0a07 */
[----:B------:R2:W-:Y:S01]  /*1ce0*/  STL [R1+0x920], R26 ;  /* 0x0009201a01007387 */ /* 0x0005e20000100800 */
[C---:B------:R-:W-:Y:S02]  /*1cf0*/  VIADD R119, R0.reuse, 0x23 ;  /* 0x0000002300777836 */ /* 0x040fe40000000000 */
[C---:B------:R-:W-:Y:S02]  /*1d00*/  IMAD R82, R39.reuse, R6, R82 ;  /* 0x0000000627527224 */ /* 0x040fe400078e0252 */
[----:B------:R-:W-:Y:S01]  /*1d10*/  IMAD R66, R39, R10, R66 ;  /* 0x0000000a27427224 */ /* 0x000fe200078e0242 */
[----:B------:R2:W-:Y:S01]  /*1d20*/  STL [R1+0x924], R119 ;  /* 0x0009247701007387 */ /* 0x0005e20000100800 */
[----:B------:R-:W-:Y:S01]  /*1d30*/  VIADD R106, R0, 0x2b ;  /* 0x0000002b006a7836 */ /* 0x000fe20000000000 */
[----:B------:R-:W-:Y:S01]  /*1d40*/  IABS R89, R119 ;  /* 0x0000007700597213 */ /* 0x000fe20000000000 */
[----:B------:R-:W-:-:S02]  /*1d50*/  @!P0 IMAD.IADD R2, R2, 0x1, -R3 ;  /* 0x0000000102028824 */ /* 0x000fc400078e0a03 */
[----:B------:R-:W-:Y:S01]  /*1d60*/  IMAD.MOV R9, RZ, RZ, -R9 ;  /* 0x000000ffff097224 */ /* 0x000fe200078e0a09 */
[----:B------:R2:W-:Y:S01]  /*1d70*/  STL [R1+0x93c], R106 ;  /* 0x00093c6a01007387 */ /* 0x0005e20000100800 */
[----:B------:R-:W-:Y:S01]  /*1d80*/  IMAD R94, R39, R7, R94 ;  /* 0x00000007275e7224 */ /* 0x000fe200078e025e */
[----:B------:R-:W-:Y:S01]  /*1d90*/  ISETP.GT.U32.AND P0, PT, R3, R2, PT ;  /* 0x000000020300720c */ /* 0x000fe20003f04070 */
[C---:B------:R-:W-:Y:S01]  /*1da0*/  IMAD.HI.U32 R6, R40.reuse, R62, RZ ;  /* 0x0000003e28067227 */ /* 0x040fe200078e00ff */
[----:B------:R2:W-:Y:S01]  /*1db0*/  STL [R1+0x8a4], R11 ;  /* 0x0008a40b01007387 */ /* 0x0005e20000100800 */
[----:B------:R-:W-:Y:S02]  /*1dc0*/  IABS R85, R106 ;  /* 0x0000006a00557213 */ /* 0x000fe40000000000 */
[----:B------:R-:W-:-:S04]  /*1dd0*/  IMAD.HI.U32 R10, R40, R48, RZ ;  /* 0x00000030280a7227 */ /* 0x000fc800078e00ff */
[C---:B------:R-:W-:Y:S02]  /*1de0*/  VIADD R117, R0.reuse, 0x33 ;  /* 0x0000003300757836 */ /* 0x040fe40000000000 */
[----:B------:R-:W-:Y:S02]  /*1df0*/  VIADD R116, R0, 0x3b ;  /* 0x0000003b00747836 */ /* 0x000fe40000000000 */
[----:B------:R-:W-:Y:S01]  /*1e00*/  IMAD.HI.U32 R7, R40, R78, RZ ;  /* 0x0000004e28077227 */ /* 0x000fe200078e00ff */
[----:B------:R-:W-:Y:S01]  /*1e10*/  IABS R81, R117 ;  /* 0x0000007500517213 */ /* 0x000fe20000000000 */
[----:B------:R2:W-:Y:S01]  /*1e20*/  STL [R1+0x94c], R117 ;  /* 0x00094c7501007387 */ /* 0x0005e20000100800 */
[----:B------:R-:W-:Y:S01]  /*1e30*/  IABS R77, R116 ;  /* 0x00000074004d7213 */ /* 0x000fe20000000000 */
[C---:B------:R-:W-:Y:S02]  /*1e40*/  VIADD R115, R0.reuse, 0x43 ;  /* 0x0000004300737836 */ /* 0x040fe40000000000 */
[----:B------:R-:W-:Y:S01]  /*1e50*/  IMAD R86, R39, R9, R86 ;  /* 0x0000000927567224 */ /* 0x000fe200078e0256 */
[----:B------:R2:W-:Y:S01]  /*1e60*/  STL [R1+0x970], R116 ;  /* 0x0009707401007387 */ /* 0x0005e20000100800 */
[----:B------:R-:W-:Y:S01]  /*1e70*/  IMAD.MOV R6, RZ, RZ, -R6 ;  /* 0x000000ffff067224 */ /* 0x000fe200078e0a06 */
[----:B------:R-:W-:Y:S01]  /*1e80*/  IABS R73, R115 ;  /* 0x0000007300497213 */ /* 0x000fe20000000000 */
[----:B------:R-:W-:Y:S01]  /*1e90*/  IMAD.MOV R10, RZ, RZ, -R10 ;  /* 0x000000ffff0a7224 */ /* 0x000fe200078e0a0a */
[----:B------:R2:W-:Y:S01]  /*1ea0*/  STL [R1+0x9a0], R115 ;  /* 0x0009a07301007387 */ /* 0x0005e20000100800 */
[----:B------:R-:W-:-:S02]  /*1eb0*/  VIADD R114, R0, 0x4b ;  /* 0x0000004b00727836 */ /* 0x000fc40000000000 */
[----:B------:R-:W-:-:S03]  /*1ec0*/  IMAD.HI.U32 R9, R40, R70, RZ ;  /* 0x0000004628097227 */ /* 0x000fc600078e00ff */
[----:B------:R2:W-:Y:S01]  /*1ed0*/  STL [R1+0x9d0], R114 ;  /* 0x0009d07201007387 */ /* 0x0005e20000100800 */
[----:B------:R-:W-:Y:S01]  /*1ee0*/  IMAD.MOV R7, RZ, RZ, -R7 ;  /* 0x000000ffff077224 */ /* 0x000fe200078e0a07 */
[----:B------:R-:W-:Y:S01]  /*1ef0*/  IABS R69, R114 ;  /* 0x0000007200457213 */ /* 0x000fe20000000000 */
[----:B------:R-:W-:-:S04]  /*1f00*/  IMAD.HI.U32 R5, R40, R93, RZ ;  /* 0x0000005d28057227 */ /* 0x000fc800078e00ff */
[C---:B------:R-:W-:Y:S02]  /*1f10*/  VIADD R113, R0.reuse, 0x53 ;  /* 0x0000005300717836 */ /* 0x040fe40000000000 */
[C---:B------:R-:W-:Y:S02]  /*1f20*/  VIADD R109, R0.reuse, 0x5b ;  /* 0x0000005b006d7836 */ /* 0x040fe40000000000 */
[----:B------:R-:W-:Y:S01]  /*1f30*/  VIADD R108, R0, 0x63 ;  /* 0x00000063006c7836 */ /* 0x000fe20000000000 */
[----:B------:R2:W-:Y:S01]  /*1f40*/  STL [R1+0x9b8], R113 ;  /* 0x0009b87101007387 */ /* 0x0005e20000100800 */
[C---:B------:R-:W-:Y:S01]  /*1f50*/  IMAD R62, R39.reuse, R6, R62 ;  /* 0x00000006273e7224 */ /* 0x040fe200078e023e */
[----:B------:R-:W-:Y:S01]  /*1f60*/  IABS R65, R113 ;  /* 0x0000007100417213 */ /* 0x000fe20000000000 */
[C---:B------:R-:W-:Y:S01]  /*1f70*/  IMAD R48, R39.reuse, R10, R48 ;  /* 0x0000000a27307224 */ /* 0x040fe200078e0230 */
[----:B------:R2:W-:Y:S01]  /*1f80*/  STL [R1+0x9a8], R109 ;  /* 0x0009a86d01007387 */ /* 0x0005e20000100800 */
[----:B------:R-:W-:Y:S01]  /*1f90*/  IMAD.MOV R9, RZ, RZ, -R9 ;  /* 0x000000ffff097224 */ /* 0x000fe200078e0a09 */
[----:B------:R-:W-:Y:S01]  /*1fa0*/  IABS R61, R109 ;  /* 0x0000006d003d7213 */ /* 0x000fe20000000000 */
[----:B------:R-:W-:Y:S01]  /*1fb0*/  IMAD R78, R39, R7, R78 ;  /* 0x00000007274e7224 */ /* 0x000fe200078e024e */
[----:B------:R2:W-:Y:S01]  /*1fc0*/  STL [R1+0x988], R108 ;  /* 0x0009886c01007387 */ /* 0x0005e20000100800 */
[----:B------:R-:W-:Y:S01]  /*1fd0*/  IMAD.HI.U32 R6, R40, R89, RZ ;  /* 0x0000005928067227 */ /* 0x000fe200078e00ff */
[----:B------:R-:W-:-:S03]  /*1fe0*/  IABS R57, R108 ;  /* 0x0000006c00397213 */ /* 0x000fc60000000000 */
[----:B------:R-:W-:Y:S02]  /*1ff0*/  IMAD.MOV R10, RZ, RZ, -R5 ;  /* 0x000000ffff0a7224 */ /* 0x000fe400078e0a05 */
[----:B------:R-:W-:-:S04]  /*2000*/  IMAD.HI.U32 R7, R40, R58, RZ ;  /* 0x0000003a28077227 */ /* 0x000fc800078e00ff */
[----:B------:R-:W-:-:S04]  /*2010*/  IMAD.HI.U32 R4, R40, R81, RZ ;  /* 0x0000005128047227 */ /* 0x000fc800078e00ff */
[----:B------:R-:W-:-:S04]  /*2020*/  IMAD.HI.U32 R5, R40, R77, RZ ;  /* 0x0000004d28057227 */ /* 0x000fc800078e00ff */
[C---:B------:R-:W-:Y:S02]  /*2030*/  IMAD R70, R39.reuse, R9, R70 ;  /* 0x0000000927467224 */ /* 0x040fe400078e0246 */
[----:B------:R-:W-:Y:S02]  /*2040*/  IMAD.MOV R6, RZ, RZ, -R6 ;  /* 0x000000ffff067224 */ /* 0x000fe400078e0a06 */
[----:B------:R-:W-:Y:S02]  /*2050*/  IMAD R93, R39, R10, R93 ;  /* 0x0000000a275d7224 */ /* 0x000fe400078e025d */
[----:B------:R-:W-:-:S04]  /*2060*/  IMAD.HI.U32 R9, R40, R51, RZ ;  /* 0x0000003328097227 */ /* 0x000fc800078e00ff */
[----:B------:R-:W-:Y:S02]  /*2070*/  IMAD.MOV R7, RZ, RZ, -R7 ;  /* 0x000000ffff077224 */ /* 0x000fe400078e0a07 */
[----:B------:R-:W-:Y:S02]  /*2080*/  IMAD.MOV R8, RZ, RZ, -R4 ;  /* 0x000000ffff087224 */ /* 0x000fe400078e0a04 */
[----:B------:R-:W-:Y:S02]  /*2090*/  IMAD.MOV R10, RZ, RZ, -R5 ;  /* 0x000000ffff0a7224 */ /* 0x000fe400078e0a05 */
[----:B------:R-:W-:-:S04]  /*20a0*/  IMAD.HI.U32 R4, R40, R65, RZ ;  /* 0x0000004128047227 */ /* 0x000fc800078e00ff */
[----:B0-----:R-:W-:Y:S02]  /*20b0*/  VIADD R5, R15, 0xffffffff ;  /* 0xffffffff0f057836 */ /* 0x001fe40000000000 */
[----:B------:R-:W-:Y:S02]  /*20c0*/  IMAD R89, R39, R6, R89 ;  /* 0x0000000627597224 */ /* 0x000fe400078e0259 */
[----:B------:R-:W-:Y:S01]  /*20d0*/  @!P0 IMAD.IADD R2, R2, 0x1, -R3 ;  /* 0x0000000102028824 */ /* 0x000fe200078e0a03 */
[----:B------:R-:W-:Y:S01]  /*20e0*/  ISETP.GE.U32.AND P2, PT, R5, 0x7fffff80, PT ;  /* 0x7fffff800500780c */ /* 0x000fe20003f46070 */
[----:B------:R-:W-:Y:S02]  /*20f0*/  IMAD.MOV R12, RZ, RZ, -R9 ;  /* 0x000000ffff0c7224 */ /* 0x000fe400078e0a09 */
[----:B------:R-:W-:Y:S02]  /*2100*/  IMAD R58, R39, R7, R58 ;  /* 0x00000007273a7224 */ /* 0x000fe400078e023a */
[----:B------:R-:W-:-:S04]  /*2110*/  IMAD.HI.U32 R6, R40, R73, RZ ;  /* 0x0000004928067227 */ /* 0x000fc800078e00ff */
[----:B------:R-:W-:Y:S02]  /*2120*/  VIADD R3, R15, 0xffffffef ;  /* 0xffffffef0f037836 */ /* 0x000fe40000000000 */
[----:B------:R-:W-:-:S03]  /*2130*/  IMAD.HI.U32 R7, R40, R85, RZ ;  /* 0x0000005528077227 */ /* 0x000fc600078e00ff */
[----:B------:R-:W-:Y:S01]  /*2140*/  ISETP.GE.U32.AND P4, PT, R3, 0x7fffff70, PT ;  /* 0x7fffff700300780c */ /* 0x000fe20003f86070 */
[----:B------:R-:W-:Y:S02]  /*2150*/  IMAD.MOV R4, RZ, RZ, -R4 ;  /* 0x000000ffff047224 */ /* 0x000fe400078e0a04 */
[----:B------:R-:W-:Y:S02]  /*2160*/  VIADD R5, R15, 0xffffffe7 ;  /* 0xffffffe70f057836 */ /* 0x000fe40000000000 */
[----:B------:R-:W-:Y:S02]  /*2170*/  IMAD R51, R39, R12, R51 ;  /* 0x0000000c27337224 */ /* 0x000fe400078e0233 */
[----:B------:R-:W-:Y:S01]  /*2180*/  IMAD.MOV R6, RZ, RZ, -R6 ;  /* 0x000000ffff067224 */ /* 0x000fe200078e0a06 */
[----:B------:R-:W-:Y:S01]  /*2190*/  ISETP.GE.U32.AND P5, PT, R5, 0x7fffff68, PT ;  /* 0x7fffff680500780c */ /* 0x000fe20003fa6070 */
[----:B------:R-:W-:Y:S02]  /*21a0*/  IMAD.MOV R12, RZ, RZ, -R7 ;  /* 0x000000ffff0c7224 */ /* 0x000fe400078e0a07 */
[----:B------:R-:W-:-:S02]  /*21b0*/  IMAD R65, R39, R4, R65 ;  /* 0x0000000427417224 */ /* 0x000fc400078e0241 */
[----:B------:R-:W-:-:S04]  /*21c0*/  IMAD.HI.U32 R7, R40, R69, RZ ;  /* 0x0000004528077227 */ /* 0x000fc800078e00ff */
[----:B------:R-:W-:-:S04]  /*21d0*/  IMAD.HI.U32 R3, R40, R61, RZ ;  /* 0x0000003d28037227 */ /* 0x000fc800078e00ff */
[----:B------:R-:W-:-:S04]  /*21e0*/  IMAD.HI.U32 R4, R40, R57, RZ ;  /* 0x0000003928047227 */ /* 0x000fc800078e00ff */
[C---:B------:R-:W-:Y:S02]  /*21f0*/  IMAD R73, R39.reuse, R6, R73 ;  /* 0x0000000627497224 */ /* 0x040fe400078e0249 */
[----:B------:R-:W-:Y:S02]  /*2200*/  IMAD R85, R39, R12, R85 ;  /* 0x0000000c27557224 */ /* 0x000fe400078e0255 */
[----:B------:R-:W-:Y:S02]  /*2210*/  VIADD R6, R15, 0xfffffff7 ;  /* 0xfffffff70f067836 */ /* 0x000fe40000000000 */
[----:B------:R-:W-:Y:S02]  /*2220*/  IMAD.MOV.U32 R5, RZ, RZ, R2 ;  /* 0x000000ffff057224 */ /* 0x000fe400078e0002 */
[----:B------:R-:W-:Y:S01]  /*2230*/  IMAD.MOV R12, RZ, RZ, -R7 ;  /* 0x000000ffff0c7224 */ /* 0x000fe200078e0a07 */
[----:B------:R-:W-:Y:S01]  /*2240*/  ISETP.GE.U32.AND P0, PT, R6, 0x7fffff78, PT ;  /* 0x7fffff780600780c */ /* 0x000fe20003f06070 */
[----:B------:R-:W-:-:S02]  /*2250*/  IMAD.MOV R2, RZ, RZ, -R3 ;  /* 0x000000ffff027224 */ /* 0x000fc400078e0a03 */
[----:B------:R-:W-:Y:S02]  /*2260*/  IMAD.MOV R4, RZ, RZ, -R4 ;  /* 0x000000ffff047224 */ /* 0x000fe400078e0a04 */
[----:B------:R-:W-:Y:S01]  /*2270*/  @!P6 IMAD.MOV R5, RZ, RZ, -R5 ;  /* 0x000000ffff05e224 */ /* 0x000fe200078e0a05 */
[----:B------:R-:W-:Y:S01]  /*2280*/  @!P3 LOP3.LUT R5, RZ, R28, RZ, 0x33, !PT ;  /* 0x0000001cff05b212 */ /* 0x000fe200078e33ff */
[C---:B------:R-:W-:Y:S02]  /*2290*/  IMAD R55, R39.reuse, R14, R55 ;  /* 0x0000000e27377224 */ /* 0x040fe400078e0237 */
[C---:B------:R-:W-:Y:S02]  /*22a0*/  IMAD R81, R39.reuse, R8, R81 ;  /* 0x0000000827517224 */ /* 0x040fe400078e0251 */
[C---:B------:R-:W-:Y:S02]  /*22b0*/  IMAD R77, R39.reuse, R10, R77 ;  /* 0x0000000a274d7224 */ /* 0x040fe400078e024d */
[----:B------:R-:W-:-:S02]  /*22c0*/  IMAD R69, R39, R12, R69 ;  /* 0x0000000c27457224 */ /* 0x000fc400078e0245 */
[C---:B------:R-:W-:Y:S02]  /*22d0*/  IMAD R61, R39.reuse, R2, R61 ;  /* 0x00000002273d7224 */ /* 0x040fe400078e023d */
[----:B------:R-:W-:Y:S02]  /*22e0*/  IMAD R57, R39, R4, R57 ;  /* 0x0000000427397224 */ /* 0x000fe400078e0239 */
[----:B------:R-:W-:Y:S01]  /*22f0*/  VIADD R3, R15, 0xffffffdf ;  /* 0xffffffdf0f037836 */ /* 0x000fe20000000000 */
[----:B--23--:R-:W-:Y:S06]  /*2300*/  BRA.U UP0, `(.L_x_5) ;  /* 0x0000000100187547 */ /* 0x00cfec000b800000 */
[----:B------:R-:W-:Y:S01]  /*2310*/  ELECT P3, URZ, PT ;  /* 0x0000000000ff782f */ /* 0x000fe20003860000 */
[----:B------:R-:W-:Y:S01]  /*2320*/  IMAD.MOV.U32 R2, RZ, RZ, 0x1 ;  /* 0x00000001ff027424 */ /* 0x000fe200078e00ff */
[----:B------:R-:W-:Y:S01]  /*2330*/  UMOV UR6, 0x40 ;  /* 0x0000004000067882 */ /* 0x000fe20000000000 */
[----:B------:R-:W-:Y:S01]  /*2340*/  UVIRTCOUNT.DEALLOC.SMPOOL 0x80 ;  /* 0x000000800000784c */ /* 0x000fe20000000000 */
[----:B------:R-:W-:-:S09]  /*2350*/  ULEA UR6, UR5, UR6, 0x18 ;  /* 0x0000000605067291 */ /* 0x000fd2000f8ec0ff */
[----:B------:R0:W-:Y:S03]  /*2360*/  @P3 STS.U8 [UR6], R2 ;  /* 0x00000002ff003988 */ /* 0x0001e60008000006 */
.L_x_5:
[----:B------:R-:W-:Y:S01]  /*2370*/  UIADD3 UR10, UPT, UPT, UR8, UR10, URZ ;  /* 0x0000000a080a7290 */ /* 0x000fe2000fffe0ff */
[----:B------:R-:W-:Y:S01]  /*2380*/  ISETP.GE.U32.AND P3, PT, R3, 0x7fffff60, PT ;  /* 0x7fffff600300780c */ /* 0x000fe20003f66070 */
[----:B------:R-:W-:Y:S01]  /*2390*/  VOTEU.ALL UP1, P1 ;  /* 0x0000000000ff7886 */ /* 0x000fe20000820000 */
[----:B------:R-:W-:Y:S01]  /*23a0*/  UIADD3 UR6, UPT, UPT, UR9, 0x10000, URZ ;  /* 0x0001000009067890 */ /* 0x000fe2000fffe0ff */
[----:B------:R-:W-:Y:S01]  /*23b0*/  IMAD R3, R5, UR11, RZ ;  /* 0x0000000b05037c24 */ /* 0x000fe2000f8e02ff */
[----:B------:R-:W-:Y:S01]  /*23c0*/  VOTEU.ALL UP2, P1 ;  /* 0x0000000000ff7886 */ /* 0x000fe20000840000 */
[----:B------:R-:W-:Y:S01]  /*23d0*/  IMAD.SHL.U32 R5, R36, 0x8, RZ ;  /* 0x0000000824057824 */ /* 0x000fe200078e00ff */
[----:B------:R-:W-:-:S04]  /*23e0*/  @!UP1 UIADD3 UR16, UPT, UPT, -UR4, 0x100000, URZ ;  /* 0x0010000004109890 */ /* 0x000fc8000fffe1ff */
[----:B------:R-:W-:Y:S02]  /*23f0*/  @!UP1 USHF.L.U32 UR17, UR16, 0xb, URZ ;  /* 0x0000000b10119899 */ /* 0x000fe400080006ff */
[----:B------:R-:W-:Y:S01]  /*2400*/  @!UP1 USHF.L.U32 UR16, UR16, 0x1, URZ ;  /* 0x0000000110109899 */ /* 0x000fe200080006ff */
[----:B------:R-:W-:Y:S01]  /*2410*/  STL [R1+0xc58], R66 ;  /* 0x000c584201007387 */ /* 0x000fe20000100800 */
[C---:B0-----:R-:W-:Y:S01]  /*2420*/  IADD3 R2, P6, PT, R3.reuse, UR12, RZ ;  /* 0x0000000c03027c10 */ /* 0x041fe2000ffde0ff */
[----:B------:R-:W-:Y:S01]  /*2430*/  IMAD.SHL.U32 R125, R36, 0x10, RZ ;  /* 0x00000010247d7824 */ /* 0x000fe200078e00ff */
[----:B------:R-:W-:Y:S01]  /*2440*/  PRMT R8, RZ, 0x7610, R8 ;  /* 0x00007610ff087816 */ /* 0x000fe20000000008 */
[----:B------:R-:W-:Y:S01]  /*2450*/  STTM.x128 tmem[UR10], RZ ;  /* 0x000000ff000079ed */ /* 0x000fe200083c000a */
[----:B------:R-:W0:Y:S02]  /*2460*/  FENCE.VIEW.ASYNC.T ;  /* 0x00000000000073c6 */ /* 0x000e240000000200 */
[----:B0-----:R-:W-:Y:S01]  /*2470*/  BAR.SYNC.DEFER_BLOCKING 0x0 ;  /* 0x0000000000007b1d */ /* 0x001fe20000010000 */
[----:B------:R-:W-:Y:S01]  /*2480*/  LEA.HI.X.SX32 R3, R3, UR13, 0x1, P6 ;  /* 0x0000000d03037c11 */ /* 0x000fe2000b0f0eff */
[----:B------:R-:W-:Y:S01]  /*2490*/  VIADD R6, R15, 0xffffffd7 ;  /* 0xffffffd70f067836 */ /* 0x000fe20000000000 */
[----:B------:R-:W-:-:S02]  /*24a0*/  IADD3 R4, P6, PT, R5, R2, RZ ;  /* 0x0000000205047210 */ /* 0x000fc40007fde0ff */
[----:B------:R-:W-:Y:S02]  /*24b0*/  PRMT R7, RZ, 0x7610, R7 ;  /* 0x00007610ff077816 */ /* 0x000fe40000000007 */
[----:B------:R-:W-:Y:S01]  /*24c0*/  PRMT R10, RZ, 0x7610, R10 ;  /* 0x00007610ff0a7816 */ /* 0x000fe2000000000a */
[----:B------:R-:W-:Y:S01]  /*24d0*/  STL [R1+0xc54], R62 ;  /* 0x000c543e01007387 */ /* 0x000fe20000100800 */
[----:B------:R-:W-:Y:S01]  /*24e0*/  LEA.HI.X.SX32 R5, R5, R3, 0x1, P6 ;  /* 0x0000000305057211 */ /* 0x000fe200030f0eff */
[----:B------:R-:W-:Y:S01]  /*24f0*/  VIADD R9, R15, 0xffffffc7 ;  /* 0xffffffc70f097836 */ /* 0x000fe20000000000 */
[----:B------:R-:W-:Y:S01]  /*2500*/  PRMT R132, RZ, 0x7610, R132 ;  /* 0x00007610ff847816 */ /* 0x000fe20000000084 */
[----:B------:R0:W-:Y:S01]  /*2510*/  STL [R1+0xc50], R58 ;  /* 0x000c503a01007387 */ /* 0x0001e20000100800 */
[----:B------:R-:W-:Y:S01]  /*2520*/  PRMT R130, RZ, 0x7610, R130 ;  /* 0x00007610ff827816 */ /* 0x000fe20000000082 */
[----:B------:R-:W1:Y:S02]  /*2530*/  LDCU UR11, c[0x0][0x3b0] ;  /* 0x00007600ff0b77ac */ /* 0x000e640008000800 */
[----:B------:R2:W-:Y:S01]  /*2540*/  STL [R1+0xc4c], R54 ;  /* 0x000c4c3601007387 */ /* 0x0005e20000100800 */
[----:B------:R-:W-:Y:S01]  /*2550*/  PRMT R11, RZ, 0x7610, R11 ;  /* 0x00007610ff0b7816 */ /* 0x000fe2000000000b */
[----:B------:R-:W3:Y:S02]  /*2560*/  LDCU UR5, c[0x0][0x3b0] ;  /* 0x00007600ff0577ac */ /* 0x000ee40008000800 */
[----:B------:R-:W-:Y:S01]  /*2570*/  STL [R1+0xc48], R51 ;  /* 0x000c483301007387 */ /* 0x000fe20000100800 */
[----:B------:R-:W-:Y:S01]  /*2580*/  PRMT R12, RZ, 0x7610, R12 ;  /* 0x00007610ff0c7816 */ /* 0x000fe2000000000c */
[----:B------:R-:W4:Y:S02]  /*2590*/  LDCU UR21, c[0x0][0x3b0] ;  /* 0x00007600ff1577ac */ /* 0x000f240008000800 */
[----:B------:R-:W0:Y:S02]  /*25a0*/  FENCE.VIEW.ASYNC.S ;  /* 0x00000000000073c6 */ /* 0x000e240000000000 */
[----:B0-----:R0:W0:Y:S02]  /*25b0*/  @!UP2 SYNCS.EXCH.64 URZ, [UR6], UR16 ;  /* 0x0000001006ffa5b2 */ /* 0x0010240008000100 */
[----:B0-----:R-:W-:Y:S01]  /*25c0*/  BAR.SYNC.DEFER_BLOCKING 0x0 ;  /* 0x0000000000007b1d */ /* 0x001fe20000010000 */
[----:B------:R-:W-:-:S02]  /*25d0*/  PRMT R138, RZ, 0x7610, R138 ;  /* 0x00007610ff8a7816 */ /* 0x000fc4000000008a */
[----:B------:R-:W-:Y:S02]  /*25e0*/  PRMT R135, RZ, 0x7610, R135 ;  /* 0x00007610ff877816 */ /* 0x000fe40000000087 */
[----:B------:R-:W-:Y:S01]  /*25f0*/  PRMT R28, RZ, 0x7610, R28 ;  /* 0x00007610ff1c7816 */ /* 0x000fe2000000001c */
[----:B------:R-:W0:Y:S01]  /*2600*/  LDCU UR25, c[0x0][0x3b0] ;  /* 0x00007600ff1977ac */ /* 0x000e220008000800 */
[----:B------:R-:W-:Y:S01]  /*2610*/  STL [R1+0xc44], R48 ;  /* 0x000c443001007387 */ /* 0x000fe20000100800 */
[----:B------:R-:W-:Y:S01]  /*2620*/  IADD3 R126, P6, PT, R125, R2, RZ ;  /* 0x000000027d7e7210 */ /* 0x000fe20007fde0ff */
[----:B------:R-:W0:Y:S02]  /*2630*/  LDCU UR29, c[0x0][0x3b0] ;  /* 0x00007600ff1d77ac */ /* 0x000e240008000800 */
[----:B------:R-:W-:Y:S01]  /*2640*/  STL [R1+0xc40], R97 ;  /* 0x000c406101007387 */ /* 0x000fe20000100800 */
[----:B------:R-:W-:Y:S01]  /*2650*/  PRMT R58, RZ, 0x7610, R58 ;  /* 0x00007610ff3a7816 */ /* 0x000fe2000000003a */
[----:B------:R-:W0:Y:S02]  /*2660*/  LDCU UR16, c[0x0][0x3b0] ;  /* 0x00007600ff1077ac */ /* 0x000e240008000800 */
[----:B------:R-:W-:Y:S01]  /*2670*/  STL [R1+0xc3c], R93 ;  /* 0x000c3c5d01007387 */ /* 0x000fe20000100800 */
[----:B--2---:R-:W-:Y:S01]  /*2680*/  PRMT R54, RZ, 0x7610, R54 ;  /* 0x00007610ff367816 */ /* 0x004fe20000000036 */
[----:B------:R-:W2:Y:S02]  /*2690*/  LDCU UR17, c[0x0][0x3b0] ;  /* 0x00007600ff1177ac */ /* 0x000ea40008000800 */
[----:B------:R-:W-:Y:S01]  /*26a0*/  STL [R1+0xc38], R89 ;  /* 0x000c385901007387 */ /* 0x000fe20000100800 */
[----:B------:R-:W-:Y:S01]  /*26b0*/  PRMT R14, RZ, 0x7610, R14 ;  /* 0x00007610ff0e7816 */ /* 0x000fe2000000000e */
[----:B------:R-:W0:Y:S02]  /*26c0*/  LDCU UR33, c[0x0][0x3b0] ;  /* 0x00007600ff2177ac */ /* 0x000e240008000800 */
[----:B------:R-:W2:Y:S01]  /*26d0*/  @!P2 LDG.E.U8 R8, desc[UR18][R2.64] ;  /* 0x000000120208a981 */ /* 0x000ea2000c1e1100 */
[----:B------:R-:W-:Y:S01]  /*26e0*/  PRMT R23, RZ, 0x7610, R23 ;  /* 0x00007610ff177816 */ /* 0x000fe20000000017 */
[----:B------:R-:W0:Y:S02]  /*26f0*/  LDCU UR12, c[0x0][0x3b0] ;  /* 0x00007600ff0c77ac */ /* 0x000e240008000800 */
[----:B------:R-:W3:Y:S01]  /*2700*/  @!P0 LDG.E.U8 R7, desc[UR18][R4.64] ;  /* 0x0000001204078981 */ /* 0x000ee2000c1e1100 */
[----:B------:R-:W-:Y:S01]  /*2710*/  PRMT R110, RZ, 0x7610, R110 ;  /* 0x00007610ff6e7816 */ /* 0x000fe2000000006e */
[----:B------:R-:W0:Y:S02]  /*2720*/  LDCU UR37, c[0x0][0x3b0] ;  /* 0x00007600ff2577ac */ /* 0x000e240008000800 */
[----:B------:R-:W-:Y:S01]  /*2730*/  STL [R1+0xc34], R85 ;  /* 0x000c345501007387 */ /* 0x000fe20000100800 */
[----:B------:R-:W-:Y:S01]  /*2740*/  PRMT R112, RZ, 0x7610, R112 ;  /* 0x00007610ff707816 */ /* 0x000fe20000000070 */
[----:B------:R-:W0:Y:S02]  /*2750*/  LDCU UR41, c[0x0][0x3b0] ;  /* 0x00007600ff2977ac */ /* 0x000e240008000800 */
[----:B------:R-:W-:Y:S01]  /*2760*/  STL [R1+0xc30], R81 ;  /* 0x000c305101007387 */ /* 0x000fe20000100800 */
[----:B------:R-:W0:Y:S03]  /*2770*/  LDCU UR45, c[0x0][0x3b0] ;  /* 0x00007600ff2d77ac */ /* 0x000e260008000800 */
        /* <DEDUP_REMOVED lines=77> */
[----:B------:R-:W-:Y:S01]  /*2c50*/  ISETP.GE.U32.AND P2, PT, R6, 0x7fffff58, PT ;  /* 0x7fffff580600780c */ /* 0x000fe20003f46070 */
[----:B------:R-:W0:Y:S02]  /*2c60*/  LDCU UR52, c[0x0][0x3b0] ;  /* 0x00007600ff3477ac */ /* 0x000e240008000800 */
[----:B------:R-:W-:Y:S01]  /*2c70*/  STL [R1+0xb00], R128 ;  /* 0x000b008001007387 */ /* 0x000fe20000100800 */
[----:B------:R-:W-:Y:S01]  /*2c80*/  VIADD R6, R15, 0xffffffcf ;  /* 0xffffffcf0f067836 */ /* 0x000fe20000000000 */
[----:B------:R-:W0:Y:S02]  /*2c90*/  LDCU UR56, c[0x0][0x3b0] ;  /* 0x00007600ff3877ac */ /* 0x000e240008000800 */
[----:B------:R-:W-:Y:S01]  /*2ca0*/  STL [R1+0xafc], R127 ;  /* 0x000afc7f01007387 */ /* 0x000fe20000100800 */
[----:B------:R-:W-:Y:S01]  /*2cb0*/  LEA.HI.X.SX32 R125, R125, R3, 0x1, P6 ;  /* 0x000000037d7d7211 */ /* 0x000fe200030f0eff */
[----:B------:R-:W0:Y:S02]  /*2cc0*/  LDCU UR60, c[0x0][0x3b0] ;  /* 0x00007600ff3c77ac */ /* 0x000e240008000800 */
[----:B------:R-:W-:Y:S01]  /*2cd0*/  STL [R1+0xaf8], R124 ;  /* 0x000af87c01007387 */ /* 0x000fe20000100800 */
[----:B------:R-:W0:Y:S03]  /*2ce0*/  LDCU UR64, c[0x0][0x3b0] ;  /* 0x00007600ff4077ac */ /* 0x000e260008000800 */
[----:B------:R-:W-:Y:S01]  /*2cf0*/  STL [R1+0xaf4], R122 ;  /* 0x000af47a01007387 */ /* 0x000fe20000100800 */
[----:B------:R-:W0:Y:S03]  /*2d00*/  LDCU UR68, c[0x0][0x3b0] ;  /* 0x00007600ff4477ac */ /* 0x000e260008000800 */
[----:B------:R-:W-:Y:S04]  /*2d10*/  STL [R1+0xaf0], R121 ;  /* 0x000af07901007387 */ /* 0x000fe80000100800 */
[----:B------:R-:W-:Y:S01]  /*2d20*/  STL [R1+0xaec], R120 ;  /* 0x000aec7801007387 */ /* 0x000fe20000100800 */
[----:B------:R-:W-:-:S03]  /*2d30*/  ISETP.GE.U32.AND P0, PT, R6, 0x7fffff50, PT ;  /* 0x7fffff500600780c */ /* 0x000fc60003f06070 */
[----:B------:R-:W-:Y:S01]  /*2d40*/  STL [R1+0x9dc], R4 ;  /* 0x0009dc0401007387 */ /* 0x000fe20000100800 */
[----:B------:R-:W-:-:S03]  /*2d50*/  @!P4 IMAD.MOV.U32 R6, RZ, RZ, R126 ;  /* 0x000000ffff06c224 */ /* 0x000fc600078e007e */
[----:B------:R-:W-:Y:S04]  /*2d60*/  STL [R1+0x9d8], R5 ;  /* 0x0009d80501007387 */ /* 0x000fe80000100800 */
[----:B--2---:R-:W-:Y:S04]  /*2d70*/  STL [R1+0x2f0], R8 ;  /* 0x0002f00801007387 */ /* 0x004fe80000100800 */
[----:B---3--:R2:W-:Y:S02]  /*2d80*/  STL [R1+0x2f4], R7 ;  /* 0x0002f40701007387 */ /* 0x0085e40000100800 */
[----:B--2---:R-:W-:-:S05]  /*2d90*/  @!P4 IMAD.MOV.U32 R7, RZ, RZ, R125 ;  /* 0x000000ffff07c224 */ /* 0x004fca00078e007d */
[----:B------:R2:W3:Y:S01]  /*2da0*/  @!P4 LDG.E.U8 R10, desc[UR18][R6.64] ;  /* 0x00000012060ac981 */ /* 0x0004e2000c1e1100 */
[----:B------:R-:W-:-:S05]  /*2db0*/  IMAD R8, R36, 0x18, RZ ;  /* 0x0000001824087824 */ /* 0x000fca00078e02ff */
[----:B------:R-:W-:-:S04]  /*2dc0*/  IADD3 R66, P6, PT, R8, R2, RZ ;  /* 0x0000000208427210 */ /* 0x000fc80007fde0ff */
[----:B--2---:R-:W-:Y:S01]  /*2dd0*/  LEA.HI.X.SX32 R7, R8, R3, 0x1, P6 ;  /* 0x0000000308077211 */ /* 0x004fe200030f0eff */
[----:B------:R-:W-:-:S05]  /*2de0*/  @!P5 IMAD.MOV.U32 R6, RZ, RZ, R66 ;  /* 0x000000ffff06d224 */ /* 0x000fca00078e0042 */
[----:B------:R2:W4:Y:S01]  /*2df0*/  @!P5 LDG.E.U8 R58, desc[UR18][R6.64] ;  /* 0x00000012063ad981 */ /* 0x000522000c1e1100 */
[----:B------:R-:W-:Y:S01]  /*2e00*/  ISETP.GE.U32.AND P4, PT, R9, 0x7fffff48, PT ;  /* 0x7fffff480900780c */ /* 0x000fe20003f86070 */
[----:B------:R-:W-:Y:S02]  /*2e10*/  IMAD.SHL.U32 R9, R36, 0x20, RZ ;  /* 0x0000002024097824 */ /* 0x000fe400078e00ff */
[----:B------:R-:W-:Y:S03]  /*2e20*/  STL [R1+0x9e4], R126 ;  /* 0x0009e47e01007387 */ /* 0x000fe60000100800 */
[----:B------:R-:W-:Y:S01]  /*2e30*/  IADD3 R62, P6, PT, R9, R2, RZ ;  /* 0x00000002093e7210 */ /* 0x000fe20007fde0ff */
[----:B------:R-:W-:Y:S01]  /*2e40*/  STL [R1+0x9e0], R125 ;  /* 0x0009e07d01007387 */ /* 0x000fe20000100800 */
[----:B------:R-:W-:-:S03]  /*2e50*/  PRMT R97, RZ, 0x7610, R97 ;  /* 0x00007610ff617816 */ /* 0x000fc60000000061 */
[----:B------:R0:W-:Y:S01]  /*2e60*/  STL [R1+0x18], R66 ;  /* 0x0000184201007387 */ /* 0x0001e20000100800 */
[----:B--2---:R-:W-:-:S03]  /*2e70*/  @!P3 IMAD.MOV.U32 R6, RZ, RZ, R62 ;  /* 0x000000ffff06b224 */ /* 0x004fc600078e003e */
[----:B---3--:R-:W-:Y:S04]  /*2e80*/  STL [R1+0x2fc], R10 ;  /* 0x0002fc0a01007387 */ /* 0x008fe80000100800 */
[----:B------:R2:W-:Y:S01]  /*2e90*/  STL [R1+0x14], R7 ;  /* 0x0000140701007387 */ /* 0x0005e20000100800 */
[----:B------:R-:W-:-:S03]  /*2ea0*/  IMAD R8, R36, 0x28, RZ ;  /* 0x0000002824087824 */ /* 0x000fc600078e02ff */
[----:B0-----:R-:W3:Y:S01]  /*2eb0*/  LDL.LU R66, [R1+0xc58] ;  /* 0x000c580001427983 */ /* 0x001ee20000300800 */
[----:B--2---:R-:W-:-:S05]  /*2ec0*/  LEA.HI.X.SX32 R7, R9, R3, 0x1, P6 ;  /* 0x0000000309077211 */ /* 0x004fca00030f0eff */
[----:B------:R0:W2:Y:S04]  /*2ed0*/  @!P3 LDG.E.U8 R97, desc[UR18][R6.64] ;  /* 0x000000120661b981 */ /* 0x0000a8000c1e1100 */
[----:B------:R-:W-:Y:S04]  /*2ee0*/  STL [R1+0xcc], R62 ;  /* 0x0000cc3e01007387 */ /* 0x000fe80000100800 */
[----:B----4-:R4:W-:Y:S02]  /*2ef0*/  STL [R1+0x328], R58 ;  /* 0x0003283a01007387 */ /* 0x0109e40000100800 */
[----:B----4-:R-:W-:-:S04]  /*2f00*/  IADD3 R58, P6, PT, R8, R2, RZ ;  /* 0x00000002083a7210 */ /* 0x010fc80007fde0ff */
[----:B------:R-:W-:Y:S01]  /*2f10*/  LEA.HI.X.SX32 R8, R8, R3, 0x1, P6 ;  /* 0x0000000308087211 */ /* 0x000fe200030f0eff */
[----:B------:R4:W-:Y:S01]  /*2f20*/  STL [R1+0xc8], R7 ;  /* 0x0000c80701007387 */ /* 0x0009e20000100800 */
[----:B0-----:R-:W-:-:S03]  /*2f30*/  @!P2 IMAD.MOV.U32 R6, RZ, RZ, R58 ;  /* 0x000000ffff06a224 */ /* 0x001fc600078e003a */
[----:B----4-:R-:W-:-:S05]  /*2f40*/  @!P2 IMAD.MOV.U32 R7, RZ, RZ, R8 ;  /* 0x000000ffff07a224 */ /* 0x010fca00078e0008 */
[----:B------:R0:W4:Y:S01]  /*2f50*/  @!P2 LDG.E.U8 R54, desc[UR18][R6.64] ;  /* 0x000000120636a981 */ /* 0x000122000c1e1100 */
[----:B------:R-:W-:-:S03]  /*2f60*/  IMAD R9, R36, 0x30, RZ ;  /* 0x0000003024097824 */ /* 0x000fc600078e02ff */
[----:B------:R-:W-:Y:S04]  /*2f70*/  STL [R1+0x53c], R58 ;  /* 0x00053c3a01007387 */ /* 0x000fe80000100800 */
[----:B------:R-:W3:Y:S04]  /*2f80*/  LDL.LU R62, [R1+0xc54] ;  /* 0x000c5400013e7983 */ /* 0x000ee80000300800 */
[----:B------:R0:W-:Y:S01]  /*2f90*/  STL [R1+0x538], R8 ;  /* 0x0005380801007387 */ /* 0x0001e20000100800 */
[----:B------:R-:W-:-:S03]  /*2fa0*/  PRMT R48, RZ, 0x7610, R48 ;  /* 0x00007610ff307816 */ /* 0x000fc60000000030 */
[----:B--2---:R2:W-:Y:S01]  /*2fb0*/  STL [R1+0x330], R97 ;  /* 0x0003306101007387 */ /* 0x0045e20000100800 */
[----:B------:R-:W-:Y:S02]  /*2fc0*/  VIADD R10, R15, 0xffffffbf ;  /* 0xffffffbf0f0a7836 */ /* 0x000fe40000000000 */
[----:B0-----:R-:W-:Y:S01]  /*2fd0*/  IMAD R8, R36, 0x38, RZ ;  /* 0x0000003824087824 */ /* 0x001fe200078e02ff */
[----:B------:R-:W3:Y:S01]  /*2fe0*/  LDL.LU R58, [R1+0xc50] ;  /* 0x000c5000013a7983 */ /* 0x000ee20000300800 */
[----:B--2---:R-:W-:-:S04]  /*2ff0*/  IADD3 R97, P6, PT, R9, R2, RZ ;  /* 0x0000000209617210 */ /* 0x004fc80007fde0ff */
[----:B------:R-:W-:Y:S01]  /*3000*/  LEA.HI.X.SX32 R7, R9, R3, 0x1, P6 ;  /* 0x0000000309077211 */ /* 0x000fe200030f0eff */
[----:B------:R-:W-:-:S05]  /*3010*/  @!P0 IMAD.MOV.U32 R6, RZ, RZ, R97 ;  /* 0x000000ffff068224 */ /* 0x000fca00078e0061 */
[----:B------:R0:W2:Y:S01]  /*3020*/  @!P0 LDG.E.U8 R48, desc[UR18][R6.64] ;  /* 0x0000001206308981 */ /* 0x0000a2000c1e1100 */
[----:B------:R-:W-:Y:S01]  /*3030*/  ISETP.GE.U32.AND P5, PT, R10, 0x7fffff40, PT ;  /* 0x7fffff400a00780c */ /* 0x000fe20003fa6070 */
[----:B------:R-:W-:-:S05]  /*3040*/  VIADD R10, R15, 0xffffffb7 ;  /* 0xffffffb70f0a7836 */ /* 0x000fca0000000000 */
[----:B------:R-:W-:Y:S01]  /*3050*/  ISETP.GE.U32.AND P3, PT, R10, 0x7fffff38, PT ;  /* 0x7fffff380a00780c */ /* 0x000fe20003f66070 */
[----:B------:R-:W-:Y:S01]  /*3060*/  VIADD R10, R15, 0xffffffaf ;  /* 0xffffffaf0f0a7836 */ /* 0x000fe20000000000 */
[----:B----4-:R4:W-:Y:S04]  /*3070*/  STL [R1+0x364], R54 ;  /* 0x0003643601007387 */ /* 0x0109e80000100800 */
[----:B------:R-:W-:Y:S01]  /*3080*/  ISETP.GE.U32.AND P2, PT, R10, 0x7fffff30, PT ;  /* 0x7fffff300a00780c */ /* 0x000fe20003f46070 */
[----:B------:R-:W-:Y:S01]  /*3090*/  IMAD.SHL.U32 R10, R36, 0x40, RZ ;  /* 0x00000040240a7824 */ /* 0x000fe200078e00ff */
[----:B----4-:R-:W4:Y:S04]  /*30a0*/  LDL.LU R54, [R1+0xc4c] ;  /* 0x000c4c0001367983 */ /* 0x010f280000300800 */
[----:B------:R-:W-:Y:S04]  /*30b0*/  STL [R1+0x57c], R97 ;  /* 0x00057c6101007387 */ /* 0x000fe80000100800 */
[----:B------:R0:W-:Y:S02]  /*30c0*/  STL [R1+0x578], R7 ;  /* 0x0005780701007387 */ /* 0x0001e40000100800 */
[----:B0-----:R-:W-:-:S04]  /*30d0*/  IADD3 R7, P6, PT, R8, R2, RZ ;  /* 0x0000000208077210 */ /* 0x001fc80007fde0ff */
[----:B------:R-:W-:Y:S01]  /*30e0*/  LEA.HI.X.SX32 R6, R8, R3, 0x1, P6 ;  /* 0x0000000308067211 */ /* 0x000fe200030f0eff */
[----:B------:R0:W-:Y:S01]  /*30f0*/  STL [R1+0x5bc], R7 ;  /* 0x0005bc0701007387 */ /* 0x0001e20000100800 */
[----:B------:R-:W-:-:S03]  /*3100*/  IADD3 R97, P6, PT, R10, R2, RZ ;  /* 0x000000020a617210 */ /* 0x000fc60007fde0ff */
[----:B------:R1:W-:Y:S01]  /*3110*/  STL [R1+0x5b8], R6 ;  /* 0x0005b80601007387 */ /* 0x0003e20000100800 */
[----:B0-----:R-:W-:-:S03]  /*3120*/  @!P4 LOP3.LUT R7, R7, R6, RZ, 0x3c, !PT ;  /* 0x000000060707c212 */ /* 0x001fc600078e3cff */
[----:B------:R-:W-:Y:S01]  /*3130*/  STL [R1+0x5fc], R97 ;  /* 0x0005fc6101007387 */ /* 0x000fe20000100800 */
[C---:B-1----:R-:W-:Y:S02]  /*3140*/  @!P4 LOP3.LUT R6, R7.reuse, R6, RZ, 0x3c, !PT ;  /* 0x000000060706c212 */ /* 0x042fe400078e3cff */
[----:B------:R-:W-:Y:S02]  /*3150*/  PRMT R51, RZ, 0x7610, R51 ;  /* 0x00007610ff337816 */ /* 0x000fe40000000033 */
[----:B------:R-:W-:Y:S02]  /*3160*/  @!P4 LOP3.LUT R7, R7, R6, RZ, 0x3c, !PT ;  /* 0x000000060707c212 */ /* 0x000fe400078e3cff */
[----:B------:R-:W-:-:S03]  /*3170*/  PRMT R93, RZ, 0x7610, R93 ;  /* 0x00007610ff5d7816 */ /* 0x000fc6000000005d */
[----:B------:R0:W3:Y:S02]  /*3180*/  @!P4 LDG.E.U8 R51, desc[UR18][R6.64] ;  /* 0x000000120633c981 */ /* 0x0000e4000c1e1100 */
[----:B0-----:R-:W-:Y:S02]  /*3190*/  @!P5 IMAD.MOV.U32 R6, RZ, RZ, R97 ;  /* 0x000000ffff06d224 */ /* 0x001fe400078e0061 */
[----:B--2---:R0:W-:Y:S02]  /*31a0*/  STL [R1+0x338], R48 ;  /* 0x0003383001007387 */ /* 0x0041e40000100800 */
[----:B0-----:R-:W-:-:S05]  /*31b0*/  LEA.HI.X.SX32 R48, R10, R3, 0x1, P6 ;  /* 0x000000030a307211 */ /* 0x001fca00030f0eff */
[----:B------:R-:W-:-:S05]  /*31c0*/  @!P5 IMAD.MOV.U32 R7, RZ, RZ, R48 ;  /* 0x000000ffff07d224 */ /* 0x000fca00078e0030 */
[----:B------:R0:W2:Y:S01]  /*31d0*/  @!P5 LDG.E.U8 R93, desc[UR18][R6.64] ;  /* 0x00000012065dd981 */ /* 0x0000a2000c1e1100 */
[----:B------:R-:W-:-:S05]  /*31e0*/  VIADD R9, R15, 0xffffffa7 ;  /* 0xffffffa70f097836 */ /* 0x000fca0000000000 */
[----:B------:R-:W-:Y:S01]  /*31f0*/  ISETP.GE.U32.AND P0, PT, R9, 0x7fffff28, PT ;  /* 0x7fffff280900780c */ /* 0x000fe20003f06070 */
[----:B------:R-:W-:-:S05]  /*3200*/  IMAD R9, R36, 0x48, RZ ;  /* 0x0000004824097824 */ /* 0x000fca00078e02ff */
[----:B------:R-:W-:Y:S01]  /*3210*/  IADD3 R10, P6, PT, R9, R2, RZ ;  /* 0x00000002090a7210 */ /* 0x000fe20007fde0ff */
[----:B0-----:R-:W-:-:S03]  /*3220*/  VIADD R6, R15, 0xffffff97 ;  /* 0xffffff970f067836 */ /* 0x001fc60000000000 */
[----:B------:R-:W-:Y:S01]  /*3230*/  LEA.HI.X.SX32 R9, R9, R3, 0x1, P6 ;  /* 0x0000000309097211 */ /* 0x000fe200030f0eff */
[----:B------:R-:W-:Y:S01]  /*3240*/  IMAD.MOV.U32 R7, RZ, RZ, R10 ;  /* 0x000000ffff077224 */ /* 0x000fe200078e000a */
[----:B------:R-:W-:-:S03]  /*3250*/  ISETP.GE.U32.AND P5, PT, R6, 0x7fffff18, PT ;  /* 0x7fffff180600780c */ /* 0x000fc60003fa6070 */
[----:B------:R-:W-:Y:S02]  /*3260*/  IMAD.MOV.U32 R6, RZ, RZ, R9 ;  /* 0x000000ffff067224 */ /* 0x000fe400078e0009 */
[----:B------:R-:W-:-:S03]  /*3270*/  VIADD R8, R15, 0xffffff9f ;  /* 0xffffff9f0f087836 */ /* 0x000fc60000000000 */
[-C--:B------:R-:W-:Y:S02]  /*3280*/  @!P3 LOP3.LUT R7, R7, R6.reuse, RZ, 0x3c, !PT ;  /* 0x000000060707b212 */ /* 0x080fe400078e3cff */
[----:B------:R-:W-:Y:S01]  /*3290*/  ISETP.GE.U32.AND P4, PT, R8, 0x7fffff20, PT ;  /* 0x7fffff200800780c */ /* 0x000fe20003f86070 */
[----:B------:R-:W-:Y:S01]  /*32a0*/  IMAD R8, R36, 0x50, RZ ;  /* 0x0000005024087824 */ /* 0x000fe200078e02ff */
[C---:B------:R-:W-:Y:S02]  /*32b0*/  @!P3 LOP3.LUT R6, R7.reuse, R6, RZ, 0x3c, !PT ;  /* 0x000000060706b212 */ /* 0x040fe400078e3cff */
[----:B------:R-:W-:Y:S02]  /*32c0*/  PRMT R89, RZ, 0x7610, R89 ;  /* 0x00007610ff597816 */ /* 0x000fe40000000059 */
[----:B------:R-:W-:-:S05]  /*32d0*/  @!P3 LOP3.LUT R7, R7, R6, RZ, 0x3c, !PT ;  /* 0x000000060707b212 */ /* 0x000fca00078e3cff */
[----:B------:R0:W4:Y:S04]  /*32e0*/  @!P3 LDG.E.U8 R89, desc[UR18][R6.64] ;  /* 0x000000120659b981 */ /* 0x000128000c1e1100 */
[----:B---3--:R1:W-:Y:S04]  /*32f0*/  STL [R1+0x334], R51 ;  /* 0x0003343301007387 */ /* 0x0083e80000100800 */
[----:B-1----:R-:W3:Y:S04]  /*3300*/  LDL.LU R51, [R1+0xc48] ;  /* 0x000c480001337983 */ /* 0x002ee80000300800 */
[----:B------:R1:W-:Y:S04]  /*3310*/  STL [R1+0x5f8], R48 ;  /* 0x0005f83001007387 */ /* 0x0003e80000100800 */
[----:B-1----:R-:W3:Y:S04]  /*3320*/  LDL.LU R48, [R1+0xc44] ;  /* 0x000c440001307983 */ /* 0x002ee80000300800 */
[----:B------:R-:W3:Y:S01]  /*3330*/  LDL.LU R97, [R1+0xc40] ;  /* 0x000c400001617983 */ /* 0x000ee20000300800 */
[----:B------:R-:W-:-:S03]  /*3340*/  PRMT R85, RZ, 0x7610, R85 ;  /* 0x00007610ff557816 */ /* 0x000fc60000000055 */
[----:B--2---:R1:W-:Y:S04]  /*3350*/  STL [R1+0x3a8], R93 ;  /* 0x0003a85d01007387 */ /* 0x0043e80000100800 */
[----:B-1----:R-:W2:Y:S04]  /*3360*/  LDL.LU R93, [R1+0xc3c] ;  /* 0x000c3c00015d7983 */ /* 0x002ea80000300800 */
[----:B------:R1:W-:Y:S02]  /*3370*/  STL [R1+0x63c], R10 ;  /* 0x00063c0a01007387 */ /* 0x0003e40000100800 */
[----:B-1----:R-:W-:-:S04]  /*3380*/  IADD3 R10, P6, PT, R8, R2, RZ ;  /* 0x00000002080a7210 */ /* 0x002fc80007fde0ff */
[----:B0-----:R-:W-:Y:S01]  /*3390*/  LEA.HI.X.SX32 R6, R8, R3, 0x1, P6 ;  /* 0x0000000308067211 */ /* 0x001fe200030f0eff */
[----:B------:R-:W-:Y:S01]  /*33a0*/  IMAD.MOV.U32 R7, RZ, RZ, R10 ;  /* 0x000000ffff077224 */ /* 0x000fe200078e000a */
[----:B------:R-:W-:Y:S04]  /*33b0*/  STL [R1+0x638], R9 ;  /* 0x0006380901007387 */ /* 0x000fe80000100800 */
[-C--:B------:R-:W-:Y:S01]  /*33c0*/  @!P2 LOP3.LUT R7, R7, R6.reuse, RZ, 0x3c, !PT ;  /* 0x000000060707a212 */ /* 0x080fe200078e3cff */
[----:B------:R-:W-:Y:S04]  /*33d0*/  STL [R1+0x67c], R10 ;  /* 0x00067c0a01007387 */ /* 0x000fe80000100800 */
[----:B------:R0:W-:Y:S02]  /*33e0*/  STL [R1+0x678], R6 ;  /* 0x0006780601007387 */ /* 0x0001e40000100800 */
[----:B0-----:R-:W-:-:S04]  /*33f0*/  @!P2 LOP3.LUT R6, R7, R6, RZ, 0x3c, !PT ;  /* 0x000000060706a212 */ /* 0x001fc800078e3cff */
[----:B------:R-:W-:-:S05]  /*3400*/  @!P2 LOP3.LUT R7, R7, R6, RZ, 0x3c, !PT ;  /* 0x000000060707a212 */ /* 0x000fca00078e3cff */
[----:B------:R0:W2:Y:S01]  /*3410*/  @!P2 LDG.E.U8 R85, desc[UR18][R6.64] ;  /* 0x000000120655a981 */ /* 0x0000a2000c1e1100 */
[----:B------:R-:W-:-:S05]  /*3420*/  VIADD R9, R15, 0xffffff8f ;  /* 0xffffff8f0f097836 */ /* 0x000fca0000000000 */
[----:B------:R-:W-:Y:S01]  /*3430*/  ISETP.GE.U32.AND P3, PT, R9, 0x7fffff10, PT ;  /* 0x7fffff100900780c */ /* 0x000fe20003f66070 */
[C---:B------:R-:W-:Y:S01]  /*3440*/  IMAD R9, R36.reuse, 0x58, RZ ;  /* 0x0000005824097824 */ /* 0x040fe200078e02ff */
[----:B----4-:R1:W-:Y:S01]  /*3450*/  STL [R1+0x340], R89 ;  /* 0x0003405901007387 */ /* 0x0103e20000100800 */
[----:B------:R-:W-:Y:S01]  /*3460*/  IMAD R8, R36, 0x60, RZ ;  /* 0x0000006024087824 */ /* 0x000fe200078e02ff */
[----:B------:R-:W-:Y:S02]  /*3470*/  PRMT R81, RZ, 0x7610, R81 ;  /* 0x00007610ff517816 */ /* 0x000fe40000000051 */
[----:B-1----:R-:W-:-:S04]  /*3480*/  IADD3 R89, P6, PT, R9, R2, RZ ;  /* 0x0000000209597210 */ /* 0x002fc80007fde0ff */
[----:B0-----:R-:W-:Y:S01]  /*3490*/  LEA.HI.X.SX32 R7, R9, R3, 0x1, P6 ;  /* 0x0000000309077211 */ /* 0x001fe200030f0eff */
[----:B------:R-:W-:Y:S01]  /*34a0*/  STL [R1+0x6b4], R89 ;  /* 0x0006b45901007387 */ /* 0x000fe20000100800 */
[----:B------:R-:W-:-:S05]  /*34b0*/  @!P0 IMAD.MOV.U32 R6, RZ, RZ, R89 ;  /* 0x000000ffff068224 */ /* 0x000fca00078e0059 */
[----:B------:R0:W4:Y:S04]  /*34c0*/  @!P0 LDG.E.U8 R81, desc[UR18][R6.64] ;  /* 0x0000001206518981 */ /* 0x000128000c1e1100 */
[----:B--2---:R1:W-:Y:S02]  /*34d0*/  STL [R1+0x374], R85 ;  /* 0x0003745501007387 */ /* 0x0043e40000100800 */
[----:B-1----:R-:W-:-:S04]  /*34e0*/  IADD3 R85, P6, PT, R8, R2, RZ ;  /* 0x0000000208557210 */ /* 0x002fc80007fde0ff */
[----:B------:R-:W-:Y:S01]  /*34f0*/  LEA.HI.X.SX32 R8, R8, R3, 0x1, P6 ;  /* 0x0000000308087211 */ /* 0x000fe200030f0eff */
[----:B------:R1:W-:Y:S01]  /*3500*/  STL [R1+0x6b0], R7 ;  /* 0x0006b00701007387 */ /* 0x0003e20000100800 */
[----:B0-----:R-:W-:-:S03]  /*3510*/  @!P4 IMAD.MOV.U32 R6, RZ, RZ, R85 ;  /* 0x000000ffff06c224 */ /* 0x001fc600078e0055 */
[----:B-1----:R-:W-:-:S05]  /*3520*/  @!P4 IMAD.MOV.U32 R7, RZ, RZ, R8 ;  /* 0x000000ffff07c224 */ /* 0x002fca00078e0008 */
[----:B------:R0:W2:Y:S01]  /*3530*/  @!P4 LDG.E.U8 R132, desc[UR18][R6.64] ;  /* 0x000000120684c981 */ /* 0x0000a2000c1e1100 */
[----:B------:R-:W-:Y:S02]  /*3540*/  IMAD R9, R36, 0x68, RZ ;  /* 0x0000006824097824 */ /* 0x000fe400078e02ff */
[----:B------:R-:W-:Y:S01]  /*3550*/  VIADD R10, R15, 0xffffff87 ;  /* 0xffffff870f0a7836 */ /* 0x000fe20000000000 */
[----:B------:R1:W-:Y:S04]  /*3560*/  STL [R1+0x6ec], R85 ;  /* 0x0006ec5501007387 */ /* 0x0003e80000100800 */
[----:B------:R-:W3:Y:S04]  /*3570*/  LDL.LU R89, [R1+0xc38] ;  /* 0x000c380001597983 */ /* 0x000ee80000300800 */
[----:B------:R-:W-:Y:S01]  /*3580*/  STL [R1+0x6e8], R8 ;  /* 0x0006e80801007387 */ /* 0x000fe20000100800 */
[----:B------:R-:W-:-:S03]  /*3590*/  ISETP.GE.U32.AND P2, PT, R10, 0x7fffff08, PT ;  /* 0x7fffff080a00780c */ /* 0x000fc60003f46070 */
[----:B----4-:R4:W-:Y:S01]  /*35a0*/  STL [R1+0x36c], R81 ;  /* 0x00036c5101007387 */ /* 0x0109e20000100800 */
[C---:B------:R-:W-:Y:S02]  /*35b0*/  VIADD R10, R15.reuse, 0xfffffff6 ;  /* 0xfffffff60f0a7836 */ /* 0x040fe40000000000 */
[----:B0-----:R-:W-:Y:S01]  /*35c0*/  VIADD R6, R15, 0xffffffee ;  /* 0xffffffee0f067836 */ /* 0x001fe20000000000 */
[----:B-1----:R-:W3:Y:S01]  /*35d0*/  LDL.LU R85, [R1+0xc34] ;  /* 0x000c340001557983 */ /* 0x002ee20000300800 */
[----:B----4-:R-:W-:Y:S01]  /*35e0*/  IADD3 R81, P6, PT, R9, R2, RZ ;  /* 0x0000000209517210 */ /* 0x010fe20007fde0ff */
[----:B------:R-:W-:-:S03]  /*35f0*/  IMAD R8, R36, 0x70, RZ ;  /* 0x0000007024087824 */ /* 0x000fc600078e02ff */
[----:B------:R-:W-:Y:S01]  /*3600*/  LEA.HI.X.SX32 R7, R9, R3, 0x1, P6 ;  /* 0x0000000309077211 */ /* 0x000fe200030f0eff */
[----:B------:R-:W-:Y:S01]  /*3610*/  STL [R1+0x724], R81 ;  /* 0x0007245101007387 */ /* 0x000fe20000100800 */
[----:B------:R-:W-:Y:S02]  /*3620*/  ISETP.GE.U32.AND P0, PT, R10, 0x7fffff77, PT ;  /* 0x7fffff770a00780c */ /* 0x000fe40003f06070 */
[----:B------:R-:W-:Y:S01]  /*3630*/  PRMT R10, RZ, 0x7610, R10 ;  /* 0x00007610ff0a7816 */ /* 0x000fe2000000000a */
[----:B------:R-:W-:Y:S01]  /*3640*/  STL [R1+0x720], R7 ;  /* 0x0007200701007387 */ /* 0x000fe20000100800 */
[----:B------:R-:W-:Y:S01]  /*3650*/  ISETP.GE.U32.AND P4, PT, R6, 0x7fffff6f, PT ;  /* 0x7fffff6f0600780c */ /* 0x000fe20003f86070 */
[----:B------:R-:W-:-:S05]  /*3660*/  @!P5 IMAD.MOV.U32 R6, RZ, RZ, R81 ;  /* 0x000000ffff06d224 */ /* 0x000fca00078e0051 */
[----:B------:R0:W4:Y:S04]  /*3670*/  @!P5 LDG.E.U8 R10, desc[UR18][R6.64] ;  /* 0x00000012060ad981 */ /* 0x000128000c1e1100 */
[----:B--2---:R1:W-:Y:S02]  /*3680*/  STL [R1+0x3f4], R132 ;  /* 0x0003f48401007387 */ /* 0x0043e40000100800 */
[----:B-1----:R-:W-:-:S04]  /*3690*/  IADD3 R132, P6, PT, R8, R2, RZ ;  /* 0x0000000208847210 */ /* 0x002fc80007fde0ff */
[----:B0-----:R-:W-:Y:S01]  /*36a0*/  LEA.HI.X.SX32 R7, R8, R3, 0x1, P6 ;  /* 0x0000000308077211 */ /* 0x001fe200030f0eff */
[----:B------:R-:W-:-:S05]  /*36b0*/  @!P3 IMAD.MOV.U32 R6, RZ, RZ, R132 ;  /* 0x000000ffff06b224 */ /* 0x000fca00078e0084 */
[----:B------:R0:W2:Y:S01]  /*36c0*/  @!P3 LDG.E.U8 R130, desc[UR18][R6.64] ;  /* 0x000000120682b981 */ /* 0x0000a2000c1e1100 */
[----:B------:R-:W-:-:S05]  /*36d0*/  VIADD R9, R15, 0xffffffe6 ;  /* 0xffffffe60f097836 */ /* 0x000fca0000000000 */
[----:B------:R-:W-:Y:S01]  /*36e0*/  ISETP.GE.U32.AND P5, PT, R9, 0x7fffff67, PT ;  /* 0x7fffff670900780c */ /* 0x000fe20003fa6070 */
[C---:B------:R-:W-:Y:S02]  /*36f0*/  IMAD R9, R36.reuse, 0x78, RZ ;  /* 0x0000007824097824 */ /* 0x040fe400078e02ff */
[----:B------:R-:W-:-:S03]  /*3700*/  IMAD R8, R36, 0x9, RZ ;  /* 0x0000000924087824 */ /* 0x000fc600078e02ff */
[CC--:B------:R-:W-:Y:S01]  /*3710*/  IADD3 R81, P6, PT, R9.reuse, R2.reuse, RZ ;  /* 0x0000000209517210 */ /* 0x0c0fe20007fde0ff */
[----:B------:R-:W-:Y:S03]  /*3720*/  STL [R1+0x75c], R132 ;  /* 0x00075c8401007387 */ /* 0x000fe60000100800 */
[----:B------:R-:W-:Y:S02]  /*3730*/  LEA.HI.X.SX32 R9, R9, R3, 0x1, P6 ;  /* 0x0000000309097211 */ /* 0x000fe400030f0eff */
[----:B0-----:R-:W-:Y:S01]  /*3740*/  IADD3 R6, P6, PT, R8, R2, RZ ;  /* 0x0000000208067210 */ /* 0x001fe20007fde0ff */
[----:B----4-:R-:W-:Y:S04]  /*3750*/  STL [R1+0x380], R10 ;  /* 0x0003800a01007387 */ /* 0x010fe80000100800 */
[----:B------:R0:W-:Y:S04]  /*3760*/  STL [R1+0x758], R7 ;  /* 0x0007580701007387 */ /* 0x0001e80000100800 */
[----:B------:R-:W-:Y:S01]  /*3770*/  STL [R1+0x794], R81 ;  /* 0x0007945101007387 */ /* 0x000fe20000100800 */
[----:B------:R-:W-:-:S03]  /*3780*/  PRMT R69, RZ, 0x7610, R69 ;  /* 0x00007610ff457816 */ /* 0x000fc60000000045 */
[----:B------:R-:W-:Y:S01]  /*3790*/  STL [R1+0x790], R9 ;  /* 0x0007900901007387 */ /* 0x000fe20000100800 */
[----:B0-----:R-:W-:Y:S01]  /*37a0*/  LEA.HI.X.SX32 R7, R8, R3, 0x1, P6 ;  /* 0x0000000308077211 */ /* 0x001fe200030f0eff */
[----:B------:R-:W-:-:S04]  /*37b0*/  @!P2 IMAD.MOV.U32 R8, RZ, RZ, R81 ;  /* 0x000000ffff08a224 */ /* 0x000fc800078e0051 */
[----:B------:R-:W4:Y:S04]  /*37c0*/  @!P0 LDG.E.U8 R11, desc[UR18][R6.64] ;  /* 0x00000012060b8981 */ /* 0x000f28000c1e1100 */
[----:B------:R0:W3:Y:S01]  /*37d0*/  @!P2 LDG.E.U8 R69, desc[UR18][R8.64] ;  /* 0x000000120845a981 */ /* 0x0000e2000c1e1100 */
[C---:B------:R-:W-:Y:S02]  /*37e0*/  VIADD R10, R15.reuse, 0xffffffde ;  /* 0xffffffde0f0a7836 */ /* 0x040fe40000000000 */
[----:B0-----:R-:W-:-:S05]  /*37f0*/  VIADD R8, R15, 0xffffffce ;  /* 0xffffffce0f087836 */ /* 0x001fca0000000000 */
[----:B------:R-:W-:Y:S02]  /*3800*/  ISETP.GE.U32.AND P0, PT, R8, 0x7fffff4f, PT ;  /* 0x7fffff4f0800780c */ /* 0x000fe40003f06070 */
[----:B------:R-:W-:Y:S01]  /*3810*/  ISETP.GE.U32.AND P3, PT, R10, 0x7fffff5f, PT ;  /* 0x7fffff5f0a00780c */ /* 0x000fe20003f66070 */
[----:B------:R-:W-:-:S05]  /*3820*/  VIADD R10, R15, 0xffffffd6 ;  /* 0xffffffd60f0a7836 */ /* 0x000fca0000000000 */
[----:B------:R-:W-:Y:S01]  /*3830*/  ISETP.GE.U32.AND P2, PT, R10, 0x7fffff57, PT ;  /* 0x7fffff570a00780c */ /* 0x000fe20003f46070 */
[C---:B------:R-:W-:Y:S01]  /*3840*/  IMAD R10, R36.reuse, 0x19, RZ ;  /* 0x00000019240a7824 */ /* 0x040fe200078e02ff */
[----:B------:R-:W-:Y:S01]  /*3850*/  PRMT R73, RZ, 0x7610, R73 ;  /* 0x00007610ff497816 */ /* 0x000fe20000000049 */
[----:B--2---:R0:W-:Y:S02]  /*3860*/  STL [R1+0x3b8], R130 ;  /* 0x0003b88201007387 */ /* 0x0041e40000100800 */
[----:B0-----:R-:W-:-:S05]  /*3870*/  IMAD R130, R36, 0x11, RZ ;  /* 0x0000001124827824 */ /* 0x001fca00078e02ff */
[----:B------:R-:W-:-:S04]  /*3880*/  IADD3 R132, P6, PT, R130, R2, RZ ;  /* 0x0000000282847210 */ /* 0x000fc80007fde0ff */
[----:B------:R-:W-:Y:S01]  /*3890*/  LEA.HI.X.SX32 R130, R130, R3, 0x1, P6 ;  /* 0x0000000382827211 */ /* 0x000fe200030f0eff */
[----:B------:R-:W-:-:S04]  /*38a0*/  @!P4 IMAD.MOV.U32 R8, RZ, RZ, R132 ;  /* 0x000000ffff08c224 */ /* 0x000fc800078e0084 */
[----:B------:R-:W-:-:S05]  /*38b0*/  @!P4 IMAD.MOV.U32 R9, RZ, RZ, R130 ;  /* 0x000000ffff09c224 */ /* 0x000fca00078e0082 */
[----:B------:R0:W2:Y:S01]  /*38c0*/  @!P4 LDG.E.U8 R12, desc[UR18][R8.64] ;  /* 0x00000012080cc981 */ /* 0x0000a2000c1e1100 */
[----:B------:R-:W-:-:S04]  /*38d0*/  IADD3 R81, P6, PT, R10, R2, RZ ;  /* 0x000000020a517210 */ /* 0x000fc80007fde0ff */
[----:B0-----:R-:W-:Y:S01]  /*38e0*/  LEA.HI.X.SX32 R9, R10, R3, 0x1, P6 ;  /* 0x000000030a097211 */ /* 0x001fe200030f0eff */
[----:B------:R-:W-:-:S05]  /*38f0*/  @!P5 IMAD.MOV.U32 R8, RZ, RZ, R81 ;  /* 0x000000ffff08d224 */ /* 0x000fca00078e0051 */
[----:B------:R0:W3:Y:S04]  /*3900*/  @!P5 LDG.E.U8 R73, desc[UR18][R8.64] ;  /* 0x000000120849d981 */ /* 0x0000e8000c1e1100 */
[----:B------:R-:W-:Y:S04]  /*3910*/  STL [R1+0x9ec], R6 ;  /* 0x0009ec0601007387 */ /* 0x000fe80000100800 */
[----:B------:R-:W-:Y:S04]  /*3920*/  STL [R1+0x9e8], R7 ;  /* 0x0009e80701007387 */ /* 0x000fe80000100800 */
[----:B----4-:R1:W-:Y:S04]  /*3930*/  STL [R1+0x428], R11 ;  /* 0x0004280b01007387 */ /* 0x0103e80000100800 */
[----:B------:R-:W-:Y:S01]  /*3940*/  STL [R1+0x9f4], R132 ;  /* 0x0009f48401007387 */ /* 0x000fe20000100800 */
[----:B-1----:R-:W-:-:S03]  /*3950*/  VIADD R11, R15, 0xffffffc6 ;  /* 0xffffffc60f0b7836 */ /* 0x002fc60000000000 */
[----:B------:R-:W-:Y:S02]  /*3960*/  STL [R1+0x9f0], R130 ;  /* 0x0009f08201007387 */ /* 0x000fe40000100800 */
[----:B------:R-:W-:Y:S01]  /*3970*/  ISETP.GE.U32.AND P4, PT, R11, 0x7fffff47, PT ;  /* 0x7fffff470b00780c */ /* 0x000fe20003f86070 */
[C---:B------:R-:W-:Y:S01]  /*3980*/  IMAD R11, R36.reuse, 0x21, RZ ;  /* 0x00000021240b7824 */ /* 0x040fe200078e02ff */
[----:B------:R1:W-:Y:S01]  /*3990*/  STL [R1+0x94], R81 ;  /* 0x0000945101007387 */ /* 0x0003e20000100800 */
[----:B------:R-:W-:Y:S01]  /*39a0*/  IMAD R10, R36, 0x29, RZ ;  /* 0x00000029240a7824 */ /* 0x000fe200078e02ff */
[----:B------:R-:W-:Y:S02]  /*39b0*/  PRMT R77, RZ, 0x7610, R77 ;  /* 0x00007610ff4d7816 */ /* 0x000fe4000000004d */
[----:B------:R-:W-:Y:S02]  /*39c0*/  PRMT R106, RZ, 0x7610, R106 ;  /* 0x00007610ff6a7816 */ /* 0x000fe4000000006a */
[----:B------:R-:W-:Y:S01]  /*39d0*/  PRMT R65, RZ, 0x7610, R65 ;  /* 0x00007610ff417816 */ /* 0x000fe20000000041 */
[----:B--2---:R-:W-:Y:S04]  /*39e0*/  STL [R1+0x3f0], R12 ;  /* 0x0003f00c01007387 */ /* 0x004fe80000100800 */
[----:B------:R-:W-:Y:S04]  /*39f0*/  STL [R1+0x2c], R9 ;  /* 0x00002c0901007387 */ /* 0x000fe80000100800 */
[----:B---3--:R2:W-:Y:S04]  /*3a00*/  STL [R1+0x368], R69 ;  /* 0x0003684501007387 */ /* 0x0085e80000100800 */
[----:B-1----:R-:W3:Y:S01]  /*3a10*/  LDL.LU R81, [R1+0xc30] ;  /* 0x000c300001517983 */ /* 0x002ee20000300800 */
[----:B--2---:R-:W-:-:S04]  /*3a20*/  IADD3 R69, P6, PT, R11, R2, RZ ;  /* 0x000000020b457210 */ /* 0x004fc80007fde0ff */
[----:B0-----:R-:W-:Y:S01]  /*3a30*/  LEA.HI.X.SX32 R8, R11, R3, 0x1, P6 ;  /* 0x000000030b087211 */ /* 0x001fe200030f0eff */
[----:B------:R-:W-:Y:S01]  /*3a40*/  IMAD.MOV.U32 R9, RZ, RZ, R69 ;  /* 0x000000ffff097224 */ /* 0x000fe200078e0045 */
[----:B------:R0:W-:Y:S04]  /*3a50*/  STL [R1+0xd4], R69 ;  /* 0x0000d44501007387 */ /* 0x0001e80000100800 */
[----:B------:R-:W-:Y:S01]  /*3a60*/  @!P3 LOP3.LUT R9, R9, R8, RZ, 0x3c, !PT ;  /* 0x000000080909b212 */ /* 0x000fe200078e3cff */
[----:B------:R1:W-:Y:S01]  /*3a70*/  STL [R1+0xd0], R8 ;  /* 0x0000d00801007387 */ /* 0x0003e20000100800 */
[----:B0-----:R-:W-:Y:S02]  /*3a80*/  IADD3 R69, P6, PT, R10, R2, RZ ;  /* 0x000000020a457210 */ /* 0x001fe40007fde0ff */
[----:B-1----:R-:W-:-:S03]  /*3a90*/  @!P3 LOP3.LUT R8, R9, R8, RZ, 0x3c, !PT ;  /* 0x000000080908b212 */ /* 0x002fc600078e3cff */
[----:B------:R-:W-:Y:S01]  /*3aa0*/  STL [R1+0x544], R69 ;  /* 0x0005444501007387 */ /* 0x000fe20000100800 */
[----:B------:R-:W-:-:S03]  /*3ab0*/  @!P3 LOP3.LUT R9, R9, R8, RZ, 0x3c, !PT ;  /* 0x000000080909b212 */ /* 0x000fc600078e3cff */
[----:B------:R0:W-:Y:S04]  /*3ac0*/  STL [R1+0x3ec], R73 ;  /* 0x0003ec4901007387 */ /* 0x0001e80000100800 */
[----:B------:R1:W2:Y:S01]  /*3ad0*/  @!P3 LDG.E.U8 R77, desc[UR18][R8.64] ;  /* 0x00000012084db981 */ /* 0x0002a2000c1e1100 */
[----:B0-----:R-:W-:Y:S01]  /*3ae0*/  LEA.HI.X.SX32 R73, R10, R3, 0x1, P6 ;  /* 0x000000030a497211 */ /* 0x001fe200030f0eff */
[----:B-1----:R-:W-:-:S04]  /*3af0*/  @!P2 IMAD.MOV.U32 R8, RZ, RZ, R69 ;  /* 0x000000ffff08a224 */ /* 0x002fc800078e0045 */
[----:B------:R-:W-:-:S05]  /*3b00*/  @!P2 IMAD.MOV.U32 R9, RZ, RZ, R73 ;  /* 0x000000ffff09a224 */ /* 0x000fca00078e0049 */
[----:B------:R0:W4:Y:S01]  /*3b10*/  @!P2 LDG.E.U8 R106, desc[UR18][R8.64] ;  /* 0x00000012086aa981 */ /* 0x000122000c1e1100 */
[----:B------:R-:W-:-:S05]  /*3b20*/  IMAD R11, R36, 0x31, RZ ;  /* 0x00000031240b7824 */ /* 0x000fca00078e02ff */
[----:B------:R-:W-:Y:S01]  /*3b30*/  IADD3 R10, P6, PT, R11, R2, RZ ;  /* 0x000000020b0a7210 */ /* 0x000fe20007fde0ff */
[----:B0-----:R-:W-:-:S03]  /*3b40*/  VIADD R8, R15, 0xffffffae ;  /* 0xffffffae0f087836 */ /* 0x001fc60000000000 */
[----:B------:R-:W-:Y:S01]  /*3b50*/  LEA.HI.X.SX32 R11, R11, R3, 0x1, P6 ;  /* 0x000000030b0b7211 */ /* 0x000fe200030f0eff */
[----:B------:R-:W-:Y:S01]  /*3b60*/  IMAD.MOV.U32 R9, RZ, RZ, R10 ;  /* 0x000000ffff097224 */ /* 0x000fe200078e000a */
[----:B------:R-:W-:-:S03]  /*3b70*/  ISETP.GE.U32.AND P2, PT, R8, 0x7fffff2f, PT ;  /* 0x7fffff2f0800780c */ /* 0x000fc60003f46070 */
[----:B------:R-:W-:-:S05]  /*3b80*/  IMAD.MOV.U32 R8, RZ, RZ, R11 ;  /* 0x000000ffff087224 */ /* 0x000fca00078e000b */
[----:B------:R-:W-:-:S04]  /*3b90*/  @!P0 LOP3.LUT R9, R9, R8, RZ, 0x3c, !PT ;  /* 0x0000000809098212 */ /* 0x000fc800078e3cff */
[----:B------:R-:W-:-:S04]  /*3ba0*/  @!P0 LOP3.LUT R8, R9, R8, RZ, 0x3c, !PT ;  /* 0x0000000809088212 */ /* 0x000fc800078e3cff */
[----:B------:R-:W-:-:S05]  /*3bb0*/  @!P0 LOP3.LUT R9, R9, R8, RZ, 0x3c, !PT ;  /* 0x0000000809098212 */ /* 0x000fca00078e3cff */
[----:B------:R0:W3:Y:S01]  /*3bc0*/  @!P0 LDG.E.U8 R65, desc[UR18][R8.64] ;  /* 0x0000001208418981 */ /* 0x0000e2000c1e1100 */
[----:B------:R-:W-:-:S05]  /*3bd0*/  VIADD R12, R15, 0xffffffbe ;  /* 0xffffffbe0f0c7836 */ /* 0x000fca0000000000 */
[----:B------:R-:W-:Y:S01]  /*3be0*/  ISETP.GE.U32.AND P5, PT, R12, 0x7fffff3f, PT ;  /* 0x7fffff3f0c00780c */ /* 0x000fe20003fa6070 */
[----:B------:R-:W-:-:S05]  /*3bf0*/  VIADD R12, R15, 0xffffffb6 ;  /* 0xffffffb60f0c7836 */ /* 0x000fca0000000000 */
[----:B------:R-:W-:Y:S02]  /*3c00*/  ISETP.GE.U32.AND P3, PT, R12, 0x7fffff37, PT ;  /* 0x7fffff370c00780c */ /* 0x000fe40003f66070 */
[----:B------:R-:W-:Y:S02]  /*3c10*/  PRMT R61, RZ, 0x7610, R61 ;  /* 0x00007610ff3d7816 */ /* 0x000fe4000000003d */
[----:B------:R-:W-:Y:S01]  /*3c20*/  PRMT R160, RZ, 0x7610, R160 ;  /* 0x00007610ffa07816 */ /* 0x000fe200000000a0 */
[----:B--2---:R1:W-:Y:S04]  /*3c30*/  STL [R1+0x3f8], R77 ;  /* 0x0003f84d01007387 */ /* 0x0043e80000100800 */
[----:B-1----:R-:W2:Y:S04]  /*3c40*/  LDL.LU R77, [R1+0xc2c] ;  /* 0x000c2c00014d7983 */ /* 0x002ea80000300800 */
[----:B------:R1:W-:Y:S04]  /*3c50*/  STL [R1+0x540], R73 ;  /* 0x0005404901007387 */ /* 0x0003e80000100800 */
[----:B-1----:R-:W2:Y:S04]  /*3c60*/  LDL.LU R73, [R1+0xc28] ;  /* 0x000c280001497983 */ /* 0x002ea80000300800 */
[----:B------:R-:W2:Y:S04]  /*3c70*/  LDL.LU R69, [R1+0xc24] ;  /* 0x000c240001457983 */ /* 0x000ea80000300800 */
[----:B----4-:R1:W-:Y:S04]  /*3c80*/  STL [R1+0x478], R106 ;  /* 0x0004786a01007387 */ /* 0x0103e80000100800 */
[----:B-1----:R-:W4:Y:S04]  /*3c90*/  LDL.LU R106, [R1+0xc20] ;  /* 0x000c2000016a7983 */ /* 0x002f280000300800 */
[----:B------:R1:W-:Y:S02]  /*3ca0*/  STL [R1+0x584], R10 ;  /* 0x0005840a01007387 */ /* 0x0003e40000100800 */
[----:B-1----:R-:W-:-:S05]  /*3cb0*/  IMAD R10, R36, 0x39, RZ ;  /* 0x00000039240a7824 */ /* 0x002fca00078e02ff */
[----:B------:R-:W-:-:S04]  /*3cc0*/  IADD3 R12, P6, PT, R10, R2, RZ ;  /* 0x000000020a0c7210 */ /* 0x000fc80007fde0ff */
        /* <DEDUP_REMOVED lines=11> */
[----:B------:R-:W-:Y:S01]  /*3d80*/  IMAD R11, R36, 0x41, RZ ;  /* 0x00000041240b7824 */ /* 0x000fe200078e02ff */
[----:B---3--:R1:W-:Y:S04]  /*3d90*/  STL [R1+0x43c], R65 ;  /* 0x00043c4101007387 */ /* 0x0083e80000100800 */
[----:B-1----:R-:W-:-:S04]  /*3da0*/  IADD3 R65, P6, PT, R11, R2, RZ ;  /* 0x000000020b417210 */ /* 0x002fc80007fde0ff */
[----:B0-----:R-:W-:Y:S01]  /*3db0*/  LEA.HI.X.SX32 R9, R11, R3, 0x1, P6 ;  /* 0x000000030b097211 */ /* 0x001fe200030f0eff */
[----:B------:R-:W-:-:S05]  /*3dc0*/  @!P5 IMAD.MOV.U32 R8, RZ, RZ, R65 ;  /* 0x000000ffff08d224 */ /* 0x000fca00078e0041 */
[----:B------:R0:W3:Y:S01]  /*3dd0*/  @!P5 LDG.E.U8 R160, desc[UR18][R8.64] ;  /* 0x0000001208a0d981 */ /* 0x0000e2000c1e1100 */
[----:B------:R-:W-:-:S03]  /*3de0*/  IMAD R10, R36, 0x49, RZ ;  /* 0x00000049240a7824 */ /* 0x000fc600078e02ff */
[----:B------:R-:W-:Y:S01]  /*3df0*/  STL [R1+0x604], R65 ;  /* 0x0006044101007387 */ /* 0x000fe20000100800 */
[----:B------:R-:W-:Y:S02]  /*3e00*/  VIADD R12, R15, 0xffffff9e ;  /* 0xffffff9e0f0c7836 */ /* 0x000fe40000000000 */
[----:B------:R-:W-:-:S03]  /*3e10*/  IMAD R11, R36, 0x51, RZ ;  /* 0x00000051240b7824 */ /* 0x000fc600078e02ff */
[----:B------:R-:W-:Y:S01]  /*3e20*/  ISETP.GE.U32.AND P4, PT, R12, 0x7fffff1f, PT ;  /* 0x7fffff1f0c00780c */ /* 0x000fe20003f86070 */
[----:B------:R-:W-:-:S05]  /*3e30*/  VIADD R12, R15, 0xffffff96 ;  /* 0xffffff960f0c7836 */ /* 0x000fca0000000000 */
[----:B------:R-:W-:Y:S02]  /*3e40*/  ISETP.GE.U32.AND P5, PT, R12, 0x7fffff17, PT ;  /* 0x7fffff170c00780c */ /* 0x000fe40003fa6070 */
[----:B------:R-:W-:Y:S01]  /*3e50*/  PRMT R12, RZ, 0x7610, R12 ;  /* 0x00007610ff0c7816 */ /* 0x000fe2000000000c */
[----:B--2---:R1:W-:Y:S02]  /*3e60*/  STL [R1+0x434], R61 ;  /* 0x0004343d01007387 */ /* 0x0043e40000100800 */
[----:B-1----:R-:W-:-:S04]  /*3e70*/  IADD3 R61, P6, PT, R10, R2, RZ ;  /* 0x000000020a3d7210 */ /* 0x002fc80007fde0ff */
[----:B------:R-:W-:Y:S01]  /*3e80*/  LEA.HI.X.SX32 R10, R10, R3, 0x1, P6 ;  /* 0x000000030a0a7211 */ /* 0x000fe200030f0eff */
[----:B------:R1:W-:Y:S01]  /*3e90*/  STL [R1+0x600], R9 ;  /* 0x0006000901007387 */ /* 0x0003e20000100800 */
[----:B0-----:R-:W-:-:S03]  /*3ea0*/  @!P3 IMAD.MOV.U32 R8, RZ, RZ, R61 ;  /* 0x000000ffff08b224 */ /* 0x001fc600078e003d */
[----:B-1----:R-:W-:-:S05]  /*3eb0*/  @!P3 IMAD.MOV.U32 R9, RZ, RZ, R10 ;  /* 0x000000ffff09b224 */ /* 0x002fca00078e000a */
[----:B------:R0:W2:Y:S04]  /*3ec0*/  @!P3 LDG.E.U8 R138, desc[UR18][R8.64] ;  /* 0x00000012088ab981 */ /* 0x0000a8000c1e1100 */
[----:B------:R1:W-:Y:S04]  /*3ed0*/  STL [R1+0x644], R61 ;  /* 0x0006443d01007387 */ /* 0x0003e80000100800 */
[----:B------:R-:W4:Y:S01]  /*3ee0*/  LDL.LU R65, [R1+0xc1c] ;  /* 0x000c1c0001417983 */ /* 0x000f220000300800 */
[----:B0-----:R-:W-:-:S03]  /*3ef0*/  VIADD R8, R15, 0xffffff8e ;  /* 0xffffff8e0f087836 */ /* 0x001fc60000000000 */
[----:B------:R-:W-:Y:S04]  /*3f00*/  STL [R1+0x640], R10 ;  /* 0x0006400a01007387 */ /* 0x000fe80000100800 */
[----:B---3--:R0:W-:Y:S01]  /*3f10*/  STL [R1+0x468], R160 ;  /* 0x000468a001007387 */ /* 0x0081e20000100800 */
[----:B------:R-:W-:-:S03]  /*3f20*/  ISETP.GE.U32.AND P3, PT, R8, 0x7fffff0f, PT ;  /* 0x7fffff0f0800780c */ /* 0x000fc60003f66070 */
[----:B-1----:R-:W3:Y:S01]  /*3f30*/  LDL.LU R61, [R1+0xc18] ;  /* 0x000c1800013d7983 */ /* 0x002ee20000300800 */
[----:B0-----:R-:W-:-:S04]  /*3f40*/  IADD3 R160, P6, PT, R11, R2, RZ ;  /* 0x000000020ba07210 */ /* 0x001fc80007fde0ff */
[----:B------:R-:W-:Y:S01]  /*3f50*/  LEA.HI.X.SX32 R9, R11, R3, 0x1, P6 ;  /* 0x000000030b097211 */ /* 0x000fe200030f0eff */
[----:B------:R-:W-:-:S05]  /*3f60*/  @!P2 IMAD.MOV.U32 R8, RZ, RZ, R160 ;  /* 0x000000ffff08a224 */ /* 0x000fca00078e00a0 */
[----:B------:R0:W3:Y:S01]  /*3f70*/  @!P2 LDG.E.U8 R12, desc[UR18][R8.64] ;  /* 0x00000012080ca981 */ /* 0x0000e2000c1e1100 */
[----:B------:R-:W-:-:S03]  /*3f80*/  IMAD R10, R36, 0x59, RZ ;  /* 0x00000059240a7824 */ /* 0x000fc600078e02ff */
[----:B------:R-:W-:Y:S04]  /*3f90*/  STL [R1+0x684], R160 ;  /* 0x000684a001007387 */ /* 0x000fe80000100800 */
[----:B------:R-:W-:Y:S01]  /*3fa0*/  STL [R1+0x680], R9 ;  /* 0x0006800901007387 */ /* 0x000fe20000100800 */
[----:B------:R-:W-:-:S05]  /*3fb0*/  VIADD R11, R15, 0xffffff86 ;  /* 0xffffff860f0b7836 */ /* 0x000fca0000000000 */
[----:B------:R-:W-:Y:S01]  /*3fc0*/  ISETP.GE.U32.AND P2, PT, R11, 0x7fffff07, PT ;  /* 0x7fffff070b00780c */ /* 0x000fe20003f46070 */
[----:B------:R-:W-:Y:S01]  /*3fd0*/  IMAD R11, R36, 0x61, RZ ;  /* 0x00000061240b7824 */ /* 0x000fe200078e02ff */
[----:B--2---:R1:W-:Y:S02]  /*3fe0*/  STL [R1+0x4b4], R138 ;  /* 0x0004b48a01007387 */ /* 0x0043e40000100800 */
[----:B-1----:R-:W-:-:S04]  /*3ff0*/  IADD3 R138, P6, PT, R10, R2, RZ ;  /* 0x000000020a8a7210 */ /* 0x002fc80007fde0ff */
[----:B0-----:R-:W-:Y:S01]  /*4000*/  LEA.HI.X.SX32 R9, R10, R3, 0x1, P6 ;  /* 0x000000030a097211 */ /* 0x001fe200030f0eff */
[----:B------:R-:W-:-:S05]  /*4010*/  @!P0 IMAD.MOV.U32 R8, RZ, RZ, R138 ;  /* 0x000000ffff088224 */ /* 0x000fca00078e008a */
[----:B------:R0:W2:Y:S01]  /*4020*/  @!P0 LDG.E.U8 R135, desc[UR18][R8.64] ;  /* 0x0000001208878981 */ /* 0x0000a2000c1e1100 */
[----:B------:R-:W-:-:S03]  /*4030*/  IADD3 R160, P6, PT, R11, R2, RZ ;  /* 0x000000020ba07210 */ /* 0x000fc60007fde0ff */
[----:B------:R-:W-:Y:S02]  /*4040*/  STL [R1+0x6bc], R138 ;  /* 0x0006bc8a01007387 */ /* 0x000fe40000100800 */
[----:B0-----:R-:W-:Y:S02]  /*4050*/  @!P4 IMAD.MOV.U32 R8, RZ, RZ, R160 ;  /* 0x000000ffff08c224 */ /* 0x001fe400078e00a0 */
[----:B---3--:R-:W-:Y:S04]  /*4060*/  STL [R1+0x4a4], R12 ;  /* 0x0004a40c01007387 */ /* 0x008fe80000100800 */
[----:B------:R0:W-:Y:S02]  /*4070*/  STL [R1+0x6b8], R9 ;  /* 0x0006b80901007387 */ /* 0x0001e40000100800 */
[----:B0-----:R-:W-:-:S05]  /*4080*/  LEA.HI.X.SX32 R9, R11, R3, 0x1, P6 ;  /* 0x000000030b097211 */ /* 0x001fca00030f0eff */
[----:B------:R0:W3:Y:S01]  /*4090*/  @!P4 LDG.E.U8 R28, desc[UR18][R8.64] ;  /* 0x00000012081cc981 */ /* 0x0000e2000c1e1100 */
[----:B------:R-:W-:-:S03]  /*40a0*/  IMAD R10, R36, 0x69, RZ ;  /* 0x00000069240a7824 */ /* 0x000fc600078e02ff */
[----:B------:R-:W-:Y:S01]  /*40b0*/  STL [R1+0x6f4], R160 ;  /* 0x0006f4a001007387 */ /* 0x000fe20000100800 */
[----:B------:R-:W-:Y:S01]  /*40c0*/  PRMT R115, RZ, 0x7610, R115 ;  /* 0x00007610ff737816 */ /* 0x000fe20000000073 */
[----:B------:R-:W-:Y:S02]  /*40d0*/  IMAD R11, R36, 0x71, RZ ;  /* 0x00000071240b7824 */ /* 0x000fe400078e02ff */
[----:B------:R-:W-:-:S05]  /*40e0*/  VIADD R12, R15, 0xfffffffe ;  /* 0xfffffffe0f0c7836 */ /* 0x000fca0000000000 */
        /* <DEDUP_REMOVED lines=9> */
[----:B-1----:R-:W-:Y:S01]  /*4180*/  @!P5 IMAD.MOV.U32 R9, RZ, RZ, R138 ;  /* 0x000000ffff09d224 */ /* 0x002fe200078e008a */
[----:B------:R-:W-:Y:S04]  /*4190*/  STL [R1+0x72c], R135 ;  /* 0x00072c8701007387 */ /* 0x000fe80000100800 */
[----:B------:R0:W2:Y:S04]  /*41a0*/  @!P5 LDG.E.U8 R115, desc[UR18][R8.64] ;  /* 0x000000120873d981 */ /* 0x0000a8000c1e1100 */
[----:B------:R-:W-:Y:S04]  /*41b0*/  STL [R1+0x728], R138 ;  /* 0x0007288a01007387 */ /* 0x000fe80000100800 */
[----:B---3--:R1:W-:Y:S01]  /*41c0*/  STL [R1+0x4b0], R28 ;  /* 0x0004b01c01007387 */ /* 0x0083e20000100800 */
[----:B0-----:R-:W-:Y:S01]  /*41d0*/  VIADD R8, R15, 0xfffffff5 ;  /* 0xfffffff50f087836 */ /* 0x001fe20000000000 */
[----:B-1----:R-:W-:-:S04]  /*41e0*/  IADD3 R28, P6, PT, R11, R2, RZ ;  /* 0x000000020b1c7210 */ /* 0x002fc80007fde0ff */
[----:B------:R-:W-:Y:S02]  /*41f0*/  LEA.HI.X.SX32 R135, R11, R3, 0x1, P6 ;  /* 0x000000030b877211 */ /* 0x000fe400030f0eff */
[----:B------:R-:W-:Y:S01]  /*4200*/  ISETP.GE.U32.AND P5, PT, R8, 0x7fffff76, PT ;  /* 0x7fffff760800780c */ /* 0x000fe20003fa6070 */
[----:B------:R-:W-:Y:S02]  /*4210*/  @!P3 IMAD.MOV.U32 R8, RZ, RZ, R28 ;  /* 0x000000ffff08b224 */ /* 0x000fe400078e001c */
[----:B------:R-:W-:-:S05]  /*4220*/  @!P3 IMAD.MOV.U32 R9, RZ, RZ, R135 ;  /* 0x000000ffff09b224 */ /* 0x000fca00078e0087 */
[----:B------:R0:W3:Y:S01]  /*4230*/  @!P3 LDG.E.U8 R12, desc[UR18][R8.64] ;  /* 0x00000012080cb981 */ /* 0x0000e2000c1e1100 */
[----:B------:R-:W-:-:S03]  /*4240*/  IMAD R10, R36, 0x79, RZ ;  /* 0x00000079240a7824 */ /* 0x000fc600078e02ff */
[----:B------:R1:W-:Y:S04]  /*4250*/  STL [R1+0x764], R28 ;  /* 0x0007641c01007387 */ /* 0x0003e80000100800 */
[----:B------:R-:W-:Y:S01]  /*4260*/  STL [R1+0x760], R135 ;  /* 0x0007608701007387 */ /* 0x000fe20000100800 */
[----:B------:R-:W-:Y:S01]  /*4270*/  VIADD R11, R15, 0xffffffed ;  /* 0xffffffed0f0b7836 */ /* 0x000fe20000000000 */
[----:B------:R-:W-:-:S04]  /*4280*/  PRMT R114, RZ, 0x7610, R114 ;  /* 0x00007610ff727816 */ /* 0x000fc80000000072 */
[----:B------:R-:W-:Y:S01]  /*4290*/  ISETP.GE.U32.AND P3, PT, R11, 0x7fffff6e, PT ;  /* 0x7fffff6e0b00780c */ /* 0x000fe20003f66070 */
[----:B-1----:R-:W-:Y:S02]  /*42a0*/  IMAD.MOV.U32 R28, RZ, RZ, R13 ;  /* 0x000000ffff1c7224 */ /* 0x002fe400078e000d */
[----:B------:R-:W-:Y:S01]  /*42b0*/  VIADD R13, R15, 0xffffffe5 ;  /* 0xffffffe50f0d7836 */ /* 0x000fe20000000000 */
[----:B------:R-:W-:Y:S01]  /*42c0*/  PRMT R57, RZ, 0x7610, R57 ;  /* 0x00007610ff397816 */ /* 0x000fe20000000039 */
[----:B--2---:R1:W-:Y:S02]  /*42d0*/  STL [R1+0x4ec], R115 ;  /* 0x0004ec7301007387 */ /* 0x0043e40000100800 */
[----:B-1----:R-:W-:-:S04]  /*42e0*/  IADD3 R115, P6, PT, R10, R2, RZ ;  /* 0x000000020a737210 */ /* 0x002fc80007fde0ff */
[----:B------:R-:W-:Y:S02]  /*42f0*/  LEA.HI.X.SX32 R10, R10, R3, 0x1, P6 ;  /* 0x000000030a0a7211 */ /* 0x000fe400030f0eff */
[----:B0-----:R-:W-:-:S04]  /*4300*/  IADD3 R8, P6, PT, R2, R36, RZ ;  /* 0x0000002402087210 */ /* 0x001fc80007fde0ff */
[----:B------:R-:W-:Y:S01]  /*4310*/  LEA.HI.X.SX32 R9, R36, R3, 0x1, P6 ;  /* 0x0000000324097211 */ /* 0x000fe200030f0eff */
[----:B------:R-:W-:Y:S01]  /*4320*/  STL [R1+0x79c], R115 ;  /* 0x00079c7301007387 */ /* 0x000fe20000100800 */
[----:B------:R-:W-:-:S03]  /*4330*/  @!P2 IMAD.MOV.U32 R11, RZ, RZ, R10 ;  /* 0x000000ffff0ba224 */ /* 0x000fc600078e000a */
[----:B------:R-:W2:Y:S04]  /*4340*/  @!P0 LDG.E.U8 R14, desc[UR18][R8.64] ;  /* 0x00000012080e8981 */ /* 0x000ea8000c1e1100 */
[----:B------:R0:W-:Y:S04]  /*4350*/  STL [R1+0x798], R10 ;  /* 0x0007980a01007387 */ /* 0x0001e80000100800 */
[----:B---3--:R1:W-:Y:S01]  /*4360*/  STL [R1+0x4e4], R12 ;  /* 0x0004e40c01007387 */ /* 0x0083e20000100800 */
[----:B0-----:R-:W-:Y:S02]  /*4370*/  @!P2 IMAD.MOV.U32 R10, RZ, RZ, R115 ;  /* 0x000000ffff0aa224 */ /* 0x001fe400078e0073 */
[----:B-1----:R-:W-:-:S03]  /*4380*/  IMAD.SHL.U32 R12, R36, 0x2, RZ ;  /* 0x00000002240c7824 */ /* 0x002fc600078e00ff */
[----:B------:R0:W3:Y:S01]  /*4390*/  @!P2 LDG.E.U8 R114, desc[UR18][R10.64] ;  /* 0x000000120a72a981 */ /* 0x0000e2000c1e1100 */
[----:B------:R-:W-:Y:S01]  /*43a0*/  ISETP.GE.U32.AND P2, PT, R13, 0x7fffff66, PT ;  /* 0x7fffff660d00780c */ /* 0x000fe20003f46070 */
[----:B------:R-:W-:Y:S01]  /*43b0*/  IMAD R13, R36, 0xa, RZ ;  /* 0x0000000a240d7824 */ /* 0x000fe200078e02ff */
[----:B0-----:R-:W-:-:S04]  /*43c0*/  IADD3 R10, P6, PT, R12, R2, RZ ;  /* 0x000000020c0a7210 */ /* 0x001fc80007fde0ff */
[----:B------:R-:W-:Y:S02]  /*43d0*/  LEA.HI.X.SX32 R11, R12, R3, 0x1, P6 ;  /* 0x000000030c0b7211 */ /* 0x000fe400030f0eff */
[----:B------:R-:W-:-:S04]  /*43e0*/  IADD3 R12, P6, PT, R13, R2, RZ ;  /* 0x000000020d0c7210 */ /* 0x000fc80007fde0ff */
[----:B------:R-:W-:-:S05]  /*43f0*/  LEA.HI.X.SX32 R13, R13, R3, 0x1, P6 ;  /* 0x000000030d0d7211 */ /* 0x000fca00030f0eff */
[----:B------:R0:W4:Y:S04]  /*4400*/  @!P5 LDG.E.U8 R57, desc[UR18][R12.64] ;  /* 0x000000120c39d981 */ /* 0x000128000c1e1100 */
[----:B------:R-:W-:Y:S04]  /*4410*/  STL [R1+0x9fc], R8 ;  /* 0x0009fc0801007387 */ /* 0x000fe80000100800 */
[----:B------:R-:W-:Y:S01]  /*4420*/  STL [R1+0x9f8], R9 ;  /* 0x0009f80901007387 */ /* 0x000fe20000100800 */
[----:B------:R-:W-:Y:S01]  /*4430*/  PRMT R113, RZ, 0x7610, R113 ;  /* 0x00007610ff717816 */ /* 0x000fe20000000071 */
[----:B------:R-:W-:-:S05]  /*4440*/  IMAD R135, R36, 0x12, RZ ;  /* 0x0000001224877824 */ /* 0x000fca00078e02ff */
[----:B------:R-:W4:Y:S01]  /*4450*/  @!P4 LDG.E.U8 R113, desc[UR18][R10.64] ;  /* 0x000000120a71c981 */ /* 0x000f22000c1e1100 */
[----:B------:R-:W-:-:S04]  /*4460*/  IADD3 R138, P6, PT, R135, R2, RZ ;  /* 0x00000002878a7210 */ /* 0x000fc80007fde0ff */
[----:B------:R-:W-:Y:S02]  /*4470*/  LEA.HI.X.SX32 R135, R135, R3, 0x1, P6 ;  /* 0x0000000387877211 */ /* 0x000fe400030f0eff */
[----:B------:R-:W-:Y:S01]  /*4480*/  PRMT R117, RZ, 0x7610, R117 ;  /* 0x00007610ff757816 */ /* 0x000fe20000000075 */
[----:B--2---:R1:W-:Y:S02]  /*4490*/  STL [R1+0x4f0], R14 ;  /* 0x0004f00e01007387 */ /* 0x0043e40000100800 */
[----:B-1----:R-:W-:-:S05]  /*44a0*/  VIADD R14, R15, 0xffffffdd ;  /* 0xffffffdd0f0e7836 */ /* 0x002fca0000000000 */
[----:B------:R-:W-:Y:S01]  /*44b0*/  ISETP.GE.U32.AND P0, PT, R14, 0x7fffff5e, PT ;  /* 0x7fffff5e0e00780c */ /* 0x000fe20003f06070 */
[----:B------:R-:W-:-:S05]  /*44c0*/  VIADD R14, R15, 0xffffffd5 ;  /* 0xffffffd50f0e7836 */ /* 0x000fca0000000000 */
[----:B------:R-:W-:Y:S01]  /*44d0*/  ISETP.GE.U32.AND P4, PT, R14, 0x7fffff56, PT ;  /* 0x7fffff560e00780c */ /* 0x000fe20003f86070 */
[----:B------:R-:W-:Y:S01]  /*44e0*/  IMAD R14, R36, 0x1a, RZ ;  /* 0x0000001a240e7824 */ /* 0x000fe200078e02ff */
[----:B------:R-:W-:Y:S01]  /*44f0*/  STL [R1+0xa04], R10 ;  /* 0x000a040a01007387 */ /* 0x000fe20000100800 */
[----:B------:R-:W-:-:S03]  /*4500*/  VIADD R15, R15, 0xffffffcd ;  /* 0xffffffcd0f0f7836 */ /* 0x000fc60000000000 */
[----:B------:R-:W-:Y:S01]  /*4510*/  IADD3 R160, P6, PT, R14, R2, RZ ;  /* 0x000000020ea07210 */ /* 0x000fe20007fde0ff */
[----:B------:R-:W-:Y:S04]  /*4520*/  STL [R1+0xa00], R11 ;  /* 0x000a000b01007387 */ /* 0x000fe80000100800 */
[----:B---3--:R-:W-:Y:S04]  /*4530*/  STL [R1+0x4c0], R114 ;  /* 0x0004c07201007387 */ /* 0x008fe80000100800 */
[----:B------:R0:W-:Y:S01]  /*4540*/  STL [R1+0xa0c], R12 ;  /* 0x000a0c0c01007387 */ /* 0x0001e20000100800 */
[----:B------:R-:W-:-:S03]  /*4550*/  ISETP.GE.U32.AND P5, PT, R15, 0x7fffff4e, PT ;  /* 0x7fffff4e0f00780c */ /* 0x000fc60003fa6070 */
[----:B------:R1:W-:Y:S01]  /*4560*/  STL [R1+0xa08], R13 ;  /* 0x000a080d01007387 */ /* 0x0003e20000100800 */
[----:B------:R-:W-:-:S03]  /*4570*/  @!P3 IMAD.MOV.U32 R15, RZ, RZ, R135 ;  /* 0x000000ffff0fb224 */ /* 0x000fc600078e0087 */
[----:B------:R-:W-:Y:S01]  /*4580*/  STL [R1+0x9c], R160 ;  /* 0x00009ca001007387 */ /* 0x000fe20000100800 */
[----:B0-----:R-:W0:Y:S03]  /*4590*/  LDC R12, c[0x0][0x3a0] ;  /* 0x0000e800ff0c7b82 */ /* 0x001e260000000800 */
[----:B----4-:R2:W-:Y:S01]  /*45a0*/  STL [R1+0x4ac], R57 ;  /* 0x0004ac3901007387 */ /* 0x0105e20000100800 */
[----:B-1----:R-:W-:Y:S02]  /*45b0*/  PRMT R13, RZ, 0x7610, R13 ;  /* 0x00007610ff0d7816 */ /* 0x002fe4000000000d */
[----:B--2---:R-:W-:Y:S01]  /*45c0*/  LEA.HI.X.SX32 R57, R14, R3, 0x1, P6 ;  /* 0x000000030e397211 */ /* 0x004fe200030f0eff */
[----:B------:R-:W-:-:S05]  /*45d0*/  @!P3 IMAD.MOV.U32 R14, RZ, RZ, R138 ;  /* 0x000000ffff0eb224 */ /* 0x000fca00078e008a */
[----:B------:R1:W2:Y:S02]  /*45e0*/  @!P3 LDG.E.U8 R13, desc[UR18][R14.64] ;  /* 0x000000120e0db981 */ /* 0x0002a4000c1e1100 */
[----:B-1----:R-:W-:Y:S02]  /*45f0*/  @!P2 IMAD.MOV.U32 R14, RZ, RZ, R160 ;  /* 0x000000ffff0ea224 */ /* 0x002fe400078e00a0 */
[----:B------:R-:W-:-:S05]  /*4600*/  @!P2 IMAD.MOV.U32 R15, RZ, RZ, R57 ;  /* 0x000000ffff0fa224 */ /* 0x000fca00078e0039 */
[----:B------:R1:W3:Y:S01]  /*4610*/  @!P2 LDG.E.U8 R117, desc[UR18][R14.64] ;  /* 0x000000120e75a981 */ /* 0x0002e2000c1e1100 */
[----:B------:R-:W-:Y:S02]  /*4620*/  IMAD.MOV.U32 R114, RZ, RZ, R16 ;  /* 0x000000ffff727224 */ /* 0x000fe400078e0010 */
[----:B------:R-:W-:Y:S01]  /*4630*/  IMAD R16, R36, 0x22, RZ ;  /* 0x0000002224107824 */ /* 0x000fe200078e02ff */
[----:B------:R-:W-:Y:S01]  /*4640*/  STL [R1+0xa14], R138 ;  /* 0x000a148a01007387 */ /* 0x000fe20000100800 */
[----:B------:R-:W-:-:S03]  /*4650*/  IMAD.MOV.U32 R115, RZ, RZ, R17 ;  /* 0x000000ffff737224 */ /* 0x000fc600078e0011 */
[----:B------:R-:W-:Y:S01]  /*4660*/  STL [R1+0xa10], R135 ;  /* 0x000a108701007387 */ /* 0x000fe20000100800 */
[----:B0-----:R-:W-:-:S03]  /*4670*/  VIADD R17, R12, 0xffffffc5 ;  /* 0xffffffc50c117836 */ /* 0x001fc60000000000 */
[----:B------:R-:W-:Y:S04]  /*4680*/  STL [R1+0x98], R57 ;  /* 0x0000983901007387 */ /* 0x000fe80000100800 */
[----:B------:R0:W-:Y:S01]  /*4690*/  STL [R1+0x4bc], R113 ;  /* 0x0004bc7101007387 */ /* 0x0001e20000100800 */
[----:B-1----:R-:W-:Y:S01]  /*46a0*/  VIADD R14, R12, 0xffffffbd ;  /* 0xffffffbd0c0e7836 */ /* 0x002fe20000000000 */
[----:B------:R-:W-:Y:S01]  /*46b0*/  ISETP.GE.U32.AND P3, PT, R17, 0x7fffff46, PT ;  /* 0x7fffff461100780c */ /* 0x000fe20003f66070 */
[----:B------:R-:W-:Y:S01]  /*46c0*/  IMAD R17, R36, 0x2a, RZ ;  /* 0x0000002a24117824 */ /* 0x000fe200078e02ff */
[----:B0-----:R-:W-:-:S04]  /*46d0*/  IADD3 R113, P6, PT, R16, R2, RZ ;  /* 0x0000000210717210 */ /* 0x001fc80007fde0ff */
[----:B------:R-:W-:Y:S02]  /*46e0*/  LEA.HI.X.SX32 R160, R16, R3, 0x1, P6 ;  /* 0x0000000310a07211 */ /* 0x000fe400030f0eff */
[----:B------:R-:W-:Y:S02]  /*46f0*/  PRMT R10, RZ, 0x7610, R10 ;  /* 0x00007610ff0a7816 */ /* 0x000fe4000000000a */
[----:B------:R-:W-:Y:S01]  /*4700*/  ISETP.GE.U32.AND P2, PT, R14, 0x7fffff3e, PT ;  /* 0x7fffff3e0e00780c */ /* 0x000fe20003f46070 */
[----:B------:R-:W-:Y:S02]  /*4710*/  @!P0 IMAD.MOV.U32 R14, RZ, RZ, R113 ;  /* 0x000000ffff0e8224 */ /* 0x000fe400078e0071 */
[----:B------:R-:W-:Y:S01]  /*4720*/  @!P0 IMAD.MOV.U32 R15, RZ, RZ, R160 ;  /* 0x000000ffff0f8224 */ /* 0x000fe200078e00a0 */
[----:B------:R-:W-:-:S04]  /*4730*/  PRMT R116, RZ, 0x7610, R116 ;  /* 0x00007610ff747816 */ /* 0x000fc80000000074 */
[----:B------:R0:W4:Y:S04]  /*4740*/  @!P0 LDG.E.U8 R10, desc[UR18][R14.64] ;  /* 0x000000120e0a8981 */ /* 0x000128000c1e1100 */
[----:B--2---:R-:W-:Y:S04]  /*4750*/  STL [R1+0xae8], R13 ;  /* 0x000ae80d01007387 */ /* 0x004fe80000100800 */
[----:B------:R-:W2:Y:S04]  /*4760*/  LDL.LU R57, [R1+0xc14] ;  /* 0x000c140001397983 */ /* 0x000ea80000300800 */
[----:B------:R-:W-:Y:S04]  /*4770*/  STL [R1+0xdc], R113 ;  /* 0x0000dc7101007387 */ /* 0x000fe80000100800 */
[----:B------:R-:W-:Y:S04]  /*4780*/  STL [R1+0xd8], R160 ;  /* 0x0000d8a001007387 */ /* 0x000fe80000100800 */
[----:B---3--:R1:W-:Y:S02]  /*4790*/  STL [R1+0x4e8], R117 ;  /* 0x0004e87501007387 */ /* 0x0083e40000100800 */
[----:B-1----:R-:W-:-:S04]  /*47a0*/  IADD3 R117, P6, PT, R17, R2, RZ ;  /* 0x0000000211757210 */ /* 0x002fc80007fde0ff */
[----:B0-----:R-:W-:Y:S01]  /*47b0*/  LEA.HI.X.SX32 R15, R17, R3, 0x1, P6 ;  /* 0x00000003110f7211 */ /* 0x001fe200030f0eff */
[----:B------:R-:W-:-:S05]  /*47c0*/  @!P4 IMAD.MOV.U32 R14, RZ, RZ, R117 ;  /* 0x000000ffff0ec224 */ /* 0x000fca00078e0075 */
[----:B------:R0:W3:Y:S01]  /*47d0*/  @!P4 LDG.E.U8 R116, desc[UR18][R14.64] ;  /* 0x000000120e74c981 */ /* 0x0000e2000c1e1100 */
[----:B------:R-:W-:-:S05]  /*47e0*/  VIADD R16, R12, 0xffffffb5 ;  /* 0xffffffb50c107836 */ /* 0x000fca0000000000 */
[----:B------:R-:W-:Y:S01]  /*47f0*/  ISETP.GE.U32.AND P0, PT, R16, 0x7fffff36, PT ;  /* 0x7fffff361000780c */ /* 0x000fe20003f06070 */
[C---:B------:R-:W-:Y:S01]  /*4800*/  IMAD R16, R36.reuse, 0x32, RZ ;  /* 0x0000003224107824 */ /* 0x040fe200078e02ff */
[----:B------:R1:W-:Y:S01]  /*4810*/  STL [R1+0x54c], R117 ;  /* 0x00054c7501007387 */ /* 0x0003e20000100800 */
[----:B------:R-:W-:-:S03]  /*4820*/  IMAD R17, R36, 0x3a, RZ ;  /* 0x0000003a24117824 */ /* 0x000fc600078e02ff */
[C---:B------:R-:W-:Y:S02]  /*4830*/  IADD3 R160, P6, PT, R16.reuse, R2, RZ ;  /* 0x0000000210a07210 */ /* 0x040fe40007fde0ff */
[----:B------:R-:W-:Y:S01]  /*4840*/  PRMT R11, RZ, 0x7610, R11 ;  /* 0x00007610ff0b7816 */ /* 0x000fe2000000000b */
[----:B----4-:R-:W-:Y:S04]  /*4850*/  STL [R1+0xb24], R10 ;  /* 0x000b240a01007387 */ /* 0x010fe80000100800 */
[----:B------:R0:W-:Y:S04]  /*4860*/  STL [R1+0x548], R15 ;  /* 0x0005480f01007387 */ /* 0x0001e80000100800 */
[----:B-1----:R-:W4:Y:S04]  /*4870*/  LDL.LU R117, [R1+0xc10] ;  /* 0x000c100001757983 */ /* 0x002f280000300800 */
[----:B------:R-:W-:Y:S01]  /*4880*/  STL [R1+0x58c], R160 ;  /* 0x00058ca001007387 */ /* 0x000fe20000100800 */
[----:B0-----:R-:W-:Y:S01]  /*4890*/  LEA.HI.X.SX32 R15, R16, R3, 0x1, P6 ;  /* 0x00000003100f7211 */ /* 0x001fe200030f0eff */
[----:B------:R-:W-:Y:S01]  /*48a0*/  @!P5 IMAD.MOV.U32 R14, RZ, RZ, R160 ;  /* 0x000000ffff0ed224 */ /* 0x000fe200078e00a0 */
[----:B------:R-:W-:-:S04]  /*48b0*/  PRMT R162, RZ, 0x7610, R162 ;  /* 0x00007610ffa27816 */ /* 0x000fc800000000a2 */
[----:B------:R0:W2:Y:S04]  /*48c0*/  @!P5 LDG.E.U8 R11, desc[UR18][R14.64] ;  /* 0x000000120e0bd981 */ /* 0x0000a8000c1e1100 */
[----:B---3--:R1:W-:Y:S02]  /*48d0*/  STL [R1+0x470], R116 ;  /* 0x0004707401007387 */ /* 0x0083e40000100800 */
[----:B-1----:R-:W-:-:S04]  /*48e0*/  IADD3 R116, P6, PT, R17, R2, RZ ;  /* 0x0000000211747210 */ /* 0x002fc80007fde0ff */
[----:B------:R-:W-:Y:S01]  /*48f0*/  LEA.HI.X.SX32 R17, R17, R3, 0x1, P6 ;  /* 0x0000000311117211 */ /* 0x000fe200030f0eff */
[----:B------:R1:W-:Y:S01]  /*4900*/  STL [R1+0x588], R15 ;  /* 0x0005880f01007387 */ /* 0x0003e20000100800 */
[----:B0-----:R-:W-:-:S03]  /*4910*/  @!P3 IMAD.MOV.U32 R14, RZ, RZ, R116 ;  /* 0x000000ffff0eb224 */ /* 0x001fc600078e0074 */
[----:B-1----:R-:W-:-:S05]  /*4920*/  @!P3 IMAD.MOV.U32 R15, RZ, RZ, R17 ;  /* 0x000000ffff0fb224 */ /* 0x002fca00078e0011 */
[----:B------:R0:W3:Y:S01]  /*4930*/  @!P3 LDG.E.U8 R162, desc[UR18][R14.64] ;  /* 0x000000120ea2b981 */ /* 0x0000e2000c1e1100 */
[----:B------:R-:W-:Y:S02]  /*4940*/  IMAD.MOV.U32 R113, RZ, RZ, R114 ;  /* 0x000000ffff717224 */ /* 0x000fe400078e0072 */
[----:B------:R-:W-:Y:S02]  /*4950*/  IMAD.MOV.U32 R114, RZ, RZ, R18 ;  /* 0x000000ffff727224 */ /* 0x000fe400078e0012 */
[----:B------:R-:W-:Y:S02]  /*4960*/  VIADD R18, R12, 0xffffffad ;  /* 0xffffffad0c127836 */ /* 0x000fe40000000000 */
[----:B------:R-:W-:-:S03]  /*4970*/  IMAD R16, R36, 0x42, RZ ;  /* 0x0000004224107824 */ /* 0x000fc600078e02ff */
[----:B------:R-:W-:Y:S01]  /*4980*/  ISETP.GE.U32.AND P4, PT, R18, 0x7fffff2e, PT ;  /* 0x7fffff2e1200780c */ /* 0x000fe20003f86070 */
[----:B------:R-:W-:Y:S01]  /*4990*/  VIADD R18, R12, 0xffffffa5 ;  /* 0xffffffa50c127836 */ /* 0x000fe20000000000 */
[----:B------:R-:W-:Y:S01]  /*49a0*/  IADD3 R160, P6, PT, R16, R2, RZ ;  /* 0x0000000210a07210 */ /* 0x000fe20007fde0ff */
[----:B------:R1:W-:Y:S01]  /*49b0*/  STL [R1+0x5cc], R116 ;  /* 0x0005cc7401007387 */ /* 0x0003e20000100800 */
[----:B0-----:R-:W-:Y:S02]  /*49c0*/  VIADD R14, R12, 0xffffff9d ;  /* 0xffffff9d0c0e7836 */ /* 0x001fe40000000000 */
[----:B------:R-:W-:Y:S01]  /*49d0*/  ISETP.GE.U32.AND P5, PT, R18, 0x7fffff26, PT ;  /* 0x7fffff261200780c */ /* 0x000fe20003fa6070 */
[----:B--2---:R-:W-:Y:S01]  /*49e0*/  STL [R1+0xb4c], R11 ;  /* 0x000b4c0b01007387 */ /* 0x004fe20000100800 */
[----:B------:R-:W-:-:S03]  /*49f0*/  LEA.HI.X.SX32 R18, R16, R3, 0x1, P6 ;  /* 0x0000000310127211 */ /* 0x000fc600030f0eff */
[----:B------:R0:W-:Y:S01]  /*4a00*/  STL [R1+0x5c8], R17 ;  /* 0x0005c81101007387 */ /* 0x0001e20000100800 */
[----:B------:R-:W-:-:S03]  /*4a10*/  PRMT R8, RZ, 0x7610, R8 ;  /* 0x00007610ff087816 */ /* 0x000fc60000000008 */
[----:B-1----:R-:W2:Y:S01]  /*4a20*/  LDL.LU R116, [R1+0xc0c] ;  /* 0x000c0c0001747983 */ /* 0x002ea20000300800 */
[----:B------:R-:W-:Y:S01]  /*4a30*/  ISETP.GE.U32.AND P3, PT, R14, 0x7fffff1e, PT ;  /* 0x7fffff1e0e00780c */ /* 0x000fe20003f66070 */
[----:B------:R-:W-:Y:S02]  /*4a40*/  @!P2 IMAD.MOV.U32 R14, RZ, RZ, R160 ;  /* 0x000000ffff0ea224 */ /* 0x000fe400078e00a0 */
[----:B------:R-:W-:Y:S01]  /*4a50*/  STL [R1+0x60c], R160 ;  /* 0x00060ca001007387 */ /* 0x000fe20000100800 */
[----:B0-----:R-:W-:-:S03]  /*4a60*/  IMAD R17, R36, 0x4a, RZ ;  /* 0x0000004a24117824 */ /* 0x001fc600078e02ff */
[----:B------:R-:W-:Y:S01]  /*4a70*/  STL [R1+0x608], R18 ;  /* 0x0006081201007387 */ /* 0x000fe20000100800 */
[----:B------:R-:W-:Y:S01]  /*4a80*/  @!P2 IMAD.MOV.U32 R15, RZ, RZ, R18 ;  /* 0x000000ffff0fa224 */ /* 0x000fe200078e0012 */
[----:B------:R-:W-:-:S04]  /*4a90*/  PRMT R161, RZ, 0x7610, R161 ;  /* 0x00007610ffa17816 */ /* 0x000fc800000000a1 */
[----:B------:R0:W2:Y:S04]  /*4aa0*/  @!P2 LDG.E.U8 R8, desc[UR18][R14.64] ;  /* 0x000000120e08a981 */ /* 0x0000a8000c1e1100 */
        /* <DEDUP_REMOVED lines=8> */
[----:B------:R-:W-:Y:S01]  /*4b30*/  STL [R1+0x64c], R162 ;  /* 0x00064ca201007387 */ /* 0x000fe20000100800 */
[----:B------:R-:W-:-:S03]  /*4b40*/  IMAD R17, R36, 0x5a, RZ ;  /* 0x0000005a24117824 */ /* 0x000fc600078e02ff */
[C---:B------:R-:W-:Y:S01]  /*4b50*/  IADD3 R160, P6, PT, R16.reuse, R2, RZ ;  /* 0x0000000210a07210 */ /* 0x040fe20007fde0ff */
[----:B--2---:R-:W-:Y:S04]  /*4b60*/  STL [R1+0xb58], R8 ;  /* 0x000b580801007387 */ /* 0x004fe80000100800 */
[----:B------:R1:W-:Y:S04]  /*4b70*/  STL [R1+0x648], R15 ;  /* 0x0006480f01007387 */ /* 0x0003e80000100800 */
[----:B------:R-:W-:Y:S01]  /*4b80*/  STL [R1+0x68c], R160 ;  /* 0x00068ca001007387 */ /* 0x000fe20000100800 */
[----:B------:R-:W-:Y:S01]  /*4b90*/  PRMT R9, RZ, 0x7610, R9 ;  /* 0x00007610ff097816 */ /* 0x000fe20000000009 */
[----:B0-----:R-:W-:Y:S01]  /*4ba0*/  @!P4 IMAD.MOV.U32 R14, RZ, RZ, R160 ;  /* 0x000000ffff0ec224 */ /* 0x001fe200078e00a0 */
[----:B-1----:R-:W-:-:S02]  /*4bb0*/  LEA.HI.X.SX32 R15, R16, R3, 0x1, P6 ;  /* 0x00000003100f7211 */ /* 0x002fc400030f0eff */
[----:B------:R-:W-:-:S03]  /*4bc0*/  PRMT R152, RZ, 0x7610, R152 ;  /* 0x00007610ff987816 */ /* 0x000fc60000000098 */
        /* <DEDUP_REMOVED lines=8> */
[----:B------:R-:W-:Y:S02]  /*4c50*/  VIADD R18, R12, 0xffffff8d ;  /* 0xffffff8d0c127836 */ /* 0x000fe40000000000 */
[----:B------:R-:W-:-:S03]  /*4c60*/  IMAD R16, R36, 0x62, RZ ;  /* 0x0000006224107824 */ /* 0x000fc600078e02ff */
[----:B------:R-:W-:Y:S01]  /*4c70*/  ISETP.GE.U32.AND P0, PT, R18, 0x7fffff0e, PT ;  /* 0x7fffff0e1200780c */ /* 0x000fe20003f06070 */
[----:B------:R-:W-:Y:S01]  /*4c80*/  VIADD R18, R12, 0xffffff85 ;  /* 0xffffff850c127836 */ /* 0x000fe20000000000 */
[----:B------:R-:W-:Y:S01]  /*4c90*/  IADD3 R160, P6, PT, R16, R2, RZ ;  /* 0x0000000210a07210 */ /* 0x000fe20007fde0ff */
[----:B------:R-:W-:Y:S03]  /*4ca0*/  STL [R1+0x6c4], R161 ;  /* 0x0006c4a101007387 */ /* 0x000fe60000100800 */
[----:B------:R-:W-:Y:S02]  /*4cb0*/  ISETP.GE.U32.AND P4, PT, R18, 0x7fffff06, PT ;  /* 0x7fffff061200780c */ /* 0x000fe40003f86070 */
[----:B------:R-:W-:Y:S01]  /*4cc0*/  LEA.HI.X.SX32 R18, R16, R3, 0x1, P6 ;  /* 0x0000000310127211 */ /* 0x000fe200030f0eff */
[----:B--2---:R-:W-:Y:S01]  /*4cd0*/  STL [R1+0xb5c], R9 ;  /* 0x000b5c0901007387 */ /* 0x004fe20000100800 */
[----:B------:R-:W-:-:S02]  /*4ce0*/  IMAD R17, R36, 0x6a, RZ ;  /* 0x0000006a24117824 */ /* 0x000fc400078e02ff */
[----:B0-----:R-:W-:Y:S01]  /*4cf0*/  VIADD R14, R12, 0xfffffffc ;  /* 0xfffffffc0c0e7836 */ /* 0x001fe20000000000 */
[----:B------:R-:W-:Y:S04]  /*4d00*/  STL [R1+0x6c0], R162 ;  /* 0x0006c0a201007387 */ /* 0x000fe80000100800 */
[----:B------:R-:W-:Y:S04]  /*4d10*/  STL [R1+0x6fc], R160 ;  /* 0x0006fca001007387 */ /* 0x000fe80000100800 */
[----:B------:R-:W-:Y:S01]  /*4d20*/  STL [R1+0x6f8], R18 ;  /* 0x0006f81201007387 */ /* 0x000fe20000100800 */
[----:B------:R-:W-:Y:S01]  /*4d30*/  PRMT R132, RZ, 0x7610, R132 ;  /* 0x00007610ff847816 */ /* 0x000fe20000000084 */
[----:B------:R-:W-:Y:S01]  /*4d40*/  @!P3 IMAD.MOV.U32 R15, RZ, RZ, R18 ;  /* 0x000000ffff0fb224 */ /* 0x000fe200078e0012 */
[----:B------:R-:W-:Y:S01]  /*4d50*/  ISETP.GE.U32.AND P5, PT, R14, 0x7fffff7d, PT ;  /* 0x7fffff7d0e00780c */ /* 0x000fe20003fa6070 */
[----:B------:R-:W-:Y:S01]  /*4d60*/  @!P3 IMAD.MOV.U32 R14, RZ, RZ, R160 ;  /* 0x000000ffff0eb224 */ /* 0x000fe200078e00a0 */
[----:B------:R-:W-:-:S04]  /*4d70*/  PRMT R109, RZ, 0x7610, R109 ;  /* 0x00007610ff6d7816 */ /* 0x000fc8000000006d */
[----:B------:R0:W2:Y:S04]  /*4d80*/  @!P3 LDG.E.U8 R132, desc[UR18][R14.64] ;  /* 0x000000120e84b981 */ /* 0x0000a8000c1e1100 */
[----:B---3--:R1:W-:Y:S02]  /*4d90*/  STL [R1+0x46c], R152 ;  /* 0x00046c9801007387 */ /* 0x0083e40000100800 */
[----:B-1----:R-:W-:-:S04]  /*4da0*/  IADD3 R152, P6, PT, R17, R2, RZ ;  /* 0x0000000211987210 */ /* 0x002fc80007fde0ff */
[----:B------:R-:W-:Y:S01]  /*4db0*/  LEA.HI.X.SX32 R161, R17, R3, 0x1, P6 ;  /* 0x0000000311a17211 */ /* 0x000fe200030f0eff */
[----:B0-----:R-:W-:-:S04]  /*4dc0*/  @!P2 IMAD.MOV.U32 R14, RZ, RZ, R152 ;  /* 0x000000ffff0ea224 */ /* 0x001fc800078e0098 */
[----:B------:R-:W-:-:S05]  /*4dd0*/  @!P2 IMAD.MOV.U32 R15, RZ, RZ, R161 ;  /* 0x000000ffff0fa224 */ /* 0x000fca00078e00a1 */
[----:B------:R0:W3:Y:S01]  /*4de0*/  @!P2 LDG.E.U8 R109, desc[UR18][R14.64] ;  /* 0x000000120e6da981 */ /* 0x0000e2000c1e1100 */
[----:B------:R-:W-:-:S05]  /*4df0*/  VIADD R16, R12, 0xfffffff4 ;  /* 0xfffffff40c107836 */ /* 0x000fca0000000000 */
[----:B------:R-:W-:Y:S01]  /*4e00*/  ISETP.GE.U32.AND P3, PT, R16, 0x7fffff75, PT ;  /* 0x7fffff751000780c */ /* 0x000fe20003f66070 */
[C---:B------:R-:W-:Y:S01]  /*4e10*/  IMAD R16, R36.reuse, 0x72, RZ ;  /* 0x0000007224107824 */ /* 0x040fe200078e02ff */
[----:B------:R-:W-:Y:S01]  /*4e20*/  STL [R1+0x734], R152 ;  /* 0x0007349801007387 */ /* 0x000fe20000100800 */
[----:B------:R-:W-:-:S03]  /*4e30*/  IMAD R17, R36, 0x7a, RZ ;  /* 0x0000007a24117824 */ /* 0x000fc600078e02ff */
[----:B------:R-:W-:Y:S01]  /*4e40*/  IADD3 R160, P6, PT, R16, R2, RZ ;  /* 0x0000000210a07210 */ /* 0x000fe20007fde0ff */
[----:B--2---:R-:W-:Y:S04]  /*4e50*/  STL [R1+0xb60], R132 ;  /* 0x000b608401007387 */ /* 0x004fe80000100800 */
[----:B------:R1:W-:Y:S01]  /*4e60*/  STL [R1+0x730], R161 ;  /* 0x000730a101007387 */ /* 0x0003e20000100800 */
[----:B------:R-:W-:-:S03]  /*4e70*/  PRMT R159, RZ, 0x7610, R159 ;  /* 0x00007610ff9f7816 */ /* 0x000fc6000000009f */
[----:B------:R2:W-:Y:S01]  /*4e80*/  STL [R1+0x76c], R160 ;  /* 0x00076ca001007387 */ /* 0x0005e20000100800 */
[----:B0-----:R-:W-:Y:S01]  /*4e90*/  @!P0 IMAD.MOV.U32 R14, RZ, RZ, R160 ;  /* 0x000000ffff0e8224 */ /* 0x001fe200078e00a0 */
[----:B-1----:R-:W-:Y:S01]  /*4ea0*/  LEA.HI.X.SX32 R161, R16, R3, 0x1, P6 ;  /* 0x0000000310a17211 */ /* 0x002fe200030f0eff */
[C---:B------:R-:W-:Y:S02]  /*4eb0*/  VIADD R16, R12.reuse, 0xffffffe4 ;  /* 0xffffffe40c107836 */ /* 0x040fe40000000000 */
[----:B------:R-:W-:Y:S02]  /*4ec0*/  VIADD R18, R12, 0xffffffec ;  /* 0xffffffec0c127836 */ /* 0x000fe40000000000 */
[----:B------:R-:W-:Y:S01]  /*4ed0*/  @!P0 IMAD.MOV.U32 R15, RZ, RZ, R161 ;  /* 0x000000ffff0f8224 */ /* 0x000fe200078e00a1 */
[----:B------:R-:W-:Y:S02]  /*4ee0*/  PRMT R130, RZ, 0x7610, R130 ;  /* 0x00007610ff827816 */ /* 0x000fe40000000082 */
[----:B------:R-:W-:-:S02]  /*4ef0*/  ISETP.GE.U32.AND P2, PT, R18, 0x7fffff6d, PT ;  /* 0x7fffff6d1200780c */ /* 0x000fc40003f46070 */
[----:B------:R0:W4:Y:S01]  /*4f00*/  @!P0 LDG.E.U8 R159, desc[UR18][R14.64] ;  /* 0x000000120e9f8981 */ /* 0x000122000c1e1100 */
[----:B------:R-:W-:Y:S01]  /*4f10*/  ISETP.GE.U32.AND P0, PT, R16, 0x7fffff65, PT ;  /* 0x7fffff651000780c */ /* 0x000fe20003f06070 */
[C---:B------:R-:W-:Y:S01]  /*4f20*/  IMAD R18, R36.reuse, 0x3, RZ ;  /* 0x0000000324127824 */ /* 0x040fe200078e02ff */
[----:B------:R-:W-:Y:S01]  /*4f30*/  PRMT R108, RZ, 0x7610, R108 ;  /* 0x00007610ff6c7816 */ /* 0x000fe2000000006c */
[----:B--2---:R-:W-:Y:S02]  /*4f40*/  IMAD.MOV.U32 R160, RZ, RZ, R139 ;  /* 0x000000ffffa07224 */ /* 0x004fe400078e008b */
[----:B------:R-:W-:Y:S02]  /*4f50*/  IMAD R139, R36, 0x13, RZ ;  /* 0x00000013248b7824 */ /* 0x000fe400078e02ff */
[----:B------:R-:W-:Y:S02]  /*4f60*/  IMAD.MOV.U32 R162, RZ, RZ, R28 ;  /* 0x000000ffffa27224 */ /* 0x000fe400078e001c */
[----:B------:R-:W-:Y:S01]  /*4f70*/  IMAD.MOV.U32 R28, RZ, RZ, R146 ;  /* 0x000000ffff1c7224 */ /* 0x000fe200078e0092 */
[----:B------:R-:W-:-:S02]  /*4f80*/  PRMT R6, RZ, 0x7610, R6 ;  /* 0x00007610ff067816 */ /* 0x000fc40000000006 */
[----:B------:R-:W-:Y:S01]  /*4f90*/  PRMT R155, RZ, 0x7610, R155 ;  /* 0x00007610ff9b7816 */ /* 0x000fe2000000009b */
[----:B---3--:R1:W-:Y:S02]  /*4fa0*/  STL [R1+0x424], R109 ;  /* 0x0004246d01007387 */ /* 0x0083e40000100800 */
[----:B-1----:R-:W-:-:S04]  /*4fb0*/  IADD3 R109, P6, PT, R17, R2, RZ ;  /* 0x00000002116d7210 */ /* 0x002fc80007fde0ff */
[----:B------:R-:W-:Y:S01]  /*4fc0*/  LEA.HI.X.SX32 R152, R17, R3, 0x1, P6 ;  /* 0x0000000311987211 */ /* 0x000fe200030f0eff */
[----:B------:R-:W-:-:S04]  /*4fd0*/  @!P4 IMAD.MOV.U32 R16, RZ, RZ, R109 ;  /* 0x000000ffff10c224 */ /* 0x000fc800078e006d */
[----:B------:R-:W-:Y:S01]  /*4fe0*/  @!P4 IMAD.MOV.U32 R17, RZ, RZ, R152 ;  /* 0x000000ffff11c224 */ /* 0x000fe200078e0098 */
[----:B0-----:R-:W-:-:S04]  /*4ff0*/  IADD3 R14, P6, PT, R18, R2, RZ ;  /* 0x00000002120e7210 */ /* 0x001fc80007fde0ff */
[----:B------:R0:W2:Y:S01]  /*5000*/  @!P4 LDG.E.U8 R130, desc[UR18][R16.64] ;  /* 0x000000121082c981 */ /* 0x0000a2000c1e1100 */
[----:B------:R-:W-:Y:S01]  /*5010*/  LEA.HI.X.SX32 R15, R18, R3, 0x1, P6 ;  /* 0x00000003120f7211 */ /* 0x000fe200030f0eff */
[----:B------:R-:W-:-:S04]  /*5020*/  VIADD R18, R12, 0xffffffd4 ;  /* 0xffffffd40c127836 */ /* 0x000fc80000000000 */
[----:B------:R-:W3:Y:S01]  /*5030*/  @!P5 LDG.E.U8 R108, desc[UR18][R14.64] ;  /* 0x000000120e6cd981 */ /* 0x000ee2000c1e1100 */
[----:B0-----:R-:W-:Y:S02]  /*5040*/  VIADD R16, R12, 0xffffffdc ;  /* 0xffffffdc0c107836 */ /* 0x001fe40000000000 */
[----:B------:R-:W-:-:S03]  /*5050*/  IMAD R17, R36, 0xb, RZ ;  /* 0x0000000b24117824 */ /* 0x000fc600078e02ff */
[----:B------:R-:W-:Y:S02]  /*5060*/  ISETP.GE.U32.AND P4, PT, R16, 0x7fffff5d, PT ;  /* 0x7fffff5d1000780c */ /* 0x000fe40003f86070 */
[CC--:B------:R-:W-:Y:S02]  /*5070*/  IADD3 R16, P6, PT, R17.reuse, R2.reuse, RZ ;  /* 0x0000000211107210 */ /* 0x0c0fe40007fde0ff */
[----:B------:R-:W-:Y:S01]  /*5080*/  ISETP.GE.U32.AND P5, PT, R18, 0x7fffff55, PT ;  /* 0x7fffff551200780c */ /* 0x000fe20003fa6070 */
[----:B------:R-:W-:Y:S01]  /*5090*/  IMAD R18, R36, 0x1b, RZ ;  /* 0x0000001b24127824 */ /* 0x000fe200078e02ff */
[----:B------:R-:W-:Y:S01]  /*50a0*/  LEA.HI.X.SX32 R17, R17, R3, 0x1, P6 ;  /* 0x0000000311117211 */ /* 0x000fe200030f0eff */
[----:B------:R-:W-:Y:S01]  /*50b0*/  STL [R1+0x768], R161 ;  /* 0x000768a101007387 */ /* 0x000fe20000100800 */
[----:B------:R-:W-:-:S03]  /*50c0*/  IADD3 R146, P6, PT, R139, R2, RZ ;  /* 0x000000028b927210 */ /* 0x000fc60007fde0ff */
[----:B------:R0:W-:Y:S01]  /*50d0*/  STL [R1+0x7a4], R109 ;  /* 0x0007a46d01007387 */ /* 0x0001e20000100800 */
[----:B------:R-:W-:-:S03]  /*50e0*/  LEA.HI.X.SX32 R139, R139, R3, 0x1, P6 ;  /* 0x000000038b8b7211 */ /* 0x000fc600030f0eff */
[----:B------:R1:W-:Y:S04]  /*50f0*/  STL [R1+0x7a0], R152 ;  /* 0x0007a09801007387 */ /* 0x0003e80000100800 */
[----:B------:R-:W4:Y:S01]  /*5100*/  @!P3 LDG.E.U8 R6, desc[UR18][R16.64] ;  /* 0x000000121006b981 */ /* 0x000f22000c1e1100 */
[----:B0-----:R-:W-:Y:S02]  /*5110*/  IMAD.MOV.U32 R109, RZ, RZ, R19 ;  /* 0x000000ffff6d7224 */ /* 0x001fe400078e0013 */
[----:B------:R-:W-:Y:S01]  /*5120*/  VIADD R19, R12, 0xffffffcc ;  /* 0xffffffcc0c137836 */ /* 0x000fe20000000000 */
[----:B-1----:R-:W-:Y:S01]  /*5130*/  IADD3 R152, P6, PT, R18, R2, RZ ;  /* 0x0000000212987210 */ /* 0x002fe20007fde0ff */
[----:B------:R-:W-:-:S03]  /*5140*/  IMAD.MOV.U32 R161, RZ, RZ, R115 ;  /* 0x000000ffffa17224 */ /* 0x000fc600078e0073 */
[----:B------:R-:W-:Y:S01]  /*5150*/  ISETP.GE.U32.AND P3, PT, R19, 0x7fffff4d, PT ;  /* 0x7fffff4d1300780c */ /* 0x000fe20003f66070 */
[----:B------:R-:W-:Y:S01]  /*5160*/  @!P2 IMAD.MOV.U32 R19, RZ, RZ, R139 ;  /* 0x000000ffff13a224 */ /* 0x000fe200078e008b */
[----:B------:R-:W-:Y:S01]  /*5170*/  LEA.HI.X.SX32 R115, R18, R3, 0x1, P6 ;  /* 0x0000000312737211 */ /* 0x000fe200030f0eff */
[----:B------:R-:W-:-:S05]  /*5180*/  @!P2 IMAD.MOV.U32 R18, RZ, RZ, R146 ;  /* 0x000000ffff12a224 */ /* 0x000fca00078e0092 */
[----:B------:R0:W4:Y:S01]  /*5190*/  @!P2 LDG.E.U8 R155, desc[UR18][R18.64] ;  /* 0x00000012129ba981 */ /* 0x000122000c1e1100 */
[----:B------:R-:W-:Y:S01]  /*51a0*/  PRMT R7, RZ, 0x7610, R7 ;  /* 0x00007610ff077816 */ /* 0x000fe20000000007 */
[----:B0-----:R-:W-:Y:S02]  /*51b0*/  @!P0 IMAD.MOV.U32 R18, RZ, RZ, R152 ;  /* 0x000000ffff128224 */ /* 0x001fe400078e0098 */
[----:B------:R-:W-:-:S05]  /*51c0*/  @!P0 IMAD.MOV.U32 R19, RZ, RZ, R115 ;  /* 0x000000ffff138224 */ /* 0x000fca00078e0073 */
[----:B------:R0:W4:Y:S01]  /*51d0*/  @!P0 LDG.E.U8 R7, desc[UR18][R18.64] ;  /* 0x0000001212078981 */ /* 0x000122000c1e1100 */
[----:B------:R-:W-:Y:S01]  /*51e0*/  PRMT R154, RZ, 0x7610, R154 ;  /* 0x00007610ff9a7816 */ /* 0x000fe2000000009a */
[----:B0-----:R-:W-:-:S05]  /*51f0*/  VIADD R18, R12, 0xffffffbc ;  /* 0xffffffbc0c127836 */ /* 0x001fca0000000000 */
[----:B------:R-:W-:Y:S01]  /*5200*/  ISETP.GE.U32.AND P0, PT, R18, 0x7fffff3d, PT ;  /* 0x7fffff3d1200780c */ /* 0x000fe20003f06070 */
[----:B--2---:R-:W-:Y:S04]  /*5210*/  STL [R1+0xb6c], R130 ;  /* 0x000b6c8201007387 */ /* 0x004fe80000100800 */
[----:B---3--:R-:W-:Y:S04]  /*5220*/  STL [R1+0x3e8], R108 ;  /* 0x0003e86c01007387 */ /* 0x008fe80000100800 */
[----:B----4-:R0:W-:Y:S04]  /*5230*/  STL [R1+0x42c], R159 ;  /* 0x00042c9f01007387 */ /* 0x0101e80000100800 */
[----:B------:R-:W-:Y:S04]  /*5240*/  STL [R1+0xa1c], R14 ;  /* 0x000a1c0e01007387 */ /* 0x000fe80000100800 */
[----:B------:R-:W-:Y:S01]  /*5250*/  STL [R1+0xa18], R15 ;  /* 0x000a180f01007387 */ /* 0x000fe20000100800 */
[----:B0-----:R-:W-:-:S02]  /*5260*/  IMAD.MOV.U32 R159, RZ, RZ, R21 ;  /* 0x000000ffff9f7224 */ /* 0x001fc400078e0015 */
[----:B------:R-:W-:Y:S01]  /*5270*/  IMAD R21, R36, 0x23, RZ ;  /* 0x0000002324157824 */ /* 0x000fe200078e02ff */
[----:B------:R-:W-:Y:S04]  /*5280*/  STL [R1+0xb70], R6 ;  /* 0x000b700601007387 */ /* 0x000fe80000100800 */
[----:B------:R-:W-:Y:S04]  /*5290*/  STL [R1+0xa24], R16 ;  /* 0x000a241001007387 */ /* 0x000fe80000100800 */
[----:B------:R-:W-:Y:S04]  /*52a0*/  STL [R1+0xa20], R17 ;  /* 0x000a201101007387 */ /* 0x000fe80000100800 */
[----:B------:R-:W-:Y:S04]  /*52b0*/  STL [R1+0xa4], R152 ;  /* 0x0000a49801007387 */ /* 0x000fe80000100800 */
[----:B------:R-:W-:Y:S04]  /*52c0*/  STL [R1+0xa2c], R146 ;  /* 0x000a2c9201007387 */ /* 0x000fe80000100800 */
[----:B------:R-:W-:Y:S04]  /*52d0*/  STL [R1+0xa28], R139 ;  /* 0x000a288b01007387 */ /* 0x000fe80000100800 */
[----:B------:R-:W-:Y:S04]  /*52e0*/  STL [R1+0xa0], R115 ;  /* 0x0000a07301007387 */ /* 0x000fe80000100800 */
[----:B------:R0:W-:Y:S01]  /*52f0*/  STL [R1+0x3c0], R155 ;  /* 0x0003c09b01007387 */ /* 0x0001e20000100800 */
[----:B------:R-:W-:Y:S01]  /*5300*/  IMAD.MOV.U32 R108, RZ, RZ, R113 ;  /* 0x000000ffff6c7224 */ /* 0x000fe200078e0071 */
[----:B0-----:R-:W-:-:S02]  /*5310*/  IADD3 R155, P6, PT, R21, R2, RZ ;  /* 0x00000002159b7210 */ /* 0x001fc40007fde0ff */
[----:B------:R-:W2:Y:S02]  /*5320*/  LDL.LU R115, [R1+0xc08] ;  /* 0x000c080001737983 */ /* 0x000ea40000300800 */
[----:B------:R-:W-:Y:S01]  /*5330*/  LEA.HI.X.SX32 R19, R21, R3, 0x1, P6 ;  /* 0x0000000315137211 */ /* 0x000fe200030f0eff */
[----:B------:R-:W-:-:S05]  /*5340*/  @!P4 IMAD.MOV.U32 R18, RZ, RZ, R155 ;  /* 0x000000ffff12c224 */ /* 0x000fca00078e009b */
[----:B------:R0:W3:Y:S01]  /*5350*/  @!P4 LDG.E.U8 R154, desc[UR18][R18.64] ;  /* 0x00000012129ac981 */ /* 0x0000e2000c1e1100 */
[----:B------:R-:W-:Y:S02]  /*5360*/  IMAD.MOV.U32 R113, RZ, RZ, R20 ;  /* 0x000000ffff717224 */ /* 0x000fe400078e0014 */
[----:B------:R-:W-:-:S05]  /*5370*/  VIADD R20, R12, 0xffffffc4 ;  /* 0xffffffc40c147836 */ /* 0x000fca0000000000 */
[----:B------:R-:W-:Y:S01]  /*5380*/  ISETP.GE.U32.AND P2, PT, R20, 0x7fffff45, PT ;  /* 0x7fffff451400780c */ /* 0x000fe20003f46070 */
[----:B------:R-:W-:Y:S02]  /*5390*/  IMAD R20, R36, 0x2b, RZ ;  /* 0x0000002b24147824 */ /* 0x000fe400078e02ff */
[----:B------:R-:W-:-:S03]  /*53a0*/  VIADD R21, R12, 0xffffffb4 ;  /* 0xffffffb40c157836 */ /* 0x000fc60000000000 */
[C---:B------:R-:W-:Y:S01]  /*53b0*/  IADD3 R152, P6, PT, R20.reuse, R2, RZ ;  /* 0x0000000214987210 */ /* 0x040fe20007fde0ff */
[----:B------:R-:W-:Y:S01]  /*53c0*/  STL [R1+0xb78], R7 ;  /* 0x000b780701007387 */ /* 0x000fe20000100800 */
[----:B------:R-:W-:Y:S02]  /*53d0*/  ISETP.GE.U32.AND P4, PT, R21, 0x7fffff35, PT ;  /* 0x7fffff351500780c */ /* 0x000fe40003f86070 */
[----:B0-----:R-:W-:Y:S01]  /*53e0*/  LEA.HI.X.SX32 R18, R20, R3, 0x1, P6 ;  /* 0x0000000314127211 */ /* 0x001fe200030f0eff */
[----:B------:R-:W-:Y:S01]  /*53f0*/  STL [R1+0xe4], R155 ;  /* 0x0000e49b01007387 */ /* 0x000fe20000100800 */
[----:B------:R-:W-:-:S03]  /*5400*/  IMAD R21, R36, 0x33, RZ ;  /* 0x0000003324157824 */ /* 0x000fc600078e02ff */
[----:B------:R0:W-:Y:S01]  /*5410*/  STL [R1+0xe0], R19 ;  /* 0x0000e01301007387 */ /* 0x0001e20000100800 */
[----:B------:R-:W-:-:S03]  /*5420*/  PRMT R126, RZ, 0x7610, R126 ;  /* 0x00007610ff7e7816 */ /* 0x000fc6000000007e */
[----:B------:R-:W-:Y:S01]  /*5430*/  STL [R1+0x554], R152 ;  /* 0x0005549801007387 */ /* 0x000fe20000100800 */
[----:B0-----:R-:W-:Y:S01]  /*5440*/  @!P5 IMAD.MOV.U32 R19, RZ, RZ, R18 ;  /* 0x000000ffff13d224 */ /* 0x001fe200078e0012 */
[----:B------:R-:W-:Y:S02]  /*5450*/  PRMT R153, RZ, 0x7610, R153 ;  /* 0x00007610ff997816 */ /* 0x000fe40000000099 */
[----:B---3--:R0:W-:Y:S04]  /*5460*/  STL [R1+0x3b4], R154 ;  /* 0x0003b49a01007387 */ /* 0x0081e80000100800 */
[----:B------:R1:W-:Y:S01]  /*5470*/  STL [R1+0x550], R18 ;  /* 0x0005501201007387 */ /* 0x0003e20000100800 */
[----:B0-----:R-:W-:Y:S02]  /*5480*/  IMAD.MOV.U32 R154, RZ, RZ, R161 ;  /* 0x000000ffff9a7224 */ /* 0x001fe400078e00a1 */
[----:B------:R-:W-:Y:S01]  /*5490*/  IMAD.MOV.U32 R161, RZ, RZ, R114 ;  /* 0x000000ffffa17224 */ /* 0x000fe200078e0072 */
[----:B------:R-:W-:Y:S01]  /*54a0*/  IADD3 R114, P6, PT, R21, R2, RZ ;  /* 0x0000000215727210 */ /* 0x000fe20007fde0ff */
[----:B-1----:R-:W-:-:S05]  /*54b0*/  @!P5 IMAD.MOV.U32 R18, RZ, RZ, R152 ;  /* 0x000000ffff12d224 */ /* 0x002fca00078e0098 */
[----:B------:R0:W3:Y:S02]  /*54c0*/  @!P5 LDG.E.U8 R126, desc[UR18][R18.64] ;  /* 0x00000012127ed981 */ /* 0x0000e4000c1e1100 */
[----:B0-----:R-:W-:Y:S01]  /*54d0*/  LEA.HI.X.SX32 R19, R21, R3, 0x1, P6 ;  /* 0x0000000315137211 */ /* 0x001fe200030f0eff */
[----:B------:R-:W-:-:S05]  /*54e0*/  @!P3 IMAD.MOV.U32 R18, RZ, RZ, R114 ;  /* 0x000000ffff12b224 */ /* 0x000fca00078e0072 */
[----:B------:R0:W4:Y:S01]  /*54f0*/  @!P3 LDG.E.U8 R153, desc[UR18][R18.64] ;  /* 0x000000121299b981 */ /* 0x000122000c1e1100 */
[----:B------:R-:W-:-:S05]  /*5500*/  IMAD R20, R36, 0x3b, RZ ;  /* 0x0000003b24147824 */ /* 0x000fca00078e02ff */
[----:B------:R-:W-:Y:S01]  /*5510*/  IADD3 R152, P6, PT, R20, R2, RZ ;  /* 0x0000000214987210 */ /* 0x000fe20007fde0ff */
[----:B------:R-:W-:-:S03]  /*5520*/  IMAD.MOV.U32 R155, RZ, RZ, R159 ;  /* 0x000000ffff9b7224 */ /* 0x000fc600078e009f */
[----:B------:R-:W-:Y:S01]  /*5530*/  LEA.HI.X.SX32 R20, R20, R3, 0x1, P6 ;  /* 0x0000000314147211 */ /* 0x000fe200030f0eff */
[----:B------:R-:W-:Y:S01]  /*5540*/  IMAD.MOV.U32 R159, RZ, RZ, R108 ;  /* 0x000000ffff9f7224 */ /* 0x000fe200078e006c */
[----:B------:R-:W-:Y:S01]  /*5550*/  PRMT R125, RZ, 0x7610, R125 ;  /* 0x00007610ff7d7816 */ /* 0x000fe2000000007d */
[----:B------:R-:W-:Y:S02]  /*5560*/  IMAD.MOV.U32 R108, RZ, RZ, R22 ;  /* 0x000000ffff6c7224 */ /* 0x000fe400078e0016 */
[----:B------:R-:W-:Y:S02]  /*5570*/  VIADD R22, R12, 0xffffffac ;  /* 0xffffffac0c167836 */ /* 0x000fe40000000000 */
[----:B0-----:R-:W-:Y:S02]  /*5580*/  @!P2 IMAD.MOV.U32 R18, RZ, RZ, R152 ;  /* 0x000000ffff12a224 */ /* 0x001fe400078e0098 */
[----:B------:R-:W-:Y:S01]  /*5590*/  IMAD R21, R36, 0x43, RZ ;  /* 0x0000004324157824 */ /* 0x000fe200078e02ff */
[----:B------:R-:W-:Y:S01]  /*55a0*/  ISETP.GE.U32.AND P5, PT, R22, 0x7fffff2d, PT ;  /* 0x7fffff2d1600780c */ /* 0x000fe20003fa6070 */
[----:B------:R-:W-:-:S05]  /*55b0*/  VIADD R22, R12, 0xffffffa4 ;  /* 0xffffffa40c167836 */ /* 0x000fca0000000000 */
[----:B------:R-:W-:Y:S02]  /*55c0*/  ISETP.GE.U32.AND P3, PT, R22, 0x7fffff25, PT ;  /* 0x7fffff251600780c */ /* 0x000fe40003f66070 */
[----:B------:R-:W-:Y:S01]  /*55d0*/  PRMT R22, RZ, 0x7610, R22 ;  /* 0x00007610ff167816 */ /* 0x000fe20000000016 */
[----:B---3--:R-:W-:Y:S04]  /*55e0*/  STL [R1+0xb80], R126 ;  /* 0x000b807e01007387 */ /* 0x008fe80000100800 */
[----:B------:R0:W-:Y:S04]  /*55f0*/  STL [R1+0x594], R114 ;  /* 0x0005947201007387 */ /* 0x0001e80000100800 */
[----:B------:R1:W-:Y:S04]  /*5600*/  STL [R1+0x590], R19 ;  /* 0x0005901301007387 */ /* 0x0003e80000100800 */
[----:B------:R-:W-:Y:S04]  /*5610*/  STL [R1+0x5d4], R152 ;  /* 0x0005d49801007387 */ /* 0x000fe80000100800 */
[----:B0-----:R-:W3:Y:S01]  /*5620*/  LDL.LU R114, [R1+0xc04] ;  /* 0x000c040001727983 */ /* 0x001ee20000300800 */
[----:B-1----:R-:W-:-:S03]  /*5630*/  @!P2 IMAD.MOV.U32 R19, RZ, RZ, R20 ;  /* 0x000000ffff13a224 */ /* 0x002fc600078e0014 */
[----:B------:R-:W-:Y:S04]  /*5640*/  STL [R1+0x5d0], R20 ;  /* 0x0005d01401007387 */ /* 0x000fe80000100800 */
[----:B----4-:R0:W-:Y:S04]  /*5650*/  STL [R1+0x3ac], R153 ;  /* 0x0003ac9901007387 */ /* 0x0101e80000100800 */
[----:B------:R1:W4:Y:S01]  /*5660*/  @!P2 LDG.E.U8 R125, desc[UR18][R18.64] ;  /* 0x00000012127da981 */ /* 0x000322000c1e1100 */
[----:B0-----:R-:W-:Y:S02]  /*5670*/  IMAD.MOV.U32 R153, RZ, RZ, R159 ;  /* 0x000000ffff997224 */ /* 0x001fe400078e009f */
[----:B------:R-:W-:-:S02]  /*5680*/  IMAD.MOV.U32 R159, RZ, RZ, R108 ;  /* 0x000000ffff9f7224 */ /* 0x000fc400078e006c */
[----:B------:R-:W-:Y:S01]  /*5690*/  IMAD.MOV.U32 R108, RZ, RZ, R113 ;  /* 0x000000ffff6c7224 */ /* 0x000fe200078e0071 */
[----:B------:R-:W-:Y:S01]  /*56a0*/  IADD3 R113, P6, PT, R21, R2, RZ ;  /* 0x0000000215717210 */ /* 0x000fe20007fde0ff */
[----:B-1----:R-:W-:-:S03]  /*56b0*/  VIADD R18, R12, 0xffffff9c ;  /* 0xffffff9c0c127836 */ /* 0x002fc60000000000 */
[----:B------:R-:W-:Y:S02]  /*56c0*/  LEA.HI.X.SX32 R19, R21, R3, 0x1, P6 ;  /* 0x0000000315137211 */ /* 0x000fe400030f0eff */
[----:B------:R-:W-:Y:S01]  /*56d0*/  ISETP.GE.U32.AND P2, PT, R18, 0x7fffff1d, PT ;  /* 0x7fffff1d1200780c */ /* 0x000fe20003f46070 */
[----:B------:R-:W-:-:S05]  /*56e0*/  @!P0 IMAD.MOV.U32 R18, RZ, RZ, R113 ;  /* 0x000000ffff128224 */ /* 0x000fca00078e0071 */
[----:B------:R0:W2:Y:S01]  /*56f0*/  @!P0 LDG.E.U8 R22, desc[UR18][R18.64] ;  /* 0x0000001212168981 */ /* 0x0000a2000c1e1100 */
[----:B------:R-:W-:Y:S02]  /*5700*/  IMAD R20, R36, 0x4b, RZ ;  /* 0x0000004b24147824 */ /* 0x000fe400078e02ff */
[----:B------:R-:W-:-:S03]  /*5710*/  VIADD R21, R12, 0xffffff94 ;  /* 0xffffff940c157836 */ /* 0x000fc60000000000 */
[----:B------:R-:W-:Y:S02]  /*5720*/  IADD3 R152, P6, PT, R20, R2, RZ ;  /* 0x0000000214987210 */ /* 0x000fe40007fde0ff */
[----:B------:R-:W-:Y:S01]  /*5730*/  ISETP.GE.U32.AND P0, PT, R21, 0x7fffff15, PT ;  /* 0x7fffff151500780c */ /* 0x000fe20003f06070 */
[----:B------:R-:W-:Y:S01]  /*5740*/  IMAD R21, R36, 0x53, RZ ;  /* 0x0000005324157824 */ /* 0x000fe200078e02ff */
[----:B------:R-:W-:Y:S01]  /*5750*/  PRMT R4, RZ, 0x7610, R4 ;  /* 0x00007610ff047816 */ /* 0x000fe20000000004 */
[----:B0-----:R-:W-:Y:S01]  /*5760*/  @!P4 IMAD.MOV.U32 R18, RZ, RZ, R152 ;  /* 0x000000ffff12c224 */ /* 0x001fe200078e0098 */
[----:B------:R-:W-:Y:S01]  /*5770*/  PRMT R151, RZ, 0x7610, R151 ;  /* 0x00007610ff977816 */ /* 0x000fe20000000097 */
[----:B----4-:R-:W-:Y:S04]  /*5780*/  STL [R1+0xb88], R125 ;  /* 0x000b887d01007387 */ /* 0x010fe80000100800 */
[----:B------:R-:W-:Y:S04]  /*5790*/  STL [R1+0x614], R113 ;  /* 0x0006147101007387 */ /* 0x000fe80000100800 */
[----:B------:R0:W-:Y:S04]  /*57a0*/  STL [R1+0x610], R19 ;  /* 0x0006101301007387 */ /* 0x0001e80000100800 */
[----:B------:R-:W-:Y:S01]  /*57b0*/  STL [R1+0x654], R152 ;  /* 0x0006549801007387 */ /* 0x000fe20000100800 */
[----:B0-----:R-:W-:-:S02]  /*57c0*/  LEA.HI.X.SX32 R19, R20, R3, 0x1, P6 ;  /* 0x0000000314137211 */ /* 0x001fc400030f0eff */
[----:B------:R-:W-:-:S03]  /*57d0*/  IADD3 R113, P6, PT, R21, R2, RZ ;  /* 0x0000000215717210 */ /* 0x000fc60007fde0ff */
[----:B------:R0:W4:Y:S04]  /*57e0*/  @!P4 LDG.E.U8 R4, desc[UR18][R18.64] ;  /* 0x000000121204c981 */ /* 0x000128000c1e1100 */
[----:B--2---:R-:W-:Y:S04]  /*57f0*/  STL [R1+0x37c], R22 ;  /* 0x00037c1601007387 */ /* 0x004fe80000100800 */
[----:B------:R1:W-:Y:S01]  /*5800*/  STL [R1+0x650], R19 ;  /* 0x0006501301007387 */ /* 0x0003e20000100800 */
[----:B0-----:R-:W-:Y:S01]  /*5810*/  @!P5 IMAD.MOV.U32 R18, RZ, RZ, R113 ;  /* 0x000000ffff12d224 */ /* 0x001fe200078e0071 */
[----:B-1----:R-:W-:-:S05]  /*5820*/  LEA.HI.X.SX32 R19, R21, R3, 0x1, P6 ;  /* 0x0000000315137211 */ /* 0x002fca00030f0eff */
[----:B------:R0:W2:Y:S01]  /*5830*/  @!P5 LDG.E.U8 R151, desc[UR18][R18.64] ;  /* 0x000000121297d981 */ /* 0x0000a2000c1e1100 */
[----:B------:R-:W-:Y:S02]  /*5840*/  IMAD R20, R36, 0x5b, RZ ;  /* 0x0000005b24147824 */ /* 0x000fe400078e02ff */
[----:B------:R-:W-:Y:S02]  /*5850*/  IMAD.MOV.U32 R152, RZ, RZ, R159 ;  /* 0x000000ffff987224 */ /* 0x000fe400078e009f */
[----:B------:R-:W-:Y:S01]  /*5860*/  IMAD.MOV.U32 R159, RZ, RZ, R109 ;  /* 0x000000ffff9f7224 */ /* 0x000fe200078e006d */
[C---:B------:R-:W-:Y:S01]  /*5870*/  IADD3 R109, P6, PT, R20.reuse, R2, RZ ;  /* 0x00000002146d7210 */ /* 0x040fe20007fde0ff */
[----:B------:R1:W-:Y:S03]  /*5880*/  STL [R1+0x694], R113 ;  /* 0x0006947101007387 */ /* 0x0003e60000100800 */
[----:B------:R-:W-:Y:S01]  /*5890*/  LEA.HI.X.SX32 R20, R20, R3, 0x1, P6 ;  /* 0x0000000314147211 */ /* 0x000fe200030f0eff */
[----:B------:R-:W-:Y:S01]  /*58a0*/  VIADD R22, R12, 0xffffff8c ;  /* 0xffffff8c0c167836 */ /* 0x000fe20000000000 */
[----:B------:R-:W-:Y:S01]  /*58b0*/  PRMT R148, RZ, 0x7610, R148 ;  /* 0x00007610ff947816 */ /* 0x000fe20000000094 */
[----:B0-----:R-:W-:-:S02]  /*58c0*/  @!P3 IMAD.MOV.U32 R18, RZ, RZ, R109 ;  /* 0x000000ffff12b224 */ /* 0x001fc400078e006d */
[----:B------:R-:W-:Y:S01]  /*58d0*/  IMAD R21, R36, 0x63, RZ ;  /* 0x0000006324157824 */ /* 0x000fe200078e02ff */
[----:B------:R-:W-:Y:S01]  /*58e0*/  ISETP.GE.U32.AND P4, PT, R22, 0x7fffff0d, PT ;  /* 0x7fffff0d1600780c */ /* 0x000fe20003f86070 */
[----:B------:R-:W-:-:S05]  /*58f0*/  VIADD R22, R12, 0xffffff84 ;  /* 0xffffff840c167836 */ /* 0x000fca0000000000 */
[----:B------:R-:W-:Y:S02]  /*5900*/  ISETP.GE.U32.AND P5, PT, R22, 0x7fffff05, PT ;  /* 0x7fffff051600780c */ /* 0x000fe40003fa6070 */
[----:B------:R-:W-:Y:S01]  /*5910*/  PRMT R22, RZ, 0x7610, R22 ;  /* 0x00007610ff167816 */ /* 0x000fe20000000016 */
[----:B----4-:R-:W-:Y:S04]  /*5920*/  STL [R1+0xb8c], R4 ;  /* 0x000b8c0401007387 */ /* 0x010fe80000100800 */
[----:B------:R0:W-:Y:S04]  /*5930*/  STL [R1+0x690], R19 ;  /* 0x0006901301007387 */ /* 0x0001e80000100800 */
[----:B------:R-:W-:Y:S04]  /*5940*/  STL [R1+0x6cc], R109 ;  /* 0x0006cc6d01007387 */ /* 0x000fe80000100800 */
[----:B-1----:R-:W4:Y:S01]  /*5950*/  LDL.LU R113, [R1+0xc00] ;  /* 0x000c000001717983 */ /* 0x002f220000300800 */
[----:B0-----:R-:W-:-:S03]  /*5960*/  @!P3 IMAD.MOV.U32 R19, RZ, RZ, R20 ;  /* 0x000000ffff13b224 */ /* 0x001fc600078e0014 */
[----:B------:R0:W-:Y:S04]  /*5970*/  STL [R1+0x6c8], R20 ;  /* 0x0006c81401007387 */ /* 0x0001e80000100800 */
[----:B------:R1:W3:Y:S04]  /*5980*/  @!P3 LDG.E.U8 R148, desc[UR18][R18.64] ;  /* 0x000000121294b981 */ /* 0x0002e8000c1e1100 */
[----:B--2---:R2:W-:Y:S01]  /*5990*/  STL [R1+0x370], R151 ;  /* 0x0003709701007387 */ /* 0x0045e20000100800 */
[----:B0-----:R-:W-:-:S03]  /*59a0*/  IMAD R20, R36, 0x6b, RZ ;  /* 0x0000006b24147824 */ /* 0x001fc600078e02ff */
[----:B------:R-:W4:Y:S01]  /*59b0*/  LDL.LU R109, [R1+0xbfc] ;  /* 0x000bfc00016d7983 */ /* 0x000f220000300800 */
[----:B-1----:R-:W-:Y:S01]  /*59c0*/  VIADD R18, R12, 0xfffffffb ;  /* 0xfffffffb0c127836 */ /* 0x002fe20000000000 */
[----:B--2---:R-:W-:-:S04]  /*59d0*/  IADD3 R151, P6, PT, R21, R2, RZ ;  /* 0x0000000215977210 */ /* 0x004fc80007fde0ff */
[----:B------:R-:W-:Y:S02]  /*59e0*/  ISETP.GE.U32.AND P3, PT, R18, 0x7fffff7c, PT ;  /* 0x7fffff7c1200780c */ /* 0x000fe40003f66070 */
[----:B------:R-:W-:Y:S01]  /*59f0*/  LEA.HI.X.SX32 R19, R21, R3, 0x1, P6 ;  /* 0x0000000315137211 */ /* 0x000fe200030f0eff */
[----:B------:R-:W-:-:S05]  /*5a00*/  @!P2 IMAD.MOV.U32 R18, RZ, RZ, R151 ;  /* 0x000000ffff12a224 */ /* 0x000fca00078e0097 */
[----:B------:R0:W2:Y:S04]  /*5a10*/  @!P2 LDG.E.U8 R22, desc[UR18][R18.64] ;  /* 0x000000121216a981 */ /* 0x0000a8000c1e1100 */
[----:B------:R-:W-:Y:S04]  /*5a20*/  STL [R1+0x704], R151 ;  /* 0x0007049701007387 */ /* 0x000fe80000100800 */
[----:B------:R-:W-:Y:S01]  /*5a30*/  STL [R1+0x700], R19 ;  /* 0x0007001301007387 */ /* 0x000fe20000100800 */
[----:B------:R-:W-:-:S03]  /*5a40*/  PRMT R147, RZ, 0x7610, R147 ;  /* 0x00007610ff937816 */ /* 0x000fc60000000093 */
[----:B---3--:R1:W-:Y:S02]  /*5a50*/  STL [R1+0x3a4], R148 ;  /* 0x0003a49401007387 */ /* 0x0083e40000100800 */
[----:B-1----:R-:W-:-:S04]  /*5a60*/  IADD3 R148, P6, PT, R20, R2, RZ ;  /* 0x0000000214947210 */ /* 0x002fc80007fde0ff */
[----:B0-----:R-:W-:Y:S01]  /*5a70*/  LEA.HI.X.SX32 R18, R20, R3, 0x1, P6 ;  /* 0x0000000314127211 */ /* 0x001fe200030f0eff */
[----:B------:R-:W-:Y:S04]  /*5a80*/  STL [R1+0x73c], R148 ;  /* 0x00073c9401007387 */ /* 0x000fe80000100800 */
[----:B------:R-:W-:Y:S01]  /*5a90*/  @!P0 IMAD.MOV.U32 R19, RZ, RZ, R18 ;  /* 0x000000ffff138224 */ /* 0x000fe200078e0012 */
[----:B--2---:R-:W-:Y:S04]  /*5aa0*/  STL [R1+0x33c], R22 ;  /* 0x00033c1601007387 */ /* 0x004fe80000100800 */
[----:B------:R0:W-:Y:S02]  /*5ab0*/  STL [R1+0x738], R18 ;  /* 0x0007381201007387 */ /* 0x0001e40000100800 */
[----:B0-----:R-:W-:-:S05]  /*5ac0*/  @!P0 IMAD.MOV.U32 R18, RZ, RZ, R148 ;  /* 0x000000ffff128224 */ /* 0x001fca00078e0094 */
[----:B------:R0:W2:Y:S01]  /*5ad0*/  @!P0 LDG.E.U8 R147, desc[UR18][R18.64] ;  /* 0x0000001212938981 */ /* 0x0000a2000c1e1100 */
[----:B------:R-:W-:-:S05]  /*5ae0*/  VIADD R21, R12, 0xfffffff3 ;  /* 0xfffffff30c157836 */ /* 0x000fca0000000000 */
[----:B------:R-:W-:Y:S01]  /*5af0*/  ISETP.GE.U32.AND P2, PT, R21, 0x7fffff74, PT ;  /* 0x7fffff741500780c */ /* 0x000fe20003f46070 */
[C---:B------:R-:W-:Y:S02]  /*5b00*/  IMAD R21, R36.reuse, 0x73, RZ ;  /* 0x0000007324157824 */ /* 0x040fe400078e02ff */
[----:B------:R-:W-:-:S03]  /*5b10*/  IMAD R20, R36, 0x7b, RZ ;  /* 0x0000007b24147824 */ /* 0x000fc600078e02ff */
[C---:B------:R-:W-:Y:S02]  /*5b20*/  IADD3 R151, P6, PT, R21.reuse, R2, RZ ;  /* 0x0000000215977210 */ /* 0x040fe40007fde0ff */
[----:B------:R-:W-:Y:S02]  /*5b30*/  PRMT R149, RZ, 0x7610, R149 ;  /* 0x00007610ff957816 */ /* 0x000fe40000000095 */
[----:B0-----:R-:W-:Y:S01]  /*5b40*/  LEA.HI.X.SX32 R19, R21, R3, 0x1, P6 ;  /* 0x0000000315137211 */ /* 0x001fe200030f0eff */
[----:B------:R-:W-:Y:S01]  /*5b50*/  STL [R1+0x774], R151 ;  /* 0x0007749701007387 */ /* 0x000fe20000100800 */
[----:B------:R-:W-:Y:S02]  /*5b60*/  @!P4 IMAD.MOV.U32 R18, RZ, RZ, R151 ;  /* 0x000000ffff12c224 */ /* 0x000fe400078e0097 */
[C---:B------:R-:W-:Y:S02]  /*5b70*/  VIADD R21, R12.reuse, 0xffffffe3 ;  /* 0xffffffe30c157836 */ /* 0x040fe40000000000 */
[----:B------:R-:W-:Y:S01]  /*5b80*/  VIADD R22, R12, 0xffffffeb ;  /* 0xffffffeb0c167836 */ /* 0x000fe20000000000 */
[----:B------:R0:W3:Y:S01]  /*5b90*/  @!P4 LDG.E.U8 R149, desc[UR18][R18.64] ;  /* 0x000000121295c981 */ /* 0x0000e2000c1e1100 */
[----:B------:R-:W-:-:S02]  /*5ba0*/  PRMT R145, RZ, 0x7610, R145 ;  /* 0x00007610ff917816 */ /* 0x000fc40000000091 */
[----:B------:R-:W-:Y:S02]  /*5bb0*/  ISETP.GE.U32.AND P4, PT, R21, 0x7fffff64, PT ;  /* 0x7fffff641500780c */ /* 0x000fe40003f86070 */
[----:B------:R-:W-:Y:S01]  /*5bc0*/  ISETP.GE.U32.AND P0, PT, R22, 0x7fffff6c, PT ;  /* 0x7fffff6c1600780c */ /* 0x000fe20003f06070 */
[----:B------:R-:W-:Y:S01]  /*5bd0*/  IMAD.SHL.U32 R22, R36, 0x4, RZ ;  /* 0x0000000424167824 */ /* 0x000fe200078e00ff */
[----:B------:R-:W-:Y:S01]  /*5be0*/  PRMT R144, RZ, 0x7610, R144 ;  /* 0x00007610ff907816 */ /* 0x000fe20000000090 */
[----:B--2---:R1:W-:Y:S02]  /*5bf0*/  STL [R1+0x32c], R147 ;  /* 0x00032c9301007387 */ /* 0x0043e40000100800 */
[----:B-1----:R-:W-:-:S04]  /*5c00*/  IADD3 R147, P6, PT, R20, R2, RZ ;  /* 0x0000000214937210 */ /* 0x002fc80007fde0ff */
[----:B------:R-:W-:Y:S01]  /*5c10*/  LEA.HI.X.SX32 R148, R20, R3, 0x1, P6 ;  /* 0x0000000314947211 */ /* 0x000fe200030f0eff */
[----:B------:R-:W-:-:S04]  /*5c20*/  @!P5 IMAD.MOV.U32 R20, RZ, RZ, R147 ;  /* 0x000000ffff14d224 */ /* 0x000fc800078e0093 */
[----:B------:R-:W-:Y:S01]  /*5c30*/  @!P5 IMAD.MOV.U32 R21, RZ, RZ, R148 ;  /* 0x000000ffff15d224 */ /* 0x000fe200078e0094 */
[----:B0-----:R-:W-:-:S04]  /*5c40*/  IADD3 R18, P6, PT, R22, R2, RZ ;  /* 0x0000000216127210 */ /* 0x001fc80007fde0ff */
[----:B------:R0:W2:Y:S04]  /*5c50*/  @!P5 LDG.E.U8 R145, desc[UR18][R20.64] ;  /* 0x000000121491d981 */ /* 0x0000a8000c1e1100 */
[----:B------:R1:W-:Y:S01]  /*5c60*/  STL [R1+0x770], R19 ;  /* 0x0007701301007387 */ /* 0x0003e20000100800 */
[----:B0-----:R-:W-:Y:S02]  /*5c70*/  VIADD R20, R12, 0xffffffdb ;  /* 0xffffffdb0c147836 */ /* 0x001fe40000000000 */
[----:B------:R-:W-:Y:S01]  /*5c80*/  IMAD R21, R36, 0xc, RZ ;  /* 0x0000000c24157824 */ /* 0x000fe200078e02ff */
[----:B-1----:R-:W-:Y:S02]  /*5c90*/  LEA.HI.X.SX32 R19, R22, R3, 0x1, P6 ;  /* 0x0000000316137211 */ /* 0x002fe400030f0eff */
[----:B------:R-:W-:-:S02]  /*5ca0*/  ISETP.GE.U32.AND P5, PT, R20, 0x7fffff5c, PT ;  /* 0x7fffff5c1400780c */ /* 0x000fc40003fa6070 */
[C---:B------:R-:W-:Y:S01]  /*5cb0*/  IADD3 R20, P6, PT, R21.reuse, R2, RZ ;  /* 0x0000000215147210 */ /* 0x040fe20007fde0ff */
[----:B------:R-:W2:Y:S03]  /*5cc0*/  @!P3 LDG.E.U8 R23, desc[UR18][R18.64] ;  /* 0x000000121217b981 */ /* 0x000ea6000c1e1100 */
[----:B------:R-:W-:-:S05]  /*5cd0*/  LEA.HI.X.SX32 R21, R21, R3, 0x1, P6 ;  /* 0x0000000315157211 */ /* 0x000fca00030f0eff */
[----:B------:R-:W4:Y:S01]  /*5ce0*/  @!P2 LDG.E.U8 R144, desc[UR18][R20.64] ;  /* 0x000000121490a981 */ /* 0x000f22000c1e1100 */
[----:B------:R-:W-:-:S03]  /*5cf0*/  VIADD R22, R12, 0xffffffd3 ;  /* 0xffffffd30c167836 */ /* 0x000fc60000000000 */
[----:B------:R-:W-:Y:S04]  /*5d00*/  STL [R1+0x7ac], R147 ;  /* 0x0007ac9301007387 */ /* 0x000fe80000100800 */
[----:B------:R-:W-:Y:S04]  /*5d10*/  STL [R1+0x7a8], R148 ;  /* 0x0007a89401007387 */ /* 0x000fe80000100800 */
[----:B---3--:R0:W-:Y:S01]  /*5d20*/  STL [R1+0x324], R149 ;  /* 0x0003249501007387 */ /* 0x0081e20000100800 */
[----:B------:R-:W-:Y:S01]  /*5d30*/  IMAD.MOV.U32 R151, RZ, RZ, R156 ;  /* 0x000000ffff977224 */ /* 0x000fe200078e009c */
[----:B------:R-:W-:-:S02]  /*5d40*/  ISETP.GE.U32.AND P3, PT, R22, 0x7fffff54, PT ;  /* 0x7fffff541600780c */ /* 0x000fc40003f66070 */
[----:B------:R-:W-:Y:S01]  /*5d50*/  STL [R1+0xa34], R18 ;  /* 0x000a341201007387 */ /* 0x000fe20000100800 */
[----:B0-----:R-:W-:Y:S02]  /*5d60*/  IMAD.MOV.U32 R149, RZ, RZ, R150 ;  /* 0x000000ffff957224 */ /* 0x001fe400078e0096 */
[C---:B------:R-:W-:Y:S01]  /*5d70*/  IMAD R150, R36.reuse, 0x14, RZ ;  /* 0x0000001424967824 */ /* 0x040fe200078e02ff */
[----:B------:R-:W-:Y:S01]  /*5d80*/  STL [R1+0xa30], R19 ;  /* 0x000a301301007387 */ /* 0x000fe20000100800 */
[----:B------:R-:W-:-:S03]  /*5d90*/  IMAD R22, R36, 0x1c, RZ ;  /* 0x0000001c24167824 */ /* 0x000fc600078e02ff */
[----:B------:R-:W-:-:S04]  /*5da0*/  IADD3 R156, P6, PT, R150, R2, RZ ;  /* 0x00000002969c7210 */ /* 0x000fc80007fde0ff */
[----:B------:R-:W-:Y:S01]  /*5db0*/  LEA.HI.X.SX32 R150, R150, R3, 0x1, P6 ;  /* 0x0000000396967211 */ /* 0x000fe200030f0eff */
[----:B------:R-:W-:Y:S01]  /*5dc0*/  IMAD.MOV.U32 R148, RZ, RZ, R108 ;  /* 0x000000ffff947224 */ /* 0x000fe200078e006c */
[----:B------:R-:W-:Y:S02]  /*5dd0*/  PRMT R29, RZ, 0x7610, R29 ;  /* 0x00007610ff1d7816 */ /* 0x000fe4000000001d */
[----:B------:R-:W-:Y:S01]  /*5de0*/  PRMT R143, RZ, 0x7610, R143 ;  /* 0x00007610ff8f7816 */ /* 0x000fe2000000008f */
[----:B--2---:R0:W-:Y:S04]  /*5df0*/  STL [R1+0x2f8], R23 ;  /* 0x0002f81701007387 */ /* 0x0041e80000100800 */
[----:B------:R-:W-:Y:S04]  /*5e00*/  STL [R1+0x300], R145 ;  /* 0x0003009101007387 */ /* 0x000fe80000100800 */
[----:B------:R-:W-:Y:S04]  /*5e10*/  STL [R1+0xa3c], R20 ;  /* 0x000a3c1401007387 */ /* 0x000fe80000100800 */
[----:B------:R-:W-:Y:S01]  /*5e20*/  STL [R1+0xa38], R21 ;  /* 0x000a381501007387 */ /* 0x000fe20000100800 */
[----:B0-----:R-:W-:-:S03]  /*5e30*/  VIADD R23, R12, 0xffffffcb ;  /* 0xffffffcb0c177836 */ /* 0x001fc60000000000 */
[----:B----4-:R0:W-:Y:S02]  /*5e40*/  STL [R1+0x2ec], R144 ;  /* 0x0002ec9001007387 */ /* 0x0101e40000100800 */
[----:B------:R-:W-:Y:S01]  /*5e50*/  ISETP.GE.U32.AND P2, PT, R23, 0x7fffff4c, PT ;  /* 0x7fffff4c1700780c */ /* 0x000fe20003f46070 */
[----:B------:R-:W-:Y:S01]  /*5e60*/  @!P0 IMAD.MOV.U32 R23, RZ, RZ, R150 ;  /* 0x000000ffff178224 */ /* 0x000fe200078e0096 */
[----:B0-----:R-:W-:-:S04]  /*5e70*/  IADD3 R144, P6, PT, R22, R2, RZ ;  /* 0x0000000216907210 */ /* 0x001fc80007fde0ff */
[----:B------:R-:W-:Y:S01]  /*5e80*/  LEA.HI.X.SX32 R108, R22, R3, 0x1, P6 ;  /* 0x00000003166c7211 */ /* 0x000fe200030f0eff */
[----:B------:R-:W-:Y:S01]  /*5e90*/  STL [R1+0xac], R144 ;  /* 0x0000ac9001007387 */ /* 0x000fe20000100800 */
[----:B------:R-:W-:-:S03]  /*5ea0*/  @!P0 IMAD.MOV.U32 R22, RZ, RZ, R156 ;  /* 0x000000ffff168224 */ /* 0x000fc600078e009c */
[----:B------:R0:W-:Y:S04]  /*5eb0*/  STL [R1+0xa44], R156 ;  /* 0x000a449c01007387 */ /* 0x0001e80000100800 */
[----:B------:R1:W2:Y:S01]  /*5ec0*/  @!P0 LDG.E.U8 R29, desc[UR18][R22.64] ;  /* 0x00000012161d8981 */ /* 0x0002a2000c1e1100 */
[----:B0-----:R-:W-:Y:S02]  /*5ed0*/  IMAD.MOV.U32 R156, RZ, RZ, R108 ;  /* 0x000000ffff9c7224 */ /* 0x001fe400078e006c */
[----:B-1----:R-:W-:Y:S02]  /*5ee0*/  @!P4 IMAD.MOV.U32 R22, RZ, RZ, R144 ;  /* 0x000000ffff16c224 */ /* 0x002fe400078e0090 */
[----:B------:R-:W-:-:S05]  /*5ef0*/  @!P4 IMAD.MOV.U32 R23, RZ, RZ, R156 ;  /* 0x000000ffff17c224 */ /* 0x000fca00078e009c */
[----:B------:R0:W3:Y:S01]  /*5f00*/  @!P4 LDG.E.U8 R143, desc[UR18][R22.64] ;  /* 0x00000012168fc981 */ /* 0x0000e2000c1e1100 */
[----:B------:R-:W-:Y:S02]  /*5f10*/  IMAD.MOV.U32 R147, RZ, RZ, R25 ;  /* 0x000000ffff937224 */ /* 0x000fe400078e0019 */
[----:B------:R-:W-:Y:S01]  /*5f20*/  IMAD R25, R36, 0x24, RZ ;  /* 0x0000002424197824 */ /* 0x000fe200078e02ff */
[----:B------:R1:W-:Y:S01]  /*5f30*/  STL [R1+0xa8], R108 ;  /* 0x0000a86c01007387 */ /* 0x0003e20000100800 */
[----:B------:R-:W-:Y:S02]  /*5f40*/  IMAD.MOV.U32 R145, RZ, RZ, R24 ;  /* 0x000000ffff917224 */ /* 0x000fe400078e0018 */
[C---:B------:R-:W-:Y:S01]  /*5f50*/  VIADD R24, R12.reuse, 0xffffffc3 ;  /* 0xffffffc30c187836 */ /* 0x040fe20000000000 */
[----:B-1----:R-:W4:Y:S04]  /*5f60*/  LDL.LU R108, [R1+0xbf8] ;  /* 0x000bf800016c7983 */ /* 0x002f280000300800 */
[----:B------:R1:W-:Y:S01]  /*5f70*/  STL [R1+0xa40], R150 ;  /* 0x000a409601007387 */ /* 0x0003e20000100800 */
[----:B0-----:R-:W-:Y:S01]  /*5f80*/  VIADD R22, R12, 0xffffffbb ;  /* 0xffffffbb0c167836 */ /* 0x001fe20000000000 */
[----:B------:R-:W-:Y:S01]  /*5f90*/  ISETP.GE.U32.AND P0, PT, R24, 0x7fffff44, PT ;  /* 0x7fffff441800780c */ /* 0x000fe20003f06070 */
[----:B------:R-:W-:Y:S01]  /*5fa0*/  IMAD R24, R36, 0x2c, RZ ;  /* 0x0000002c24187824 */ /* 0x000fe200078e02ff */
[----:B-1----:R-:W-:-:S04]  /*5fb0*/  IADD3 R150, P6, PT, R25, R2, RZ ;  /* 0x0000000219967210 */ /* 0x002fc80007fde0ff */
[----:B------:R-:W-:Y:S02]  /*5fc0*/  LEA.HI.X.SX32 R23, R25, R3, 0x1, P6 ;  /* 0x0000000319177211 */ /* 0x000fe400030f0eff */
[----:B------:R-:W-:Y:S02]  /*5fd0*/  PRMT R146, RZ, 0x7610, R146 ;  /* 0x00007610ff927816 */ /* 0x000fe40000000092 */
[----:B------:R-:W-:Y:S01]  /*5fe0*/  ISETP.GE.U32.AND P4, PT, R22, 0x7fffff3c, PT ;  /* 0x7fffff3c1600780c */ /* 0x000fe20003f86070 */
[----:B------:R-:W-:-:S05]  /*5ff0*/  @!P5 IMAD.MOV.U32 R22, RZ, RZ, R150 ;  /* 0x000000ffff16d224 */ /* 0x000fca00078e0096 */
[----:B------:R0:W4:Y:S01]  /*6000*/  @!P5 LDG.E.U8 R146, desc[UR18][R22.64] ;  /* 0x000000121692d981 */ /* 0x000122000c1e1100 */
[----:B------:R-:W-:-:S03]  /*6010*/  PRMT R142, RZ, 0x7610, R142 ;  /* 0x00007610ff8e7816 */ /* 0x000fc6000000008e */
[----:B--2---:R1:W-:Y:S04]  /*6020*/  STL [R1+0x2c0], R29 ;  /* 0x0002c01d01007387 */ /* 0x0043e80000100800 */
[----:B-1----:R-:W2:Y:S04]  /*6030*/  LDL.LU R29, [R1+0xbf4] ;  /* 0x000bf400011d7983 */ /* 0x002ea80000300800 */
[----:B------:R-:W-:Y:S04]  /*6040*/  STL [R1+0xec], R150 ;  /* 0x0000ec9601007387 */ /* 0x000fe80000100800 */
[----:B------:R-:W-:Y:S04]  /*6050*/  STL [R1+0xe8], R23 ;  /* 0x0000e81701007387 */ /* 0x000fe80000100800 */
[----:B---3--:R1:W-:Y:S02]  /*6060*/  STL [R1+0x2bc], R143 ;  /* 0x0002bc8f01007387 */ /* 0x0083e40000100800 */
[----:B-1----:R-:W-:-:S04]  /*6070*/  IADD3 R143, P6, PT, R24, R2, RZ ;  /* 0x00000002188f7210 */ /* 0x002fc80007fde0ff */
[----:B0-----:R-:W-:Y:S01]  /*6080*/  LEA.HI.X.SX32 R22, R24, R3, 0x1, P6 ;  /* 0x0000000318167211 */ /* 0x001fe200030f0eff */
[----:B------:R-:W-:Y:S04]  /*6090*/  STL [R1+0x55c], R143 ;  /* 0x00055c8f01007387 */ /* 0x000fe80000100800 */
[----:B------:R0:W-:Y:S01]  /*60a0*/  STL [R1+0x558], R22 ;  /* 0x0005581601007387 */ /* 0x0001e20000100800 */
[----:B------:R-:W-:Y:S02]  /*60b0*/  @!P3 IMAD.MOV.U32 R23, RZ, RZ, R22 ;  /* 0x000000ffff17b224 */ /* 0x000fe400078e0016 */
[----:B0-----:R-:W-:-:S05]  /*60c0*/  @!P3 IMAD.MOV.U32 R22, RZ, RZ, R143 ;  /* 0x000000ffff16b224 */ /* 0x001fca00078e008f */
[----:B------:R0:W3:Y:S01]  /*60d0*/  @!P3 LDG.E.U8 R142, desc[UR18][R22.64] ;  /* 0x00000012168eb981 */ /* 0x0000e2000c1e1100 */
[----:B------:R-:W-:-:S05]  /*60e0*/  VIADD R25, R12, 0xffffffb3 ;  /* 0xffffffb30c197836 */ /* 0x000fca0000000000 */
[----:B------:R-:W-:Y:S01]  /*60f0*/  ISETP.GE.U32.AND P5, PT, R25, 0x7fffff34, PT ;  /* 0x7fffff341900780c */ /* 0x000fe20003fa6070 */
[----:B------:R-:W-:Y:S01]  /*6100*/  IMAD R25, R36, 0x34, RZ ;  /* 0x0000003424197824 */ /* 0x000fe200078e02ff */
[----:B----4-:R1:W-:Y:S01]  /*6110*/  STL [R1+0x2b8], R146 ;  /* 0x0002b89201007387 */ /* 0x0103e20000100800 */
[----:B------:R-:W-:-:S03]  /*6120*/  PRMT R141, RZ, 0x7610, R141 ;  /* 0x00007610ff8d7816 */ /* 0x000fc6000000008d */
[----:B-1----:R-:W-:-:S04]  /*6130*/  IADD3 R146, P6, PT, R25, R2, RZ ;  /* 0x0000000219927210 */ /* 0x002fc80007fde0ff */
[----:B0-----:R-:W-:Y:S01]  /*6140*/  LEA.HI.X.SX32 R22, R25, R3, 0x1, P6 ;  /* 0x0000000319167211 */ /* 0x001fe200030f0eff */
[----:B------:R-:W-:Y:S04]  /*6150*/  STL [R1+0x59c], R146 ;  /* 0x00059c9201007387 */ /* 0x000fe80000100800 */
[----:B------:R-:W-:Y:S01]  /*6160*/  @!P2 IMAD.MOV.U32 R23, RZ, RZ, R22 ;  /* 0x000000ffff17a224 */ /* 0x000fe200078e0016 */
[----:B---3--:R-:W-:Y:S04]  /*6170*/  STL [R1+0x2b4], R142 ;  /* 0x0002b48e01007387 */ /* 0x008fe80000100800 */
[----:B------:R0:W-:Y:S02]  /*6180*/  STL [R1+0x598], R22 ;  /* 0x0005981601007387 */ /* 0x0001e40000100800 */
[----:B0-----:R-:W-:-:S05]  /*6190*/  @!P2 IMAD.MOV.U32 R22, RZ, RZ, R146 ;  /* 0x000000ffff16a224 */ /* 0x001fca00078e0092 */
[----:B------:R0:W3:Y:S01]  /*61a0*/  @!P2 LDG.E.U8 R141, desc[UR18][R22.64] ;  /* 0x00000012168da981 */ /* 0x0000e2000c1e1100 */
[----:B------:R-:W-:-:S05]  /*61b0*/  IMAD R24, R36, 0x3c, RZ ;  /* 0x0000003c24187824 */ /* 0x000fca00078e02ff */
[----:B------:R-:W-:Y:S01]  /*61c0*/  IADD3 R142, P6, PT, R24, R2, RZ ;  /* 0x00000002188e7210 */ /* 0x000fe20007fde0ff */
[----:B------:R-:W-:-:S03]  /*61d0*/  IMAD.MOV.U32 R144, RZ, RZ, R161 ;  /* 0x000000ffff907224 */ /* 0x000fc600078e00a1 */
[----:B------:R-:W-:Y:S01]  /*61e0*/  LEA.HI.X.SX32 R143, R24, R3, 0x1, P6 ;  /* 0x00000003188f7211 */ /* 0x000fe200030f0eff */
[----:B------:R-:W-:Y:S01]  /*61f0*/  IMAD.MOV.U32 R161, RZ, RZ, R26 ;  /* 0x000000ffffa17224 */ /* 0x000fe200078e001a */
[----:B------:R-:W-:Y:S01]  /*6200*/  PRMT R140, RZ, 0x7610, R140 ;  /* 0x00007610ff8c7816 */ /* 0x000fe2000000008c */
[----:B------:R-:W-:Y:S02]  /*6210*/  VIADD R26, R12, 0xffffffab ;  /* 0xffffffab0c1a7836 */ /* 0x000fe40000000000 */
[----:B0-----:R-:W-:Y:S02]  /*6220*/  @!P0 IMAD.MOV.U32 R22, RZ, RZ, R142 ;  /* 0x000000ffff168224 */ /* 0x001fe400078e008e */
[----:B------:R-:W-:Y:S02]  /*6230*/  @!P0 IMAD.MOV.U32 R23, RZ, RZ, R143 ;  /* 0x000000ffff178224 */ /* 0x000fe400078e008f */
[----:B------:R-:W-:Y:S01]  /*6240*/  IMAD R25, R36, 0x44, RZ ;  /* 0x0000004424197824 */ /* 0x000fe200078e02ff */
[----:B------:R-:W-:Y:S01]  /*6250*/  ISETP.GE.U32.AND P3, PT, R26, 0x7fffff2c, PT ;  /* 0x7fffff2c1a00780c */ /* 0x000fe20003f66070 */
[----:B------:R-:W-:Y:S01]  /*6260*/  STL [R1+0x5dc], R142 ;  /* 0x0005dc8e01007387 */ /* 0x000fe20000100800 */
[----:B------:R-:W-:-:S03]  /*6270*/  VIADD R26, R12, 0xffffffa3 ;  /* 0xffffffa30c1a7836 */ /* 0x000fc60000000000 */
[----:B------:R-:W-:Y:S04]  /*6280*/  STL [R1+0x5d8], R143 ;  /* 0x0005d88f01007387 */ /* 0x000fe80000100800 */
[----:B------:R0:W4:Y:S01]  /*6290*/  @!P0 LDG.E.U8 R140, desc[UR18][R22.64] ;  /* 0x00000012168c8981 */ /* 0x000122000c1e1100 */
[----:B------:R-:W-:Y:S02]  /*62a0*/  ISETP.GE.U32.AND P2, PT, R26, 0x7fffff24, PT ;  /* 0x7fffff241a00780c */ /* 0x000fe40003f46070 */
[----:B------:R-:W-:Y:S01]  /*62b0*/  PRMT R26, RZ, 0x7610, R26 ;  /* 0x00007610ff1a7816 */ /* 0x000fe2000000001a */
[----:B0-----:R-:W-:-:S05]  /*62c0*/  VIADD R22, R12, 0xffffff9b ;  /* 0xffffff9b0c167836 */ /* 0x001fca0000000000 */
[----:B------:R-:W-:Y:S01]  /*62d0*/  ISETP.GE.U32.AND P0, PT, R22, 0x7fffff1c, PT ;  /* 0x7fffff1c1600780c */ /* 0x000fe20003f06070 */
[----:B---3--:R0:W-:Y:S02]  /*62e0*/  STL [R1+0x2b0], R141 ;  /* 0x0002b08d01007387 */ /* 0x0081e40000100800 */
[----:B0-----:R-:W-:-:S04]  /*62f0*/  IADD3 R141, P6, PT, R25, R2, RZ ;  /* 0x00000002198d7210 */ /* 0x001fc80007fde0ff */
[----:B------:R-:W-:Y:S01]  /*6300*/  LEA.HI.X.SX32 R23, R25, R3, 0x1, P6 ;  /* 0x0000000319177211 */ /* 0x000fe200030f0eff */
[----:B------:R-:W-:-:S05]  /*6310*/  @!P4 IMAD.MOV.U32 R22, RZ, RZ, R141 ;  /* 0x000000ffff16c224 */ /* 0x000fca00078e008d */
[----:B------:R0:W3:Y:S01]  /*6320*/  @!P4 LDG.E.U8 R26, desc[UR18][R22.64] ;  /* 0x00000012161ac981 */ /* 0x0000e2000c1e1100 */
[----:B------:R-:W-:-:S03]  /*6330*/  IMAD R24, R36, 0x4c, RZ ;  /* 0x0000004c24187824 */ /* 0x000fc600078e02ff */
[----:B------:R-:W-:Y:S04]  /*6340*/  STL [R1+0x61c], R141 ;  /* 0x00061c8d01007387 */ /* 0x000fe80000100800 */
[----:B------:R-:W-:Y:S04]  /*6350*/  STL [R1+0x618], R23 ;  /* 0x0006181701007387 */ /* 0x000fe80000100800 */
[----:B----4-:R1:W-:Y:S01]  /*6360*/  STL [R1+0x2ac], R140 ;  /* 0x0002ac8c01007387 */ /* 0x0103e20000100800 */
[----:B------:R-:W-:Y:S02]  /*6370*/  PRMT R139, RZ, 0x7610, R139 ;  /* 0x00007610ff8b7816 */ /* 0x000fe4000000008b */
        /* <DEDUP_REMOVED lines=8> */
[----:B------:R-:W-:-:S05]  /*6400*/  VIADD R25, R12, 0xffffff93 ;  /* 0xffffff930c197836 */ /* 0x000fca0000000000 */
[----:B------:R-:W-:Y:S01]  /*6410*/  ISETP.GE.U32.AND P4, PT, R25, 0x7fffff14, PT ;  /* 0x7fffff141900780c */ /* 0x000fe20003f86070 */
[----:B------:R-:W-:-:S05]  /*6420*/  IMAD R25, R36, 0x54, RZ ;  /* 0x0000005424197824 */ /* 0x000fca00078e02ff */
[----:B------:R-:W-:Y:S01]  /*6430*/  IADD3 R141, P6, PT, R25, R2, RZ ;  /* 0x00000002198d7210 */ /* 0x000fe20007fde0ff */
[----:B------:R-:W-:-:S03]  /*6440*/  IMAD R24, R36, 0x5c, RZ ;  /* 0x0000005c24187824 */ /* 0x000fc600078e02ff */
[----:B------:R-:W-:Y:S01]  /*6450*/  LEA.HI.X.SX32 R142, R25, R3, 0x1, P6 ;  /* 0x00000003198e7211 */ /* 0x000fe200030f0eff */
[----:B------:R-:W-:Y:S01]  /*6460*/  STL [R1+0x69c], R141 ;  /* 0x00069c8d01007387 */ /* 0x000fe20000100800 */
[----:B------:R-:W-:Y:S01]  /*6470*/  PRMT R137, RZ, 0x7610, R137 ;  /* 0x00007610ff897816 */ /* 0x000fe20000000089 */
[----:B0-----:R-:W-:Y:S02]  /*6480*/  @!P3 IMAD.MOV.U32 R22, RZ, RZ, R141 ;  /* 0x000000ffff16b224 */ /* 0x001fe400078e008d */
[----:B------:R-:W-:-:S05]  /*6490*/  @!P3 IMAD.MOV.U32 R23, RZ, RZ, R142 ;  /* 0x000000ffff17b224 */ /* 0x000fca00078e008e */
[----:B------:R0:W4:Y:S01]  /*64a0*/  @!P3 LDG.E.U8 R137, desc[UR18][R22.64] ;  /* 0x000000121689b981 */ /* 0x000122000c1e1100 */
[----:B------:R-:W-:-:S03]  /*64b0*/  PRMT R138, RZ, 0x7610, R138 ;  /* 0x00007610ff8a7816 */ /* 0x000fc6000000008a */
[----:B---3--:R1:W-:Y:S02]  /*64c0*/  STL [R1+0x27c], R139 ;  /* 0x00027c8b01007387 */ /* 0x0083e40000100800 */
[----:B-1----:R-:W-:-:S04]  /*64d0*/  IADD3 R139, P6, PT, R24, R2, RZ ;  /* 0x00000002188b7210 */ /* 0x002fc80007fde0ff */
[----:B------:R-:W-:Y:S01]  /*64e0*/  LEA.HI.X.SX32 R140, R24, R3, 0x1, P6 ;  /* 0x00000003188c7211 */ /* 0x000fe200030f0eff */
[----:B0-----:R-:W-:-:S04]  /*64f0*/  @!P2 IMAD.MOV.U32 R22, RZ, RZ, R139 ;  /* 0x000000ffff16a224 */ /* 0x001fc800078e008b */
[----:B------:R-:W-:-:S05]  /*6500*/  @!P2 IMAD.MOV.U32 R23, RZ, RZ, R140 ;  /* 0x000000ffff17a224 */ /* 0x000fca00078e008c */
[----:B------:R0:W3:Y:S01]  /*6510*/  @!P2 LDG.E.U8 R138, desc[UR18][R22.64] ;  /* 0x00000012168aa981 */ /* 0x0000e2000c1e1100 */
[----:B------:R-:W-:-:S03]  /*6520*/  IMAD R25, R36, 0x64, RZ ;  /* 0x0000006424197824 */ /* 0x000fc600078e02ff */
[----:B------:R-:W-:Y:S04]  /*6530*/  STL [R1+0x698], R142 ;  /* 0x0006988e01007387 */ /* 0x000fe80000100800 */
[----:B------:R-:W-:Y:S01]  /*6540*/  STL [R1+0x6d4], R139 ;  /* 0x0006d48b01007387 */ /* 0x000fe20000100800 */
[----:B------:R-:W-:-:S03]  /*6550*/  VIADD R26, R12, 0xffffff8b ;  /* 0xffffff8b0c1a7836 */ /* 0x000fc60000000000 */
[----:B------:R-:W-:Y:S04]  /*6560*/  STL [R1+0x6d0], R140 ;  /* 0x0006d08c01007387 */ /* 0x000fe80000100800 */
[----:B----4-:R1:W-:Y:S01]  /*6570*/  STL [R1+0x278], R137 ;  /* 0x0002788901007387 */ /* 0x0103e20000100800 */
[----:B------:R-:W-:Y:S01]  /*6580*/  ISETP.GE.U32.AND P5, PT, R26, 0x7fffff0c, PT ;  /* 0x7fffff0c1a00780c */ /* 0x000fe20003fa6070 */
[----:B------:R-:W-:Y:S01]  /*6590*/  IMAD R24, R36, 0x6c, RZ ;  /* 0x0000006c24187824 */ /* 0x000fe200078e02ff */
[----:B-1----:R-:W-:Y:S01]  /*65a0*/  IADD3 R137, P6, PT, R25, R2, RZ ;  /* 0x0000000219897210 */ /* 0x002fe20007fde0ff */
[----:B------:R-:W-:-:S03]  /*65b0*/  VIADD R26, R12, 0xffffff83 ;  /* 0xffffff830c1a7836 */ /* 0x000fc60000000000 */
[----:B0-----:R-:W-:Y:S01]  /*65c0*/  LEA.HI.X.SX32 R23, R25, R3, 0x1, P6 ;  /* 0x0000000319177211 */ /* 0x001fe200030f0eff */
[----:B------:R-:W-:Y:S01]  /*65d0*/  STL [R1+0x70c], R137 ;  /* 0x00070c8901007387 */ /* 0x000fe20000100800 */
[----:B------:R-:W-:-:S03]  /*65e0*/  VIADD R22, R12, 0xfffffffa ;  /* 0xfffffffa0c167836 */ /* 0x000fc60000000000 */
[----:B------:R-:W-:Y:S01]  /*65f0*/  STL [R1+0x708], R23 ;  /* 0x0007081701007387 */ /* 0x000fe20000100800 */
[----:B------:R-:W-:Y:S02]  /*6600*/  ISETP.GE.U32.AND P3, PT, R26, 0x7fffff04, PT ;  /* 0x7fffff041a00780c */ /* 0x000fe40003f66070 */
[----:B------:R-:W-:Y:S02]  /*6610*/  PRMT R26, RZ, 0x7610, R26 ;  /* 0x00007610ff1a7816 */ /* 0x000fe4000000001a */
[----:B------:R-:W-:Y:S01]  /*6620*/  ISETP.GE.U32.AND P2, PT, R22, 0x7fffff7b, PT ;  /* 0x7fffff7b1600780c */ /* 0x000fe20003f46070 */
[----:B------:R-:W-:Y:S01]  /*6630*/  @!P0 IMAD.MOV.U32 R22, RZ, RZ, R137 ;  /* 0x000000ffff168224 */ /* 0x000fe200078e0089 */
[----:B------:R-:W-:-:S04]  /*6640*/  PRMT R135, RZ, 0x7610, R135 ;  /* 0x00007610ff877816 */ /* 0x000fc80000000087 */
[----:B------:R0:W4:Y:S04]  /*6650*/  @!P0 LDG.E.U8 R26, desc[UR18][R22.64] ;  /* 0x00000012161a8981 */ /* 0x000128000c1e1100 */
        /* <DEDUP_REMOVED lines=8> */
[C---:B------:R-:W-:Y:S02]  /*66e0*/  IMAD R25, R36.reuse, 0x74, RZ ;  /* 0x0000007424197824 */ /* 0x040fe400078e02ff */
[----:B------:R-:W-:-:S03]  /*66f0*/  IMAD R24, R36, 0x7c, RZ ;  /* 0x0000007c24187824 */ /* 0x000fc600078e02ff */
[CC--:B------:R-:W-:Y:S01]  /*6700*/  IADD3 R137, P6, PT, R25.reuse, R2.reuse, RZ ;  /* 0x0000000219897210 */ /* 0x0c0fe20007fde0ff */
[----:B------:R-:W-:Y:S02]  /*6710*/  IMAD.MOV.U32 R143, RZ, RZ, R154 ;  /* 0x000000ffff8f7224 */ /* 0x000fe400078e009a */
[----:B------:R-:W-:Y:S01]  /*6720*/  IMAD.MOV.U32 R154, RZ, RZ, R159 ;  /* 0x000000ffff9a7224 */ /* 0x000fe200078e009f */
[----:B0-----:R-:W-:Y:S01]  /*6730*/  LEA.HI.X.SX32 R22, R25, R3, 0x1, P6 ;  /* 0x0000000319167211 */ /* 0x001fe200030f0eff */
[----:B------:R-:W-:Y:S01]  /*6740*/  IMAD.MOV.U32 R159, RZ, RZ, R111 ;  /* 0x000000ffff9f7224 */ /* 0x000fe200078e006f */
[----:B------:R-:W-:Y:S01]  /*6750*/  STL [R1+0x744], R138 ;  /* 0x0007448a01007387 */ /* 0x000fe20000100800 */
[----:B------:R-:W-:-:S03]  /*6760*/  IADD3 R111, P6, PT, R24, R2, RZ ;  /* 0x00000002186f7210 */ /* 0x000fc60007fde0ff */
[----:B----4-:R-:W-:Y:S01]  /*6770*/  STL [R1+0x270], R26 ;  /* 0x0002701a01007387 */ /* 0x010fe20000100800 */
[----:B------:R-:W-:Y:S01]  /*6780*/  PRMT R136, RZ, 0x7610, R136 ;  /* 0x00007610ff887816 */ /* 0x000fe20000000088 */
[----:B------:R-:W-:Y:S02]  /*6790*/  @!P5 IMAD.MOV.U32 R23, RZ, RZ, R22 ;  /* 0x000000ffff17d224 */ /* 0x000fe400078e0016 */
[----:B------:R-:W-:Y:S01]  /*67a0*/  STL [R1+0x740], R139 ;  /* 0x0007408b01007387 */ /* 0x000fe20000100800 */
[----:B------:R-:W-:-:S03]  /*67b0*/  VIADD R25, R12, 0xffffffe2 ;  /* 0xffffffe20c197836 */ /* 0x000fc60000000000 */
[----:B------:R-:W-:Y:S04]  /*67c0*/  STL [R1+0x77c], R137 ;  /* 0x00077c8901007387 */ /* 0x000fe80000100800 */
[----:B------:R0:W-:Y:S04]  /*67d0*/  STL [R1+0x778], R22 ;  /* 0x0007781601007387 */ /* 0x0001e80000100800 */
[----:B------:R-:W-:Y:S01]  /*67e0*/  STL [R1+0x7b4], R111 ;  /* 0x0007b46f01007387 */ /* 0x000fe20000100800 */
[----:B0-----:R-:W-:-:S05]  /*67f0*/  @!P5 IMAD.MOV.U32 R22, RZ, RZ, R137 ;  /* 0x000000ffff16d224 */ /* 0x001fca00078e0089 */
[----:B------:R-:W4:Y:S01]  /*6800*/  @!P5 LDG.E.U8 R136, desc[UR18][R22.64] ;  /* 0x000000121688d981 */ /* 0x000f22000c1e1100 */
[----:B------:R-:W-:-:S03]  /*6810*/  ISETP.GE.U32.AND P5, PT, R25, 0x7fffff63, PT ;  /* 0x7fffff631900780c */ /* 0x000fc60003fa6070 */
[----:B---3--:R0:W-:Y:S02]  /*6820*/  STL [R1+0x26c], R135 ;  /* 0x00026c8701007387 */ /* 0x0081e40000100800 */
[----:B0-----:R-:W-:Y:S01]  /*6830*/  LEA.HI.X.SX32 R135, R24, R3, 0x1, P6 ;  /* 0x0000000318877211 */ /* 0x001fe200030f0eff */
[----:B------:R-:W-:-:S04]  /*6840*/  @!P3 IMAD.MOV.U32 R24, RZ, RZ, R111 ;  /* 0x000000ffff18b224 */ /* 0x000fc800078e006f */
[----:B------:R-:W-:-:S05]  /*6850*/  @!P3 IMAD.MOV.U32 R25, RZ, RZ, R135 ;  /* 0x000000ffff19b224 */ /* 0x000fca00078e0087 */
[----:B------:R0:W3:Y:S01]  /*6860*/  @!P3 LDG.E.U8 R110, desc[UR18][R24.64] ;  /* 0x00000012186eb981 */ /* 0x0000e2000c1e1100 */
[----:B------:R-:W-:-:S05]  /*6870*/  VIADD R26, R12, 0xffffffea ;  /* 0xffffffea0c1a7836 */ /* 0x000fca0000000000 */
[----:B------:R-:W-:Y:S01]  /*6880*/  ISETP.GE.U32.AND P4, PT, R26, 0x7fffff6b, PT ;  /* 0x7fffff6b1a00780c */ /* 0x000fe20003f86070 */
[----:B------:R-:W-:Y:S01]  /*6890*/  IMAD R26, R36, 0x5, RZ ;  /* 0x00000005241a7824 */ /* 0x000fe200078e02ff */
[----:B------:R-:W-:Y:S01]  /*68a0*/  STL [R1+0x7b0], R135 ;  /* 0x0007b08701007387 */ /* 0x000fe20000100800 */
[----:B0-----:R-:W-:-:S03]  /*68b0*/  VIADD R24, R12, 0xffffffda ;  /* 0xffffffda0c187836 */ /* 0x001fc60000000000 */
[C---:B------:R-:W-:Y:S02]  /*68c0*/  IADD3 R22, P6, PT, R26.reuse, R2, RZ ;  /* 0x000000021a167210 */ /* 0x040fe40007fde0ff */
[----:B------:R-:W-:Y:S02]  /*68d0*/  PRMT R134, RZ, 0x7610, R134 ;  /* 0x00007610ff867816 */ /* 0x000fe40000000086 */
[----:B------:R-:W-:Y:S02]  /*68e0*/  LEA.HI.X.SX32 R23, R26, R3, 0x1, P6 ;  /* 0x000000031a177211 */ /* 0x000fe400030f0eff */
[----:B------:R-:W-:Y:S01]  /*68f0*/  ISETP.GE.U32.AND P3, PT, R24, 0x7fffff5b, PT ;  /* 0x7fffff5b1800780c */ /* 0x000fe20003f66070 */
[----:B------:R-:W-:Y:S01]  /*6900*/  VIADD R24, R12, 0xffffffd2 ;  /* 0xffffffd20c187836 */ /* 0x000fe20000000000 */
[----:B------:R-:W-:Y:S01]  /*6910*/  PRMT R133, RZ, 0x7610, R133 ;  /* 0x00007610ff857816 */ /* 0x000fe20000000085 */
[----:B------:R-:W2:Y:S03]  /*6920*/  @!P2 LDG.E.U8 R134, desc[UR18][R22.64] ;  /* 0x000000121686a981 */ /* 0x000ea6000c1e1100 */
[----:B------:R-:W-:Y:S01]  /*6930*/  ISETP.GE.U32.AND P2, PT, R24, 0x7fffff53, PT ;  /* 0x7fffff531800780c */ /* 0x000fe20003f46070 */
[----:B---3--:R0:W-:Y:S02]  /*6940*/  STL [R1+0x244], R110 ;  /* 0x0002446e01007387 */ /* 0x0081e40000100800 */
[----:B0-----:R-:W-:-:S05]  /*6950*/  IMAD R110, R36, 0xd, RZ ;  /* 0x0000000d246e7824 */ /* 0x001fca00078e02ff */
[----:B------:R-:W-:-:S04]  /*6960*/  IADD3 R111, P6, PT, R110, R2, RZ ;  /* 0x000000026e6f7210 */ /* 0x000fc80007fde0ff */
[----:B------:R-:W-:Y:S01]  /*6970*/  LEA.HI.X.SX32 R110, R110, R3, 0x1, P6 ;  /* 0x000000036e6e7211 */ /* 0x000fe200030f0eff */
[----:B------:R-:W-:-:S04]  /*6980*/  @!P0 IMAD.MOV.U32 R24, RZ, RZ, R111 ;  /* 0x000000ffff188224 */ /* 0x000fc800078e006f */
[----:B------:R-:W-:-:S05]  /*6990*/  @!P0 IMAD.MOV.U32 R25, RZ, RZ, R110 ;  /* 0x000000ffff198224 */ /* 0x000fca00078e006e */
[----:B------:R0:W3:Y:S01]  /*69a0*/  @!P0 LDG.E.U8 R133, desc[UR18][R24.64] ;  /* 0x0000001218858981 */ /* 0x0000e2000c1e1100 */
[----:B------:R-:W-:Y:S02]  /*69b0*/  IMAD.MOV.U32 R142, RZ, RZ, R143 ;  /* 0x000000ffff8e7224 */ /* 0x000fe400078e008f */
[----:B------:R-:W-:Y:S02]  /*69c0*/  IMAD.MOV.U32 R143, RZ, RZ, R145 ;  /* 0x000000ffff8f7224 */ /* 0x000fe400078e0091 */
[----:B------:R-:W-:Y:S02]  /*69d0*/  IMAD.MOV.U32 R145, RZ, RZ, R147 ;  /* 0x000000ffff917224 */ /* 0x000fe400078e0093 */
[----:B------:R-:W-:Y:S02]  /*69e0*/  IMAD.MOV.U32 R147, RZ, RZ, R149 ;  /* 0x000000ffff937224 */ /* 0x000fe400078e0095 */
[----:B------:R-:W-:Y:S02]  /*69f0*/  IMAD.MOV.U32 R149, RZ, RZ, R151 ;  /* 0x000000ffff957224 */ /* 0x000fe400078e0097 */
[----:B------:R-:W-:-:S02]  /*6a00*/  IMAD.MOV.U32 R151, RZ, RZ, R157 ;  /* 0x000000ffff977224 */ /* 0x000fc400078e009d */
[C---:B------:R-:W-:Y:S02]  /*6a10*/  IMAD R157, R36.reuse, 0x15, RZ ;  /* 0x00000015249d7824 */ /* 0x040fe400078e02ff */
[----:B------:R-:W-:Y:S02]  /*6a20*/  IMAD.MOV.U32 R140, RZ, RZ, R148 ;  /* 0x000000ffff8c7224 */ /* 0x000fe400078e0094 */
[----:B------:R-:W-:Y:S02]  /*6a30*/  IMAD.MOV.U32 R148, RZ, RZ, R162 ;  /* 0x000000ffff947224 */ /* 0x000fe400078e00a2 */
[----:B------:R-:W-:Y:S01]  /*6a40*/  IMAD.MOV.U32 R162, RZ, RZ, R158 ;  /* 0x000000ffffa27224 */ /* 0x000fe200078e009e */
[C---:B------:R-:W-:Y:S01]  /*6a50*/  IADD3 R158, P6, PT, R157.reuse, R2, RZ ;  /* 0x000000029d9e7210 */ /* 0x040fe20007fde0ff */
[----:B----4-:R-:W-:Y:S01]  /*6a60*/  STL [R1+0x248], R136 ;  /* 0x0002488801007387 */ /* 0x010fe20000100800 */
[----:B------:R-:W-:Y:S02]  /*6a70*/  IMAD R26, R36, 0x1d, RZ ;  /* 0x0000001d241a7824 */ /* 0x000fe400078e02ff */
[----:B------:R-:W-:Y:S01]  /*6a80*/  LEA.HI.X.SX32 R157, R157, R3, 0x1, P6 ;  /* 0x000000039d9d7211 */ /* 0x000fe200030f0eff */
[----:B------:R-:W-:Y:S01]  /*6a90*/  STL [R1+0xa4c], R22 ;  /* 0x000a4c1601007387 */ /* 0x000fe20000100800 */
[----:B------:R-:W-:-:S03]  /*6aa0*/  PRMT R132, RZ, 0x7610, R132 ;  /* 0x00007610ff847816 */ /* 0x000fc60000000084 */
[----:B------:R-:W-:Y:S01]  /*6ab0*/  STL [R1+0xa48], R23 ;  /* 0x000a481701007387 */ /* 0x000fe20000100800 */
[----:B0-----:R-:W-:-:S03]  /*6ac0*/  @!P4 IMAD.MOV.U32 R24, RZ, RZ, R158 ;  /* 0x000000ffff18c224 */ /* 0x001fc600078e009e */
[----:B------:R-:W-:Y:S01]  /*6ad0*/  STL [R1+0xa54], R111 ;  /* 0x000a546f01007387 */ /* 0x000fe20000100800 */
[----:B------:R-:W-:-:S03]  /*6ae0*/  @!P4 IMAD.MOV.U32 R25, RZ, RZ, R157 ;  /* 0x000000ffff19c224 */ /* 0x000fc600078e009d */
[----:B------:R-:W-:Y:S04]  /*6af0*/  STL [R1+0xa50], R110 ;  /* 0x000a506e01007387 */ /* 0x000fe80000100800 */
[----:B--2---:R-:W-:Y:S04]  /*6b00*/  STL [R1+0x23c], R134 ;  /* 0x00023c8601007387 */ /* 0x004fe80000100800 */
[----:B------:R0:W2:Y:S01]  /*6b10*/  @!P4 LDG.E.U8 R132, desc[UR18][R24.64] ;  /* 0x000000121884c981 */ /* 0x0000a2000c1e1100 */
[----:B------:R-:W-:-:S03]  /*6b20*/  PRMT R131, RZ, 0x7610, R131 ;  /* 0x00007610ff837816 */ /* 0x000fc60000000083 */
[----:B---3--:R1:W-:Y:S02]  /*6b30*/  STL [R1+0x238], R133 ;  /* 0x0002388501007387 */ /* 0x0083e40000100800 */
[----:B-1----:R-:W-:-:S04]  /*6b40*/  IADD3 R133, P6, PT, R26, R2, RZ ;  /* 0x000000021a857210 */ /* 0x002fc80007fde0ff */
[----:B------:R-:W-:Y:S01]  /*6b50*/  LEA.HI.X.SX32 R134, R26, R3, 0x1, P6 ;  /* 0x000000031a867211 */ /* 0x000fe200030f0eff */
[----:B0-----:R-:W-:-:S04]  /*6b60*/  @!P5 IMAD.MOV.U32 R24, RZ, RZ, R133 ;  /* 0x000000ffff18d224 */ /* 0x001fc800078e0085 */
[----:B------:R-:W-:-:S05]  /*6b70*/  @!P5 IMAD.MOV.U32 R25, RZ, RZ, R134 ;  /* 0x000000ffff19d224 */ /* 0x000fca00078e0086 */
[----:B------:R0:W3:Y:S01]  /*6b80*/  @!P5 LDG.E.U8 R131, desc[UR18][R24.64] ;  /* 0x000000121883d981 */ /* 0x0000e2000c1e1100 */
[----:B------:R-:W-:Y:S02]  /*6b90*/  IMAD.MOV.U32 R141, RZ, RZ, R144 ;  /* 0x000000ffff8d7224 */ /* 0x000fe400078e0090 */
[----:B------:R-:W-:Y:S02]  /*6ba0*/  IMAD.MOV.U32 R144, RZ, RZ, R153 ;  /* 0x000000ffff907224 */ /* 0x000fe400078e0099 */
[----:B------:R-:W-:Y:S02]  /*6bb0*/  IMAD.MOV.U32 R153, RZ, RZ, R27 ;  /* 0x000000ffff997224 */ /* 0x000fe400078e001b */
[----:B------:R-:W-:Y:S01]  /*6bc0*/  VIADD R27, R12, 0xffffffca ;  /* 0xffffffca0c1b7836 */ /* 0x000fe20000000000 */
[----:B------:R-:W-:Y:S04]  /*6bd0*/  STL [R1+0xb4], R133 ;  /* 0x0000b48501007387 */ /* 0x000fe80000100800 */
[----:B------:R-:W-:Y:S01]  /*6be0*/  ISETP.GE.U32.AND P0, PT, R27, 0x7fffff4b, PT ;  /* 0x7fffff4b1b00780c */ /* 0x000fe20003f06070 */
[----:B------:R-:W-:Y:S01]  /*6bf0*/  IMAD R27, R36, 0x25, RZ ;  /* 0x00000025241b7824 */ /* 0x000fe200078e02ff */
[----:B------:R-:W-:Y:S04]  /*6c00*/  STL [R1+0xa5c], R158 ;  /* 0x000a5c9e01007387 */ /* 0x000fe80000100800 */
[----:B------:R-:W-:Y:S04]  /*6c10*/  STL [R1+0xa58], R157 ;  /* 0x000a589d01007387 */ /* 0x000fe80000100800 */
[----:B------:R-:W-:Y:S04]  /*6c20*/  STL [R1+0xb0], R134 ;  /* 0x0000b08601007387 */ /* 0x000fe80000100800 */
[----:B--2---:R1:W-:Y:S01]  /*6c30*/  STL [R1+0x234], R132 ;  /* 0x0002348401007387 */ /* 0x0043e20000100800 */
[----:B------:R-:W-:-:S02]  /*6c40*/  IMAD.MOV.U32 R137, RZ, RZ, R148 ;  /* 0x000000ffff897224 */ /* 0x000fc400078e0094 */
[----:B------:R-:W-:Y:S02]  /*6c50*/  IMAD.MOV.U32 R148, RZ, RZ, R151 ;  /* 0x000000ffff947224 */ /* 0x000fe400078e0097 */
[----:B------:R-:W-:Y:S01]  /*6c60*/  IMAD.MOV.U32 R151, RZ, RZ, R153 ;  /* 0x000000ffff977224 */ /* 0x000fe200078e0099 */
[----:B-1----:R-:W-:Y:S01]  /*6c70*/  IADD3 R132, P6, PT, R27, R2, RZ ;  /* 0x000000021b847210 */ /* 0x002fe20007fde0ff */
[----:B------:R-:W-:-:S03]  /*6c80*/  IMAD.MOV.U32 R153, RZ, RZ, R28 ;  /* 0x000000ffff997224 */ /* 0x000fc600078e001c */
[----:B0-----:R-:W-:Y:S01]  /*6c90*/  LEA.HI.X.SX32 R25, R27, R3, 0x1, P6 ;  /* 0x000000031b197211 */ /* 0x001fe200030f0eff */
[----:B------:R-:W-:Y:S01]  /*6ca0*/  IMAD R26, R36, 0x2d, RZ ;  /* 0x0000002d241a7824 */ /* 0x000fe200078e02ff */
[----:B------:R-:W-:Y:S01]  /*6cb0*/  STL [R1+0x524], R132 ;  /* 0x0005248401007387 */ /* 0x000fe20000100800 */
[C---:B------:R-:W-:Y:S02]  /*6cc0*/  VIADD R28, R12.reuse, 0xffffffc2 ;  /* 0xffffffc20c1c7836 */ /* 0x040fe40000000000 */
[----:B------:R-:W-:Y:S01]  /*6cd0*/  VIADD R24, R12, 0xffffffba ;  /* 0xffffffba0c187836 */ /* 0x000fe20000000000 */
[----:B------:R-:W-:Y:S02]  /*6ce0*/  STL [R1+0xf0], R25 ;  /* 0x0000f01901007387 */ /* 0x000fe40000100800 */
[----:B------:R-:W-:Y:S02]  /*6cf0*/  ISETP.GE.U32.AND P4, PT, R28, 0x7fffff43, PT ;  /* 0x7fffff431c00780c */ /* 0x000fe40003f86070 */
[----:B------:R-:W-:-:S02]  /*6d00*/  PRMT R28, RZ, 0x7610, R28 ;  /* 0x00007610ff1c7816 */ /* 0x000fc4000000001c */
        /* <DEDUP_REMOVED lines=13> */
[----:B------:R-:W-:Y:S04]  /*6de0*/  STL [R1+0x564], R131 ;  /* 0x0005648301007387 */ /* 0x000fe80000100800 */
[----:B------:R-:W-:Y:S01]  /*6df0*/  IADD3 R132, P6, PT, R27, R2, RZ ;  /* 0x000000021b847210 */ /* 0x000fe20007fde0ff */
[----:B------:R-:W-:-:S03]  /*6e00*/  IMAD R26, R36, 0x3d, RZ ;  /* 0x0000003d241a7824 */ /* 0x000fc600078e02ff */
[----:B0-----:R-:W-:Y:S02]  /*6e10*/  LEA.HI.X.SX32 R24, R27, R3, 0x1, P6 ;  /* 0x000000031b187211 */ /* 0x001fe400030f0eff */
[----:B------:R-:W-:-:S03]  /*6e20*/  PRMT R129, RZ, 0x7610, R129 ;  /* 0x00007610ff817816 */ /* 0x000fc60000000081 */
[----:B------:R-:W-:Y:S01]  /*6e30*/  @!P0 IMAD.MOV.U32 R25, RZ, RZ, R24 ;  /* 0x000000ffff198224 */ /* 0x000fe200078e0018 */
[----:B--2---:R-:W-:Y:S04]  /*6e40*/  STL [R1+0x22c], R28 ;  /* 0x00022c1c01007387 */ /* 0x004fe80000100800 */
[----:B------:R-:W-:Y:S04]  /*6e50*/  STL [R1+0x560], R133 ;  /* 0x0005608501007387 */ /* 0x000fe80000100800 */
[----:B------:R-:W-:Y:S01]  /*6e60*/  STL [R1+0x5a4], R132 ;  /* 0x0005a48401007387 */ /* 0x000fe20000100800 */
[----:B------:R-:W-:-:S03]  /*6e70*/  PRMT R128, RZ, 0x7610, R128 ;  /* 0x00007610ff807816 */ /* 0x000fc60000000080 */
[----:B---3--:R0:W-:Y:S04]  /*6e80*/  STL [R1+0x228], R130 ;  /* 0x0002288201007387 */ /* 0x0081e80000100800 */
[----:B------:R1:W-:Y:S01]  /*6e90*/  STL [R1+0x5a0], R24 ;  /* 0x0005a01801007387 */ /* 0x0003e20000100800 */
[----:B0-----:R-:W-:Y:S01]  /*6ea0*/  IADD3 R130, P6, PT, R26, R2, RZ ;  /* 0x000000021a827210 */ /* 0x001fe20007fde0ff */
[----:B-1----:R-:W-:-:S03]  /*6eb0*/  @!P0 IMAD.MOV.U32 R24, RZ, RZ, R132 ;  /* 0x000000ffff188224 */ /* 0x002fc600078e0084 */
[----:B------:R-:W-:Y:S02]  /*6ec0*/  LEA.HI.X.SX32 R131, R26, R3, 0x1, P6 ;  /* 0x000000031a837211 */ /* 0x000fe400030f0eff */
[----:B------:R0:W2:Y:S02]  /*6ed0*/  @!P0 LDG.E.U8 R129, desc[UR18][R24.64] ;  /* 0x0000001218818981 */ /* 0x0000a4000c1e1100 */
[----:B0-----:R-:W-:Y:S02]  /*6ee0*/  @!P4 IMAD.MOV.U32 R24, RZ, RZ, R130 ;  /* 0x000000ffff18c224 */ /* 0x001fe400078e0082 */
[----:B------:R-:W-:-:S05]  /*6ef0*/  @!P4 IMAD.MOV.U32 R25, RZ, RZ, R131 ;  /* 0x000000ffff19c224 */ /* 0x000fca00078e0083 */
[----:B------:R0:W3:Y:S01]  /*6f00*/  @!P4 LDG.E.U8 R128, desc[UR18][R24.64] ;  /* 0x000000121880c981 */ /* 0x0000e2000c1e1100 */
[----:B------:R-:W-:-:S03]  /*6f10*/  IMAD R27, R36, 0x45, RZ ;  /* 0x00000045241b7824 */ /* 0x000fc600078e02ff */
[----:B------:R-:W-:Y:S01]  /*6f20*/  STL [R1+0x5e4], R130 ;  /* 0x0005e48201007387 */ /* 0x000fe20000100800 */
[----:B------:R-:W-:-:S03]  /*6f30*/  VIADD R28, R12, 0xffffffaa ;  /* 0xffffffaa0c1c7836 */ /* 0x000fc60000000000 */
[----:B------:R-:W-:Y:S01]  /*6f40*/  STL [R1+0x5e0], R131 ;  /* 0x0005e08301007387 */ /* 0x000fe20000100800 */
[----:B------:R-:W-:Y:S01]  /*6f50*/  IMAD R26, R36, 0x4d, RZ ;  /* 0x0000004d241a7824 */ /* 0x000fe200078e02ff */
[----:B------:R-:W-:Y:S01]  /*6f60*/  ISETP.GE.U32.AND P2, PT, R28, 0x7fffff2b, PT ;  /* 0x7fffff2b1c00780c */ /* 0x000fe20003f46070 */
[C---:B------:R-:W-:Y:S02]  /*6f70*/  VIADD R28, R12.reuse, 0xffffffa2 ;  /* 0xffffffa20c1c7836 */ /* 0x040fe40000000000 */
[----:B0-----:R-:W-:-:S03]  /*6f80*/  VIADD R24, R12, 0xffffff9a ;  /* 0xffffff9a0c187836 */ /* 0x001fc60000000000 */
[----:B------:R-:W-:Y:S02]  /*6f90*/  ISETP.GE.U32.AND P0, PT, R28, 0x7fffff23, PT ;  /* 0x7fffff231c00780c */ /* 0x000fe40003f06070 */
[----:B------:R-:W-:Y:S02]  /*6fa0*/  PRMT R28, RZ, 0x7610, R28 ;  /* 0x00007610ff1c7816 */ /* 0x000fe4000000001c */
[----:B------:R-:W-:Y:S02]  /*6fb0*/  ISETP.GE.U32.AND P4, PT, R24, 0x7fffff1b, PT ;  /* 0x7fffff1b1800780c */ /* 0x000fe40003f86070 */
[----:B------:R-:W-:Y:S01]  /*6fc0*/  PRMT R127, RZ, 0x7610, R127 ;  /* 0x00007610ff7f7816 */ /* 0x000fe2000000007f */
[----:B--2---:R0:W-:Y:S02]  /*6fd0*/  STL [R1+0x220], R129 ;  /* 0x0002208101007387 */ /* 0x0041e40000100800 */
[----:B0-----:R-:W-:-:S04]  /*6fe0*/  IADD3 R129, P6, PT, R27, R2, RZ ;  /* 0x000000021b817210 */ /* 0x001fc80007fde0ff */
[----:B------:R-:W-:Y:S01]  /*6ff0*/  LEA.HI.X.SX32 R25, R27, R3, 0x1, P6 ;  /* 0x000000031b197211 */ /* 0x000fe200030f0eff */
[----:B------:R-:W-:Y:S04]  /*7000*/  STL [R1+0x624], R129 ;  /* 0x0006248101007387 */ /* 0x000fe80000100800 */
[----:B------:R-:W-:Y:S04]  /*7010*/  STL [R1+0x620], R25 ;  /* 0x0006201901007387 */ /* 0x000fe80000100800 */
[----:B---3--:R0:W-:Y:S01]  /*7020*/  STL [R1+0x21c], R128 ;  /* 0x00021c8001007387 */ /* 0x0081e20000100800 */
[----:B------:R-:W-:-:S05]  /*7030*/  @!P5 IMAD.MOV.U32 R24, RZ, RZ, R129 ;  /* 0x000000ffff18d224 */ /* 0x000fca00078e0081 */
[----:B------:R1:W2:Y:S01]  /*7040*/  @!P5 LDG.E.U8 R28, desc[UR18][R24.64] ;  /* 0x00000012181cd981 */ /* 0x0002a2000c1e1100 */
[----:B0-----:R-:W-:-:S04]  /*7050*/  IADD3 R128, P6, PT, R26, R2, RZ ;  /* 0x000000021a807210 */ /* 0x001fc80007fde0ff */
[----:B------:R-:W-:Y:S01]  /*7060*/  LEA.HI.X.SX32 R130, R26, R3, 0x1, P6 ;  /* 0x000000031a827211 */ /* 0x000fe200030f0eff */
[----:B-1----:R-:W-:-:S04]  /*7070*/  @!P3 IMAD.MOV.U32 R24, RZ, RZ, R128 ;  /* 0x000000ffff18b224 */ /* 0x002fc800078e0080 */
        /* <DEDUP_REMOVED lines=11> */
[----:B------:R-:W-:Y:S01]  /*7130*/  PRMT R126, RZ, 0x7610, R126 ;  /* 0x00007610ff7e7816 */ /* 0x000fe2000000007e */
[----:B--2---:R-:W-:Y:S04]  /*7140*/  STL [R1+0x218], R28 ;  /* 0x0002181c01007387 */ /* 0x004fe80000100800 */
[----:B------:R-:W-:Y:S04]  /*7150*/  STL [R1+0x660], R130 ;  /* 0x0006608201007387 */ /* 0x000fe80000100800 */
[----:B------:R-:W-:Y:S04]  /*7160*/  STL [R1+0x6a4], R129 ;  /* 0x0006a48101007387 */ /* 0x000fe80000100800 */
        /* <DEDUP_REMOVED lines=36> */
[C---:B------:R-:W-:Y:S02]  /*73b0*/  IMAD R27, R36.reuse, 0x75, RZ ;  /* 0x00000075241b7824 */ /* 0x040fe400078e02ff */
[----:B------:R-:W-:Y:S02]  /*73c0*/  IMAD.MOV.U32 R136, RZ, RZ, R137 ;  /* 0x000000ffff887224 */ /* 0x000fe400078e0089 */
[----:B------:R-:W-:Y:S01]  /*73d0*/  IMAD R26, R36, 0x7d, RZ ;  /* 0x0000007d241a7824 */ /* 0x000fe200078e02ff */
[CC--:B------:R-:W-:Y:S01]  /*73e0*/  IADD3 R125, P6, PT, R27.reuse, R2.reuse, RZ ;  /* 0x000000021b7d7210 */ /* 0x0c0fe20007fde0ff */
[----:B------:R-:W-:Y:S02]  /*73f0*/  IMAD.MOV.U32 R137, RZ, RZ, R140 ;  /* 0x000000ffff897224 */ /* 0x000fe400078e008c */
[----:B------:R-:W-:Y:S02]  /*7400*/  IMAD.MOV.U32 R140, RZ, RZ, R141 ;  /* 0x000000ffff8c7224 */ /* 0x000fe400078e008d */
[----:B------:R-:W-:Y:S01]  /*7410*/  IMAD.MOV.U32 R141, RZ, RZ, R145 ;  /* 0x000000ffff8d7224 */ /* 0x000fe200078e0091 */
[----:B0-----:R-:W-:Y:S01]  /*7420*/  LEA.HI.X.SX32 R24, R27, R3, 0x1, P6 ;  /* 0x000000031b187211 */ /* 0x001fe200030f0eff */
[----:B------:R-:W-:Y:S01]  /*7430*/  IMAD.MOV.U32 R145, RZ, RZ, R149 ;  /* 0x000000ffff917224 */ /* 0x000fe200078e0095 */
[----:B------:R-:W-:Y:S01]  /*7440*/  STL [R1+0x74c], R126 ;  /* 0x00074c7e01007387 */ /* 0x000fe20000100800 */
[----:B------:R-:W-:Y:S01]  /*7450*/  IMAD.MOV.U32 R149, RZ, RZ, R118 ;  /* 0x000000ffff957224 */ /* 0x000fe200078e0076 */
[----:B------:R-:W-:Y:S01]  /*7460*/  IADD3 R118, P6, PT, R26, R2, RZ ;  /* 0x000000021a767210 */ /* 0x000fe20007fde0ff */
[----:B------:R-:W-:Y:S01]  /*7470*/  @!P3 IMAD.MOV.U32 R25, RZ, RZ, R24 ;  /* 0x000000ffff19b224 */ /* 0x000fe200078e0018 */
[----:B------:R-:W-:Y:S01]  /*7480*/  PRMT R124, RZ, 0x7610, R124 ;  /* 0x00007610ff7c7816 */ /* 0x000fe2000000007c */
[----:B------:R-:W-:Y:S01]  /*7490*/  VIADD R27, R12, 0xffffffe1 ;  /* 0xffffffe10c1b7836 */ /* 0x000fe20000000000 */
[----:B------:R-:W-:Y:S01]  /*74a0*/  PRMT R121, RZ, 0x7610, R121 ;  /* 0x00007610ff797816 */ /* 0x000fe20000000079 */
[----:B--2---:R-:W-:Y:S04]  /*74b0*/  STL [R1+0x1e0], R28 ;  /* 0x0001e01c01007387 */ /* 0x004fe80000100800 */
[----:B------:R-:W-:Y:S04]  /*74c0*/  STL [R1+0x748], R127 ;  /* 0x0007487f01007387 */ /* 0x000fe80000100800 */
[----:B------:R-:W-:Y:S04]  /*74d0*/  STL [R1+0x784], R125 ;  /* 0x0007847d01007387 */ /* 0x000fe80000100800 */
[----:B------:R0:W-:Y:S04]  /*74e0*/  STL [R1+0x780], R24 ;  /* 0x0007801801007387 */ /* 0x0001e80000100800 */
[----:B------:R-:W-:Y:S04]  /*74f0*/  STL [R1+0x7bc], R118 ;  /* 0x0007bc7601007387 */ /* 0x000fe80000100800 */
[----:B---3--:R1:W-:Y:S01]  /*7500*/  STL [R1+0x1dc], R122 ;  /* 0x0001dc7a01007387 */ /* 0x0083e20000100800 */
[----:B0-----:R-:W-:-:S05]  /*7510*/  @!P3 IMAD.MOV.U32 R24, RZ, RZ, R125 ;  /* 0x000000ffff18b224 */ /* 0x001fca00078e007d */
[----:B------:R0:W2:Y:S01]  /*7520*/  @!P3 LDG.E.U8 R124, desc[UR18][R24.64] ;  /* 0x00000012187cb981 */ /* 0x0000a2000c1e1100 */
[----:B-1----:R-:W-:Y:S01]  /*7530*/  LEA.HI.X.SX32 R122, R26, R3, 0x1, P6 ;  /* 0x000000031a7a7211 */ /* 0x002fe200030f0eff */
[----:B------:R-:W-:Y:S01]  /*7540*/  @!P2 IMAD.MOV.U32 R26, RZ, RZ, R118 ;  /* 0x000000ffff1aa224 */ /* 0x000fe200078e0076 */
[----:B------:R-:W-:-:S03]  /*7550*/  ISETP.GE.U32.AND P3, PT, R27, 0x7fffff62, PT ;  /* 0x7fffff621b00780c */ /* 0x000fc60003f66070 */
[----:B------:R-:W-:-:S05]  /*7560*/  @!P2 IMAD.MOV.U32 R27, RZ, RZ, R122 ;  /* 0x000000ffff1ba224 */ /* 0x000fca00078e007a */
[----:B------:R1:W3:Y:S01]  /*7570*/  @!P2 LDG.E.U8 R112, desc[UR18][R26.64] ;  /* 0x000000121a70a981 */ /* 0x0002e2000c1e1100 */
[----:B------:R-:W-:-:S05]  /*7580*/  VIADD R28, R12, 0xffffffe9 ;  /* 0xffffffe90c1c7836 */ /* 0x000fca0000000000 */
[----:B------:R-:W-:Y:S01]  /*7590*/  ISETP.GE.U32.AND P5, PT, R28, 0x7fffff6a, PT ;  /* 0x7fffff6a1c00780c */ /* 0x000fe20003fa6070 */
[----:B------:R-:W-:-:S05]  /*75a0*/  IMAD R28, R36, 0x6, RZ ;  /* 0x00000006241c7824 */ /* 0x000fca00078e02ff */
[----:B0-----:R-:W-:-:S04]  /*75b0*/  IADD3 R24, P6, PT, R28, R2, RZ ;  /* 0x000000021c187210 */ /* 0x001fc80007fde0ff */
[----:B------:R-:W-:-:S05]  /*75c0*/  LEA.HI.X.SX32 R25, R28, R3, 0x1, P6 ;  /* 0x000000031c197211 */ /* 0x000fca00030f0eff */
[----:B------:R-:W4:Y:S04]  /*75d0*/  @!P0 LDG.E.U8 R121, desc[UR18][R24.64] ;  /* 0x0000001218798981 */ /* 0x000f28000c1e1100 */
[----:B------:R-:W-:Y:S01]  /*75e0*/  STL [R1+0x7b8], R122 ;  /* 0x0007b87a01007387 */ /* 0x000fe20000100800 */
[----:B-1----:R-:W-:-:S05]  /*75f0*/  VIADD R26, R12, 0xffffffd9 ;  /* 0xffffffd90c1a7836 */ /* 0x002fca0000000000 */
[----:B------:R-:W-:Y:S01]  /*7600*/  ISETP.GE.U32.AND P2, PT, R26, 0x7fffff5a, PT ;  /* 0x7fffff5a1a00780c */ /* 0x000fe20003f46070 */
[----:B------:R-:W-:Y:S01]  /*7610*/  VIADD R26, R12, 0xffffffd1 ;  /* 0xffffffd10c1a7836 */ /* 0x000fe20000000000 */
[----:B------:R-:W-:Y:S01]  /*7620*/  PRMT R120, RZ, 0x7610, R120 ;  /* 0x00007610ff787816 */ /* 0x000fe20000000078 */
[----:B------:R-:W-:Y:S02]  /*7630*/  IMAD.MOV.U32 R131, RZ, RZ, R136 ;  /* 0x000000ffff837224 */ /* 0x000fe400078e0088 */
[----:B------:R-:W-:Y:S01]  /*7640*/  IMAD.MOV.U32 R136, RZ, RZ, R155 ;  /* 0x000000ffff887224 */ /* 0x000fe200078e009b */
[----:B------:R-:W-:Y:S01]  /*7650*/  ISETP.GE.U32.AND P0, PT, R26, 0x7fffff52, PT ;  /* 0x7fffff521a00780c */ /* 0x000fe20003f06070 */
[----:B------:R-:W-:Y:S02]  /*7660*/  IMAD.MOV.U32 R155, RZ, RZ, R163 ;  /* 0x000000ffff9b7224 */ /* 0x000fe400078e00a3 */
[----:B------:R-:W-:Y:S02]  /*7670*/  IMAD R163, R36, 0x16, RZ ;  /* 0x0000001624a37824 */ /* 0x000fe400078e02ff */
[----:B------:R-:W-:-:S02]  /*7680*/  IMAD.MOV.U32 R134, RZ, RZ, R140 ;  /* 0x000000ffff867224 */ /* 0x000fc400078e008c */
[----:B------:R-:W-:Y:S02]  /*7690*/  IMAD.MOV.U32 R140, RZ, RZ, R141 ;  /* 0x000000ffff8c7224 */ /* 0x000fe400078e008d */
[----:B------:R-:W-:Y:S02]  /*76a0*/  IMAD.MOV.U32 R141, RZ, RZ, R147 ;  /* 0x000000ffff8d7224 */ /* 0x000fe400078e0093 */
[----:B------:R-:W-:Y:S01]  /*76b0*/  IMAD.MOV.U32 R147, RZ, RZ, R164 ;  /* 0x000000ffff937224 */ /* 0x000fe200078e00a4 */
[----:B---3--:R0:W-:Y:S02]  /*76c0*/  STL [R1+0x1d4], R112 ;  /* 0x0001d47001007387 */ /* 0x0081e40000100800 */
[----:B0-----:R-:W-:-:S05]  /*76d0*/  IMAD R112, R36, 0xe, RZ ;  /* 0x0000000e24707824 */ /* 0x001fca00078e02ff */
[----:B------:R-:W-:-:S04]  /*76e0*/  IADD3 R118, P6, PT, R112, R2, RZ ;  /* 0x0000000270767210 */ /* 0x000fc80007fde0ff */
[----:B------:R-:W-:Y:S01]  /*76f0*/  LEA.HI.X.SX32 R112, R112, R3, 0x1, P6 ;  /* 0x0000000370707211 */ /* 0x000fe200030f0eff */
[----:B------:R-:W-:-:S04]  /*7700*/  @!P4 IMAD.MOV.U32 R26, RZ, RZ, R118 ;  /* 0x000000ffff1ac224 */ /* 0x000fc800078e0076 */
[----:B------:R-:W-:Y:S01]  /*7710*/  @!P4 IMAD.MOV.U32 R27, RZ, RZ, R112 ;  /* 0x000000ffff1bc224 */ /* 0x000fe200078e0070 */
[----:B------:R-:W-:-:S04]  /*7720*/  IADD3 R164, P6, PT, R163, R2, RZ ;  /* 0x00000002a3a47210 */ /* 0x000fc80007fde0ff */
[----:B------:R0:W3:Y:S01]  /*7730*/  @!P4 LDG.E.U8 R120, desc[UR18][R26.64] ;  /* 0x000000121a78c981 */ /* 0x0000e2000c1e1100 */
[----:B------:R-:W-:-:S03]  /*7740*/  LEA.HI.X.SX32 R163, R163, R3, 0x1, P6 ;  /* 0x00000003a3a37211 */ /* 0x000fc600030f0eff */
[----:B--2---:R-:W-:Y:S04]  /*7750*/  STL [R1+0x1d8], R124 ;  /* 0x0001d87c01007387 */ /* 0x004fe80000100800 */
[----:B------:R-:W-:Y:S04]  /*7760*/  STL [R1+0xa64], R24 ;  /* 0x000a641801007387 */ /* 0x000fe80000100800 */
[----:B------:R-:W-:Y:S01]  /*7770*/  STL [R1+0xa60], R25 ;  /* 0x000a601901007387 */ /* 0x000fe20000100800 */
[----:B0-----:R-:W-:-:S03]  /*7780*/  @!P5 IMAD.MOV.U32 R26, RZ, RZ, R164 ;  /* 0x000000ffff1ad224 */ /* 0x001fc600078e00a4 */
[----:B----4-:R-:W-:Y:S01]  /*7790*/  STL [R1+0x1d0], R121 ;  /* 0x0001d07901007387 */ /* 0x010fe20000100800 */
[----:B------:R-:W-:-:S03]  /*77a0*/  @!P5 IMAD.MOV.U32 R27, RZ, RZ, R163 ;  /* 0x000000ffff1bd224 */ /* 0x000fc600078e00a3 */
[----:B------:R0:W-:Y:S02]  /*77b0*/  STL [R1+0xa6c], R118 ;  /* 0x000a6c7601007387 */ /* 0x0001e40000100800 */
[----:B0-----:R-:W-:-:S06]  /*77c0*/  PRMT R118, RZ, 0x7610, R118 ;  /* 0x00007610ff767816 */ /* 0x001fcc0000000076 */
[----:B------:R0:W2:Y:S01]  /*77d0*/  @!P5 LDG.E.U8 R118, desc[UR18][R26.64] ;  /* 0x000000121a76d981 */ /* 0x0000a2000c1e1100 */
[----:B------:R-:W-:-:S03]  /*77e0*/  IMAD R28, R36, 0x1e, RZ ;  /* 0x0000001e241c7824 */ /* 0x000fc600078e02ff */
[----:B------:R1:W-:Y:S01]  /*77f0*/  STL [R1+0xa68], R112 ;  /* 0x000a687001007387 */ /* 0x0003e20000100800 */
[----:B------:R-:W-:Y:S02]  /*7800*/  IMAD.MOV.U32 R133, RZ, RZ, R137 ;  /* 0x000000ffff857224 */ /* 0x000fe400078e0089 */
[----:B------:R-:W-:Y:S02]  /*7810*/  IMAD.MOV.U32 R137, RZ, RZ, R145 ;  /* 0x000000ffff897224 */ /* 0x000fe400078e0091 */
[----:B------:R-:W-:Y:S02]  /*7820*/  IMAD.MOV.U32 R145, RZ, RZ, R162 ;  /* 0x000000ffff917224 */ /* 0x000fe400078e00a2 */
[----:B------:R-:W-:Y:S02]  /*7830*/  IMAD.MOV.U32 R162, RZ, RZ, R30 ;  /* 0x000000ffffa27224 */ /* 0x000fe400078e001e */
[----:B------:R-:W-:Y:S01]  /*7840*/  VIADD R30, R12, 0xffffffc9 ;  /* 0xffffffc90c1e7836 */ /* 0x000fe20000000000 */
[----:B-1----:R-:W-:Y:S01]  /*7850*/  PRMT R112, RZ, 0x7610, R112 ;  /* 0x00007610ff707816 */ /* 0x002fe20000000070 */
[----:B------:R-:W-:-:S02]  /*7860*/  IMAD.MOV.U32 R129, RZ, RZ, R134 ;  /* 0x000000ffff817224 */ /* 0x000fc400078e0086 */
[----:B------:R-:W-:Y:S01]  /*7870*/  IMAD.MOV.U32 R134, RZ, RZ, R136 ;  /* 0x000000ffff867224 */ /* 0x000fe200078e0088 */
[----:B------:R-:W-:Y:S01]  /*7880*/  ISETP.GE.U32.AND P4, PT, R30, 0x7fffff4a, PT ;  /* 0x7fffff4a1e00780c */ /* 0x000fe20003f86070 */
[----:B------:R-:W-:Y:S02]  /*7890*/  IMAD R30, R36, 0x26, RZ ;  /* 0x00000026241e7824 */ /* 0x000fe400078e02ff */
[----:B------:R-:W-:Y:S02]  /*78a0*/  IMAD.MOV.U32 R136, RZ, RZ, R145 ;  /* 0x000000ffff887224 */ /* 0x000fe400078e0091 */
[----:B------:R-:W-:Y:S02]  /*78b0*/  IMAD.MOV.U32 R145, RZ, RZ, R31 ;  /* 0x000000ffff917224 */ /* 0x000fe400078e001f */
[----:B------:R-:W-:-:S05]  /*78c0*/  VIADD R31, R12, 0xffffffc1 ;  /* 0xffffffc10c1f7836 */ /* 0x000fca0000000000 */
[----:B------:R-:W-:Y:S02]  /*78d0*/  ISETP.GE.U32.AND P5, PT, R31, 0x7fffff42, PT ;  /* 0x7fffff421f00780c */ /* 0x000fe40003fa6070 */
[----:B------:R-:W-:Y:S01]  /*78e0*/  PRMT R31, RZ, 0x7610, R31 ;  /* 0x00007610ff1f7816 */ /* 0x000fe2000000001f */
[----:B---3--:R1:W-:Y:S02]  /*78f0*/  STL [R1+0x1cc], R120 ;  /* 0x0001cc7801007387 */ /* 0x0083e40000100800 */
[----:B-1----:R-:W-:-:S04]  /*7900*/  IADD3 R120, P6, PT, R28, R2, RZ ;  /* 0x000000021c787210 */ /* 0x002fc80007fde0ff */
[----:B------:R-:W-:Y:S01]  /*7910*/  LEA.HI.X.SX32 R121, R28, R3, 0x1, P6 ;  /* 0x000000031c797211 */ /* 0x000fe200030f0eff */
[----:B0-----:R-:W-:Y:S01]  /*7920*/  @!P3 IMAD.MOV.U32 R26, RZ, RZ, R120 ;  /* 0x000000ffff1ab224 */ /* 0x001fe200078e0078 */
[----:B------:R-:W-:Y:S03]  /*7930*/  STL [R1+0xbc], R120 ;  /* 0x0000bc7801007387 */ /* 0x000fe60000100800 */
[----:B------:R-:W-:Y:S01]  /*7940*/  @!P3 IMAD.MOV.U32 R27, RZ, RZ, R121 ;  /* 0x000000ffff1bb224 */ /* 0x000fe200078e0079 */
[----:B------:R-:W-:Y:S04]  /*7950*/  STL [R1+0xa74], R164 ;  /* 0x000a74a401007387 */ /* 0x000fe80000100800 */
[----:B------:R-:W-:Y:S04]  /*7960*/  STL [R1+0xa70], R163 ;  /* 0x000a70a301007387 */ /* 0x000fe80000100800 */
[----:B------:R-:W-:Y:S04]  /*7970*/  STL [R1+0xb8], R121 ;  /* 0x0000b87901007387 */ /* 0x000fe80000100800 */
[----:B------:R0:W3:Y:S04]  /*7980*/  @!P3 LDG.E.U8 R112, desc[UR18][R26.64] ;  /* 0x000000121a70b981 */ /* 0x0000e8000c1e1100 */
[----:B--2---:R1:W-:Y:S01]  /*7990*/  STL [R1+0x1a0], R118 ;  /* 0x0001a07601007387 */ /* 0x0043e20000100800 */
[----:B0-----:R-:W-:Y:S01]  /*79a0*/  VIADD R26, R12, 0xffffffb9 ;  /* 0xffffffb90c1a7836 */ /* 0x001fe20000000000 */
[----:B-1----:R-:W-:-:S04]  /*79b0*/  IADD3 R118, P6, PT, R30, R2, RZ ;  /* 0x000000021e767210 */ /* 0x002fc80007fde0ff */
[----:B------:R-:W-:Y:S02]  /*79c0*/  ISETP.GE.U32.AND P3, PT, R26, 0x7fffff3a, PT ;  /* 0x7fffff3a1a00780c */ /* 0x000fe40003f66070 */
[----:B------:R-:W-:Y:S01]  /*79d0*/  LEA.HI.X.SX32 R27, R30, R3, 0x1, P6 ;  /* 0x000000031e1b7211 */ /* 0x000fe200030f0eff */
[----:B------:R-:W-:-:S05]  /*79e0*/  @!P2 IMAD.MOV.U32 R26, RZ, RZ, R118 ;  /* 0x000000ffff1aa224 */ /* 0x000fca00078e0076 */
[----:B------:R0:W2:Y:S01]  /*79f0*/  @!P2 LDG.E.U8 R31, desc[UR18][R26.64] ;  /* 0x000000121a1fa981 */ /* 0x0000a2000c1e1100 */
[----:B------:R-:W-:-:S03]  /*7a00*/  IMAD R28, R36, 0x2e, RZ ;  /* 0x0000002e241c7824 */ /* 0x000fc600078e02ff */
[----:B------:R-:W-:Y:S01]  /*7a10*/  STL [R1+0x52c], R118 ;  /* 0x00052c7601007387 */ /* 0x000fe20000100800 */
[----:B------:R-:W-:-:S03]  /*7a20*/  PRMT R111, RZ, 0x7610, R111 ;  /* 0x00007610ff6f7816 */ /* 0x000fc6000000006f */
[----:B---3--:R1:W-:Y:S04]  /*7a30*/  STL [R1+0x19c], R112 ;  /* 0x00019c7001007387 */ /* 0x0083e80000100800 */
[----:B------:R3:W-:Y:S01]  /*7a40*/  STL [R1+0x528], R27 ;  /* 0x0005281b01007387 */ /* 0x0007e20000100800 */
[----:B-1----:R-:W-:-:S04]  /*7a50*/  IADD3 R112, P6, PT, R28, R2, RZ ;  /* 0x000000021c707210 */ /* 0x002fc80007fde0ff */
[----:B0-----:R-:W-:Y:S01]  /*7a60*/  LEA.HI.X.SX32 R26, R28, R3, 0x1, P6 ;  /* 0x000000031c1a7211 */ /* 0x001fe200030f0eff */
[----:B------:R-:W-:Y:S04]  /*7a70*/  STL [R1+0x56c], R112 ;  /* 0x00056c7001007387 */ /* 0x000fe80000100800 */
[----:B---3--:R-:W-:Y:S01]  /*7a80*/  @!P0 IMAD.MOV.U32 R27, RZ, RZ, R26 ;  /* 0x000000ffff1b8224 */ /* 0x008fe200078e001a */
[----:B--2---:R-:W-:Y:S04]  /*7a90*/  STL [R1+0x198], R31 ;  /* 0x0001981f01007387 */ /* 0x004fe80000100800 */
[----:B------:R0:W-:Y:S02]  /*7aa0*/  STL [R1+0x568], R26 ;  /* 0x0005681a01007387 */ /* 0x0001e40000100800 */
[----:B0-----:R-:W-:-:S05]  /*7ab0*/  @!P0 IMAD.MOV.U32 R26, RZ, RZ, R112 ;  /* 0x000000ffff1a8224 */ /* 0x001fca00078e0070 */
[----:B------:R0:W2:Y:S01]  /*7ac0*/  @!P0 LDG.E.U8 R111, desc[UR18][R26.64] ;  /* 0x000000121a6f8981 */ /* 0x0000a2000c1e1100 */
[----:B------:R-:W-:-:S05]  /*7ad0*/  VIADD R30, R12, 0xffffffb1 ;  /* 0xffffffb10c1e7836 */ /* 0x000fca0000000000 */
[----:B------:R-:W-:Y:S01]  /*7ae0*/  ISETP.GE.U32.AND P2, PT, R30, 0x7fffff32, PT ;  /* 0x7fffff321e00780c */ /* 0x000fe20003f46070 */
[----:B------:R-:W-:-:S05]  /*7af0*/  IMAD R30, R36, 0x36, RZ ;  /* 0x00000036241e7824 */ /* 0x000fca00078e02ff */
[----:B------:R-:W-:-:S04]  /*7b00*/  IADD3 R118, P6, PT, R30, R2, RZ ;  /* 0x000000021e767210 */ /* 0x000fc80007fde0ff */
[----:B0-----:R-:W-:Y:S01]  /*7b10*/  LEA.HI.X.SX32 R26, R30, R3, 0x1, P6 ;  /* 0x000000031e1a7211 */ /* 0x001fe200030f0eff */
[----:B------:R-:W-:Y:S01]  /*7b20*/  STL [R1+0x5ac], R118 ;  /* 0x0005ac7601007387 */ /* 0x000fe20000100800 */
[----:B------:R-:W-:-:S03]  /*7b30*/  PRMT R110, RZ, 0x7610, R110 ;  /* 0x00007610ff6e7816 */ /* 0x000fc6000000006e */
[----:B------:R-:W-:Y:S01]  /*7b40*/  @!P4 IMAD.MOV.U32 R27, RZ, RZ, R26 ;  /* 0x000000ffff1bc224 */ /* 0x000fe200078e001a */
[----:B--2---:R-:W-:Y:S04]  /*7b50*/  STL [R1+0x194], R111 ;  /* 0x0001946f01007387 */ /* 0x004fe80000100800 */
[----:B------:R0:W-:Y:S02]  /*7b60*/  STL [R1+0x5a8], R26 ;  /* 0x0005a81a01007387 */ /* 0x0001e40000100800 */
[----:B0-----:R-:W-:-:S05]  /*7b70*/  @!P4 IMAD.MOV.U32 R26, RZ, RZ, R118 ;  /* 0x000000ffff1ac224 */ /* 0x001fca00078e0076 */
[----:B------:R0:W2:Y:S01]  /*7b80*/  @!P4 LDG.E.U8 R110, desc[UR18][R26.64] ;  /* 0x000000121a6ec981 */ /* 0x0000a2000c1e1100 */
[----:B------:R-:W-:-:S05]  /*7b90*/  IMAD R28, R36, 0x3e, RZ ;  /* 0x0000003e241c7824 */ /* 0x000fca00078e02ff */
[----:B------:R-:W-:-:S04]  /*7ba0*/  IADD3 R111, P6, PT, R28, R2, RZ ;  /* 0x000000021c6f7210 */ /* 0x000fc80007fde0ff */
[----:B------:R-:W-:Y:S01]  /*7bb0*/  LEA.HI.X.SX32 R112, R28, R3, 0x1, P6 ;  /* 0x000000031c707211 */ /* 0x000fe200030f0eff */
[----:B0-----:R-:W-:Y:S01]  /*7bc0*/  @!P5 IMAD.MOV.U32 R26, RZ, RZ, R111 ;  /* 0x000000ffff1ad224 */ /* 0x001fe200078e006f */
[----:B------:R-:W-:Y:S01]  /*7bd0*/  PRMT R22, RZ, 0x7610, R22 ;  /* 0x00007610ff167816 */ /* 0x000fe20000000016 */
[----:B------:R-:W-:Y:S02]  /*7be0*/  IMAD R30, R36, 0x46, RZ ;  /* 0x00000046241e7824 */ /* 0x000fe400078e02ff */
[----:B------:R-:W-:Y:S01]  /*7bf0*/  @!P5 IMAD.MOV.U32 R27, RZ, RZ, R112 ;  /* 0x000000ffff1bd224 */ /* 0x000fe200078e0070 */
[----:B------:R-:W-:Y:S04]  /*7c00*/  STL [R1+0x5ec], R111 ;  /* 0x0005ec6f01007387 */ /* 0x000fe80000100800 */
[----:B------:R-:W-:Y:S04]  /*7c10*/  STL [R1+0x5e8], R112 ;  /* 0x0005e87001007387 */ /* 0x000fe80000100800 */
[----:B------:R0:W3:Y:S01]  /*7c20*/  @!P5 LDG.E.U8 R22, desc[UR18][R26.64] ;  /* 0x000000121a16d981 */ /* 0x0000e2000c1e1100 */
[----:B------:R-:W-:Y:S01]  /*7c30*/  PRMT R25, RZ, 0x7610, R25 ;  /* 0x00007610ff197816 */ /* 0x000fe20000000019 */
[----:B0-----:R-:W-:-:S05]  /*7c40*/  VIADD R26, R12, 0xffffff99 ;  /* 0xffffff990c1a7836 */ /* 0x001fca0000000000 */
[----:B------:R-:W-:Y:S01]  /*7c50*/  ISETP.GE.U32.AND P5, PT, R26, 0x7fffff1a, PT ;  /* 0x7fffff1a1a00780c */ /* 0x000fe20003fa6070 */
[----:B--2---:R0:W-:Y:S02]  /*7c60*/  STL [R1+0x190], R110 ;  /* 0x0001906e01007387 */ /* 0x0041e40000100800 */
[----:B0-----:R-:W-:-:S04]  /*7c70*/  IADD3 R110, P6, PT, R30, R2, RZ ;  /* 0x000000021e6e7210 */ /* 0x001fc80007fde0ff */
[----:B------:R-:W-:Y:S01]  /*7c80*/  LEA.HI.X.SX32 R27, R30, R3, 0x1, P6 ;  /* 0x000000031e1b7211 */ /* 0x000fe200030f0eff */
[----:B------:R-:W-:-:S05]  /*7c90*/  @!P3 IMAD.MOV.U32 R26, RZ, RZ, R110 ;  /* 0x000000ffff1ab224 */ /* 0x000fca00078e006e */
[----:B------:R0:W2:Y:S01]  /*7ca0*/  @!P3 LDG.E.U8 R25, desc[UR18][R26.64] ;  /* 0x000000121a19b981 */ /* 0x0000a2000c1e1100 */
[----:B------:R-:W-:-:S03]  /*7cb0*/  IMAD R28, R36, 0x4e, RZ ;  /* 0x0000004e241c7824 */ /* 0x000fc600078e02ff */
[----:B------:R-:W-:Y:S04]  /*7cc0*/  STL [R1+0x62c], R110 ;  /* 0x00062c6e01007387 */ /* 0x000fe80000100800 */
[----:B---3--:R1:W-:Y:S01]  /*7cd0*/  STL [R1+0x18c], R22 ;  /* 0x00018c1601007387 */ /* 0x0083e20000100800 */
[----:B------:R-:W-:-:S03]  /*7ce0*/  VIADD R31, R12, 0xffffffa9 ;  /* 0xffffffa90c1f7836 */ /* 0x000fc60000000000 */
[----:B------:R-:W-:Y:S01]  /*7cf0*/  STL [R1+0x628], R27 ;  /* 0x0006281b01007387 */ /* 0x000fe20000100800 */
[----:B-1----:R-:W-:-:S05]  /*7d00*/  IADD3 R22, P6, PT, R28, R2, RZ ;  /* 0x000000021c167210 */ /* 0x002fca0007fde0ff */
[----:B------:R-:W-:Y:S01]  /*7d10*/  STL [R1+0x66c], R22 ;  /* 0x00066c1601007387 */ /* 0x000fe20000100800 */
[----:B------:R-:W-:Y:S01]  /*7d20*/  ISETP.GE.U32.AND P0, PT, R31, 0x7fffff2a, PT ;  /* 0x7fffff2a1f00780c */ /* 0x000fe20003f06070 */
[----:B0-----:R-:W-:Y:S01]  /*7d30*/  @!P2 IMAD.MOV.U32 R26, RZ, RZ, R22 ;  /* 0x000000ffff1aa224 */ /* 0x001fe200078e0016 */
[----:B------:R-:W-:Y:S02]  /*7d40*/  PRMT R20, RZ, 0x7610, R20 ;  /* 0x00007610ff147816 */ /* 0x000fe40000000014 */
[----:B------:R-:W-:Y:S01]  /*7d50*/  PRMT R21, RZ, 0x7610, R21 ;  /* 0x00007610ff157816 */ /* 0x000fe20000000015 */
[----:B--2---:R0:W-:Y:S02]  /*7d60*/  STL [R1+0x160], R25 ;  /* 0x0001601901007387 */ /* 0x0041e40000100800 */
[----:B0-----:R-:W-:Y:S01]  /*7d70*/  LEA.HI.X.SX32 R25, R28, R3, 0x1, P6 ;  /* 0x000000031c197211 */ /* 0x001fe200030f0eff */
[----:B------:R-:W-:-:S05]  /*7d80*/  IMAD R28, R36, 0x56, RZ ;  /* 0x00000056241c7824 */ /* 0x000fca00078e02ff */
[C---:B------:R-:W-:Y:S01]  /*7d90*/  IADD3 R22, P6, PT, R28.reuse, R2, RZ ;  /* 0x000000021c167210 */ /* 0x040fe20007fde0ff */
[----:B------:R-:W-:Y:S01]  /*7da0*/  @!P2 IMAD.MOV.U32 R27, RZ, RZ, R25 ;  /* 0x000000ffff1ba224 */ /* 0x000fe200078e0019 */
[----:B------:R0:W-:Y:S04]  /*7db0*/  STL [R1+0x668], R25 ;  /* 0x0006681901007387 */ /* 0x0001e80000100800 */
[----:B------:R1:W2:Y:S01]  /*7dc0*/  @!P2 LDG.E.U8 R20, desc[UR18][R26.64] ;  /* 0x000000121a14a981 */ /* 0x0002a2000c1e1100 */
[----:B0-----:R-:W-:Y:S01]  /*7dd0*/  LEA.HI.X.SX32 R25, R28, R3, 0x1, P6 ;  /* 0x000000031c197211 */ /* 0x001fe200030f0eff */
[----:B-1----:R-:W-:-:S04]  /*7de0*/  @!P0 IMAD.MOV.U32 R26, RZ, RZ, R22 ;  /* 0x000000ffff1a8224 */ /* 0x002fc800078e0016 */
[----:B------:R-:W-:-:S05]  /*7df0*/  @!P0 IMAD.MOV.U32 R27, RZ, RZ, R25 ;  /* 0x000000ffff1b8224 */ /* 0x000fca00078e0019 */
[----:B------:R0:W3:Y:S01]  /*7e00*/  @!P0 LDG.E.U8 R21, desc[UR18][R26.64] ;  /* 0x000000121a158981 */ /* 0x0000e2000c1e1100 */
[C---:B------:R-:W-:Y:S02]  /*7e10*/  VIADD R30, R12.reuse, 0xffffff91 ;  /* 0xffffff910c1e7836 */ /* 0x040fe40000000000 */
[----:B------:R-:W-:-:S03]  /*7e20*/  VIADD R31, R12, 0xffffffa1 ;  /* 0xffffffa10c1f7836 */ /* 0x000fc60000000000 */
[----:B------:R-:W-:Y:S01]  /*7e30*/  ISETP.GE.U32.AND P3, PT, R30, 0x7fffff12, PT ;  /* 0x7fffff121e00780c */ /* 0x000fe20003f66070 */
[----:B------:R-:W-:Y:S01]  /*7e40*/  VIADD R30, R12, 0xffffff89 ;  /* 0xffffff890c1e7836 */ /* 0x000fe20000000000 */
[----:B------:R-:W-:-:S04]  /*7e50*/  ISETP.GE.U32.AND P4, PT, R31, 0x7fffff22, PT ;  /* 0x7fffff221f00780c */ /* 0x000fc80003f86070 */
[----:B------:R-:W-:Y:S01]  /*7e60*/  ISETP.GE.U32.AND P2, PT, R30, 0x7fffff0a, PT ;  /* 0x7fffff0a1e00780c */ /* 0x000fe20003f46070 */
[----:B------:R-:W-:Y:S01]  /*7e70*/  IMAD R30, R36, 0x5e, RZ ;  /* 0x0000005e241e7824 */ /* 0x000fe200078e02ff */
[----:B------:R-:W-:Y:S01]  /*7e80*/  STL [R1+0x6ac], R22 ;  /* 0x0006ac1601007387 */ /* 0x000fe20000100800 */
[----:B------:R-:W-:-:S05]  /*7e90*/  VIADD R28, R12, 0xffffff81 ;  /* 0xffffff810c1c7836 */ /* 0x000fca0000000000 */
[----:B------:R-:W-:Y:S01]  /*7ea0*/  ISETP.GE.U32.AND P0, PT, R28, 0x7fffff02, PT ;  /* 0x7fffff021c00780c */ /* 0x000fe20003f06070 */
[----:B------:R-:W-:Y:S01]  /*7eb0*/  IMAD R28, R36, 0x66, RZ ;  /* 0x00000066241c7824 */ /* 0x000fe200078e02ff */
[----:B------:R-:W-:Y:S02]  /*7ec0*/  PRMT R18, RZ, 0x7610, R18 ;  /* 0x00007610ff127816 */ /* 0x000fe40000000012 */
[----:B------:R-:W-:Y:S01]  /*7ed0*/  PRMT R19, RZ, 0x7610, R19 ;  /* 0x00007610ff137816 */ /* 0x000fe20000000013 */
[----:B--2---:R1:W-:Y:S04]  /*7ee0*/  STL [R1+0x15c], R20 ;  /* 0x00015c1401007387 */ /* 0x0043e80000100800 */
[----:B------:R-:W-:Y:S01]  /*7ef0*/  STL [R1+0x6a8], R25 ;  /* 0x0006a81901007387 */ /* 0x000fe20000100800 */
[----:B-1----:R-:W-:-:S05]  /*7f00*/  IADD3 R20, P6, PT, R30, R2, RZ ;  /* 0x000000021e147210 */ /* 0x002fca0007fde0ff */
[----:B------:R-:W-:Y:S01]  /*7f10*/  STL [R1+0x6e4], R20 ;  /* 0x0006e41401007387 */ /* 0x000fe20000100800 */
[----:B0-----:R-:W-:-:S03]  /*7f20*/  @!P4 IMAD.MOV.U32 R26, RZ, RZ, R20 ;  /* 0x000000ffff1ac224 */ /* 0x001fc600078e0014 */
[----:B---3--:R0:W-:Y:S02]  /*7f30*/  STL [R1+0x158], R21 ;  /* 0x0001581501007387 */ /* 0x0081e40000100800 */
[----:B0-----:R-:W-:Y:S02]  /*7f40*/  LEA.HI.X.SX32 R21, R30, R3, 0x1, P6 ;  /* 0x000000031e157211 */ /* 0x001fe400030f0eff */
[----:B------:R-:W-:-:S03]  /*7f50*/  IADD3 R20, P6, PT, R28, R2, RZ ;  /* 0x000000021c147210 */ /* 0x000fc60007fde0ff */
[----:B------:R-:W-:Y:S01]  /*7f60*/  @!P4 IMAD.MOV.U32 R27, RZ, RZ, R21 ;  /* 0x000000ffff1bc224 */ /* 0x000fe200078e0015 */
[----:B------:R0:W-:Y:S04]  /*7f70*/  STL [R1+0x6e0], R21 ;  /* 0x0006e01501007387 */ /* 0x0001e80000100800 */
[----:B------:R1:W2:Y:S01]  /*7f80*/  @!P4 LDG.E.U8 R18, desc[UR18][R26.64] ;  /* 0x000000121a12c981 */ /* 0x0002a2000c1e1100 */
[----:B0-----:R-:W-:Y:S01]  /*7f90*/  LEA.HI.X.SX32 R21, R28, R3, 0x1, P6 ;  /* 0x000000031c157211 */ /* 0x001fe200030f0eff */
[----:B-1----:R-:W-:-:S04]  /*7fa0*/  @!P5 IMAD.MOV.U32 R26, RZ, RZ, R20 ;  /* 0x000000ffff1ad224 */ /* 0x002fc800078e0014 */
[----:B------:R-:W-:-:S05]  /*7fb0*/  @!P5 IMAD.MOV.U32 R27, RZ, RZ, R21 ;  /* 0x000000ffff1bd224 */ /* 0x000fca00078e0015 */
[----:B------:R0:W3:Y:S01]  /*7fc0*/  @!P5 LDG.E.U8 R19, desc[UR18][R26.64] ;  /* 0x000000121a13d981 */ /* 0x0000e2000c1e1100 */
[----:B------:R-:W-:-:S05]  /*7fd0*/  VIADD R30, R12, 0xfffffff8 ;  /* 0xfffffff80c1e7836 */ /* 0x000fca0000000000 */
        /* <DEDUP_REMOVED lines=22> */
[----:B------:R-:W3:Y:S01]  /*8140*/  @!P2 LDG.E.U8 R17, desc[UR18][R26.64] ;  /* 0x000000121a11a981 */ /* 0x000ee2000c1e1100 */
[----:B------:R-:W-:-:S05]  /*8150*/  VIADD R30, R12, 0xffffffe8 ;  /* 0xffffffe80c1e7836 */ /* 0x000fca0000000000 */
[----:B------:R-:W-:Y:S01]  /*8160*/  ISETP.GE.U32.AND P3, PT, R30, 0x7fffff69, PT ;  /* 0x7fffff691e00780c */ /* 0x000fe20003f66070 */
[----:B------:R-:W-:Y:S01]  /*8170*/  IMAD R30, R36, 0x7e, RZ ;  /* 0x0000007e241e7824 */ /* 0x000fe200078e02ff */
[----:B------:R-:W-:Y:S01]  /*8180*/  STL [R1+0x78c], R18 ;  /* 0x00078c1201007387 */ /* 0x000fe20000100800 */
[----:B------:R-:W-:Y:S01]  /*8190*/  VIADD R28, R12, 0xffffffe0 ;  /* 0xffffffe00c1c7836 */ /* 0x000fe20000000000 */
[----:B------:R-:W-:-:S04]  /*81a0*/  PRMT R15, RZ, 0x7610, R15 ;  /* 0x00007610ff0f7816 */ /* 0x000fc8000000000f */
[----:B------:R-:W-:Y:S01]  /*81b0*/  ISETP.GE.U32.AND P2, PT, R28, 0x7fffff61, PT ;  /* 0x7fffff611c00780c */ /* 0x000fe20003f46070 */
[----:B------:R-:W-:Y:S01]  /*81c0*/  IMAD R28, R36, 0x7, RZ ;  /* 0x00000007241c7824 */ /* 0x000fe200078e02ff */
[----:B------:R-:W-:Y:S01]  /*81d0*/  PRMT R14, RZ, 0x7610, R14 ;  /* 0x00007610ff0e7816 */ /* 0x000fe2000000000e */
[----:B--2---:R0:W-:Y:S04]  /*81e0*/  STL [R1+0x14c], R16 ;  /* 0x00014c1001007387 */ /* 0x0041e80000100800 */
[----:B------:R-:W-:Y:S01]  /*81f0*/  STL [R1+0x788], R19 ;  /* 0x0007881301007387 */ /* 0x000fe20000100800 */
[----:B0-----:R-:W-:-:S05]  /*8200*/  IADD3 R16, P6, PT, R30, R2, RZ ;  /* 0x000000021e107210 */ /* 0x001fca0007fde0ff */
[----:B------:R-:W-:Y:S04]  /*8210*/  STL [R1+0x7c4], R16 ;  /* 0x0007c41001007387 */ /* 0x000fe80000100800 */
[----:B---3--:R0:W-:Y:S01]  /*8220*/  STL [R1+0x90], R17 ;  /* 0x0000901101007387 */ /* 0x0081e20000100800 */
[----:B------:R-:W-:Y:S01]  /*8230*/  @!P0 IMAD.MOV.U32 R26, RZ, RZ, R16 ;  /* 0x000000ffff1a8224 */ /* 0x000fe200078e0010 */
[----:B0-----:R-:W-:-:S05]  /*8240*/  LEA.HI.X.SX32 R17, R30, R3, 0x1, P6 ;  /* 0x000000031e117211 */ /* 0x001fca00030f0eff */
[----:B------:R-:W-:-:S05]  /*8250*/  @!P0 IMAD.MOV.U32 R27, RZ, RZ, R17 ;  /* 0x000000ffff1b8224 */ /* 0x000fca00078e0011 */
[----:B------:R0:W2:Y:S02]  /*8260*/  @!P0 LDG.E.U8 R15, desc[UR18][R26.64] ;  /* 0x000000121a0f8981 */ /* 0x0000a4000c1e1100 */
[----:B0-----:R-:W-:-:S04]  /*8270*/  IADD3 R26, P6, PT, R28, R2, RZ ;  /* 0x000000021c1a7210 */ /* 0x001fc80007fde0ff */
[----:B------:R-:W-:-:S05]  /*8280*/  LEA.HI.X.SX32 R27, R28, R3, 0x1, P6 ;  /* 0x000000031c1b7211 */ /* 0x000fca00030f0eff */
[----:B------:R-:W3:Y:S01]  /*8290*/  @!P4 LDG.E.U8 R14, desc[UR18][R26.64] ;  /* 0x000000121a0ec981 */ /* 0x000ee2000c1e1100 */
[----:B------:R-:W-:Y:S02]  /*82a0*/  IMAD.MOV.U32 R127, RZ, RZ, R140 ;  /* 0x000000ffff7f7224 */ /* 0x000fe400078e008c */
[----:B------:R-:W-:Y:S02]  /*82b0*/  IMAD.MOV.U32 R140, RZ, RZ, R147 ;  /* 0x000000ffff8c7224 */ /* 0x000fe400078e0093 */
[----:B------:R-:W-:Y:S02]  /*82c0*/  IMAD.MOV.U32 R147, RZ, RZ, R151 ;  /* 0x000000ffff937224 */ /* 0x000fe400078e0097 */
[----:B------:R-:W-:Y:S02]  /*82d0*/  IMAD.MOV.U32 R151, RZ, RZ, R154 ;  /* 0x000000ffff977224 */ /* 0x000fe400078e009a */
[----:B------:R-:W-:Y:S02]  /*82e0*/  IMAD.MOV.U32 R128, RZ, RZ, R133 ;  /* 0x000000ffff807224 */ /* 0x000fe400078e0085 */
[----:B------:R-:W-:-:S02]  /*82f0*/  IMAD.MOV.U32 R154, RZ, RZ, R162 ;  /* 0x000000ffff9a7224 */ /* 0x000fc400078e00a2 */
[----:B------:R-:W-:Y:S02]  /*8300*/  IMAD.MOV.U32 R133, RZ, RZ, R136 ;  /* 0x000000ffff857224 */ /* 0x000fe400078e0088 */
[----:B------:R-:W-:Y:S02]  /*8310*/  IMAD.MOV.U32 R162, RZ, RZ, R119 ;  /* 0x000000ffffa27224 */ /* 0x000fe400078e0077 */
[----:B------:R-:W-:Y:S02]  /*8320*/  IMAD.MOV.U32 R136, RZ, RZ, R141 ;  /* 0x000000ffff887224 */ /* 0x000fe400078e008d */
[----:B------:R-:W-:Y:S02]  /*8330*/  IMAD R119, R36, 0xf, RZ ;  /* 0x0000000f24777824 */ /* 0x000fe400078e02ff */
[----:B------:R-:W-:Y:S02]  /*8340*/  IMAD.MOV.U32 R141, RZ, RZ, R148 ;  /* 0x000000ffff8d7224 */ /* 0x000fe400078e0094 */
[----:B------:R-:W-:-:S02]  /*8350*/  IMAD.MOV.U32 R148, RZ, RZ, R153 ;  /* 0x000000ffff947224 */ /* 0x000fc400078e0099 */
[----:B------:R-:W-:Y:S02]  /*8360*/  IMAD.MOV.U32 R153, RZ, RZ, R159 ;  /* 0x000000ffff997224 */ /* 0x000fe400078e009f */
[----:B------:R-:W-:Y:S01]  /*8370*/  IMAD.MOV.U32 R159, RZ, RZ, R123 ;  /* 0x000000ffff9f7224 */ /* 0x000fe200078e007b */
[C---:B------:R-:W-:Y:S01]  /*8380*/  IADD3 R123, P6, PT, R119.reuse, R2, RZ ;  /* 0x00000002777b7210 */ /* 0x040fe20007fde0ff */
[----:B------:R-:W-:Y:S01]  /*8390*/  IMAD.MOV.U32 R124, RZ, RZ, R129 ;  /* 0x000000ffff7c7224 */ /* 0x000fe200078e0081 */
[----:B------:R-:W-:Y:S01]  /*83a0*/  STL [R1+0x7c0], R17 ;  /* 0x0007c01101007387 */ /* 0x000fe20000100800 */
[----:B------:R-:W-:Y:S02]  /*83b0*/  IMAD.MOV.U32 R129, RZ, RZ, R165 ;  /* 0x000000ffff817224 */ /* 0x000fe400078e00a5 */
[----:B------:R-:W-:Y:S01]  /*83c0*/  IMAD R165, R36, 0x17, RZ ;  /* 0x0000001724a57824 */ /* 0x000fe200078e02ff */
[----:B------:R-:W-:Y:S01]  /*83d0*/  LEA.HI.X.SX32 R119, R119, R3, 0x1, P6 ;  /* 0x0000000377777211 */ /* 0x000fe200030f0eff */
[----:B------:R-:W-:Y:S01]  /*83e0*/  VIADD R30, R12, 0xffffffd8 ;  /* 0xffffffd80c1e7836 */ /* 0x000fe20000000000 */
[----:B------:R-:W-:-:S03]  /*83f0*/  PRMT R11, RZ, 0x7610, R11 ;  /* 0x00007610ff0b7816 */ /* 0x000fc6000000000b */
[----:B------:R-:W-:Y:S01]  /*8400*/  @!P5 IMAD.MOV.U32 R31, RZ, RZ, R119 ;  /* 0x000000ffff1fd224 */ /* 0x000fe200078e0077 */
[----:B------:R-:W-:Y:S01]  /*8410*/  ISETP.GE.U32.AND P0, PT, R30, 0x7fffff59, PT ;  /* 0x7fffff591e00780c */ /* 0x000fe20003f06070 */
[----:B------:R-:W-:Y:S01]  /*8420*/  @!P5 IMAD.MOV.U32 R30, RZ, RZ, R123 ;  /* 0x000000ffff1ed224 */ /* 0x000fe200078e007b */
[----:B------:R-:W-:-:S04]  /*8430*/  PRMT R13, RZ, 0x7610, R13 ;  /* 0x00007610ff0d7816 */ /* 0x000fc8000000000d */
[----:B------:R0:W4:Y:S04]  /*8440*/  @!P5 LDG.E.U8 R11, desc[UR18][R30.64] ;  /* 0x000000121e0bd981 */ /* 0x000128000c1e1100 */
[----:B--2---:R-:W-:Y:S04]  /*8450*/  STL [R1+0x8c], R15 ;  /* 0x00008c0f01007387 */ /* 0x004fe80000100800 */
[----:B------:R-:W-:Y:S04]  /*8460*/  STL [R1+0xa7c], R26 ;  /* 0x000a7c1a01007387 */ /* 0x000fe80000100800 */
[----:B------:R-:W-:Y:S04]  /*8470*/  STL [R1+0xa78], R27 ;  /* 0x000a781b01007387 */ /* 0x000fe80000100800 */
[----:B---3--:R1:W-:Y:S02]  /*8480*/  STL [R1+0x88], R14 ;  /* 0x0000880e01007387 */ /* 0x0083e40000100800 */
[----:B-1----:R-:W-:-:S04]  /*8490*/  IADD3 R14, P6, PT, R165, R2, RZ ;  /* 0x00000002a50e7210 */ /* 0x002fc80007fde0ff */
[----:B------:R-:W-:Y:S01]  /*84a0*/  LEA.HI.X.SX32 R165, R165, R3, 0x1, P6 ;  /* 0x00000003a5a57211 */ /* 0x000fe200030f0eff */
[----:B0-----:R-:W-:-:S04]  /*84b0*/  @!P3 IMAD.MOV.U32 R30, RZ, RZ, R14 ;  /* 0x000000ffff1eb224 */ /* 0x001fc800078e000e */
[----:B------:R-:W-:-:S05]  /*84c0*/  @!P3 IMAD.MOV.U32 R31, RZ, RZ, R165 ;  /* 0x000000ffff1fb224 */ /* 0x000fca00078e00a5 */
[----:B------:R0:W2:Y:S01]  /*84d0*/  @!P3 LDG.E.U8 R13, desc[UR18][R30.64] ;  /* 0x000000121e0db981 */ /* 0x0000a2000c1e1100 */
[----:B------:R-:W-:-:S05]  /*84e0*/  VIADD R28, R12, 0xffffffd0 ;  /* 0xffffffd00c1c7836 */ /* 0x000fca0000000000 */
[----:B------:R-:W-:Y:S01]  /*84f0*/  ISETP.GE.U32.AND P4, PT, R28, 0x7fffff51, PT ;  /* 0x7fffff511c00780c */ /* 0x000fe20003f86070 */
[----:B------:R-:W-:Y:S01]  /*8500*/  VIADD R28, R12, 0xffffffc8 ;  /* 0xffffffc80c1c7836 */ /* 0x000fe20000000000 */
[----:B------:R-:W-:Y:S04]  /*8510*/  STL [R1+0xa84], R123 ;  /* 0x000a847b01007387 */ /* 0x000fe80000100800 */
[----:B------:R-:W-:Y:S01]  /*8520*/  ISETP.GE.U32.AND P5, PT, R28, 0x7fffff49, PT ;  /* 0x7fffff491c00780c */ /* 0x000fe20003fa6070 */
[----:B------:R-:W-:Y:S01]  /*8530*/  IMAD R28, R36, 0x1f, RZ ;  /* 0x0000001f241c7824 */ /* 0x000fe200078e02ff */
[----:B------:R-:W-:Y:S04]  /*8540*/  STL [R1+0xa80], R119 ;  /* 0x000a807701007387 */ /* 0x000fe80000100800 */
[----:B----4-:R1:W-:Y:S04]  /*8550*/  STL [R1+0x84], R11 ;  /* 0x0000840b01007387 */ /* 0x0103e80000100800 */
[----:B------:R-:W-:Y:S01]  /*8560*/  STL [R1+0x10], R14 ;  /* 0x0000100e01007387 */ /* 0x000fe20000100800 */
[----:B-1----:R-:W-:-:S03]  /*8570*/  IADD3 R11, P6, PT, R28, R2, RZ ;  /* 0x000000021c0b7210 */ /* 0x002fc60007fde0ff */
[----:B------:R-:W-:Y:S04]  /*8580*/  STL [R1+0xa88], R165 ;  /* 0x000a88a501007387 */ /* 0x000fe80000100800 */
[----:B------:R-:W-:Y:S01]  /*8590*/  STL [R1+0xc4], R11 ;  /* 0x0000c40b01007387 */ /* 0x000fe20000100800 */
[----:B------:R-:W-:Y:S01]  /*85a0*/  PRMT R10, RZ, 0x7610, R10 ;  /* 0x00007610ff0a7816 */ /* 0x000fe2000000000a */
[----:B0-----:R-:W-:Y:S02]  /*85b0*/  @!P2 IMAD.MOV.U32 R30, RZ, RZ, R11 ;  /* 0x000000ffff1ea224 */ /* 0x001fe400078e000b */
[----:B--2---:R0:W-:Y:S02]  /*85c0*/  STL [R1+0x80], R13 ;  /* 0x0000800d01007387 */ /* 0x0041e40000100800 */
[----:B0-----:R-:W-:-:S05]  /*85d0*/  LEA.HI.X.SX32 R13, R28, R3, 0x1, P6 ;  /* 0x000000031c0d7211 */ /* 0x001fca00030f0eff */
[----:B------:R-:W-:-:S05]  /*85e0*/  @!P2 IMAD.MOV.U32 R31, RZ, RZ, R13 ;  /* 0x000000ffff1fa224 */ /* 0x000fca00078e000d */
[----:B------:R-:W2:Y:S01]  /*85f0*/  @!P2 LDG.E.U8 R10, desc[UR18][R30.64] ;  /* 0x000000121e0aa981 */ /* 0x000ea2000c1e1100 */
[----:B------:R-:W-:Y:S02]  /*8600*/  IMAD.MOV.U32 R122, RZ, RZ, R127 ;  /* 0x000000ffff7a7224 */ /* 0x000fe400078e007f */
[----:B------:R-:W-:Y:S02]  /*8610*/  IMAD.MOV.U32 R127, RZ, RZ, R144 ;  /* 0x000000ffff7f7224 */ /* 0x000fe400078e0090 */
[----:B------:R-:W-:Y:S02]  /*8620*/  IMAD.MOV.U32 R144, RZ, RZ, R35 ;  /* 0x000000ffff907224 */ /* 0x000fe400078e0023 */
[----:B------:R-:W-:Y:S02]  /*8630*/  VIADD R35, R12, 0xffffffc0 ;  /* 0xffffffc00c237836 */ /* 0x000fe40000000000 */
[----:B------:R-:W-:Y:S01]  /*8640*/  IMAD R28, R36, 0x27, RZ ;  /* 0x00000027241c7824 */ /* 0x000fe200078e02ff */
[----:B------:R-:W-:Y:S02]  /*8650*/  STL [R1+0xc0], R13 ;  /* 0x0000c00d01007387 */ /* 0x000fe40000100800 */
[----:B------:R-:W-:Y:S01]  /*8660*/  ISETP.GE.U32.AND P3, PT, R35, 0x7fffff41, PT ;  /* 0x7fffff412300780c */ /* 0x000fe20003f66070 */
[----:B------:R-:W-:Y:S01]  /*8670*/  VIADD R35, R12, 0xffffffb8 ;  /* 0xffffffb80c237836 */ /* 0x000fe20000000000 */
[----:B------:R-:W-:-:S04]  /*8680*/  PRMT R9, RZ, 0x7610, R9 ;  /* 0x00007610ff097816 */ /* 0x000fc80000000009 */
[----:B------:R-:W-:Y:S01]  /*8690*/  ISETP.GE.U32.AND P2, PT, R35, 0x7fffff39, PT ;  /* 0x7fffff392300780c */ /* 0x000fe20003f46070 */
[----:B------:R-:W-:Y:S01]  /*86a0*/  IMAD R35, R36, 0x2f, RZ ;  /* 0x0000002f24237824 */ /* 0x000fe200078e02ff */
[----:B------:R-:W-:Y:S01]  /*86b0*/  PRMT R7, RZ, 0x7610, R7 ;  /* 0x00007610ff077816 */ /* 0x000fe20000000007 */
[----:B--2---:R0:W-:Y:S02]  /*86c0*/  STL [R1+0x7c], R10 ;  /* 0x00007c0a01007387 */ /* 0x0041e40000100800 */
[----:B0-----:R-:W-:-:S04]  /*86d0*/  IADD3 R10, P6, PT, R28, R2, RZ ;  /* 0x000000021c0a7210 */ /* 0x001fc80007fde0ff */
[----:B------:R-:W-:Y:S01]  /*86e0*/  LEA.HI.X.SX32 R13, R28, R3, 0x1, P6 ;  /* 0x000000031c0d7211 */ /* 0x000fe200030f0eff */
[----:B------:R-:W-:Y:S01]  /*86f0*/  @!P0 IMAD.MOV.U32 R30, RZ, RZ, R10 ;  /* 0x000000ffff1e8224 */ /* 0x000fe200078e000a */
[----:B------:R-:W-:-:S03]  /*8700*/  IADD3 R11, P6, PT, R35, R2, RZ ;  /* 0x00000002230b7210 */ /* 0x000fc60007fde0ff */
[----:B------:R-:W-:Y:S01]  /*8710*/  @!P0 IMAD.MOV.U32 R31, RZ, RZ, R13 ;  /* 0x000000ffff1f8224 */ /* 0x000fe200078e000d */
[----:B------:R-:W-:Y:S04]  /*8720*/  STL [R1+0x534], R10 ;  /* 0x0005340a01007387 */ /* 0x000fe80000100800 */
[----:B------:R0:W-:Y:S04]  /*8730*/  STL [R1+0x530], R13 ;  /* 0x0005300d01007387 */ /* 0x0001e80000100800 */
[----:B------:R1:W2:Y:S01]  /*8740*/  @!P0 LDG.E.U8 R9, desc[UR18][R30.64] ;  /* 0x000000121e098981 */ /* 0x0002a2000c1e1100 */
[----:B0-----:R-:W-:Y:S01]  /*8750*/  LEA.HI.X.SX32 R13, R35, R3, 0x1, P6 ;  /* 0x00000003230d7211 */ /* 0x001fe200030f0eff */
[----:B-1----:R-:W-:-:S04]  /*8760*/  @!P4 IMAD.MOV.U32 R30, RZ, RZ, R11 ;  /* 0x000000ffff1ec224 */ /* 0x002fc800078e000b */
[----:B------:R-:W-:-:S05]  /*8770*/  @!P4 IMAD.MOV.U32 R31, RZ, RZ, R13 ;  /* 0x000000ffff1fc224 */ /* 0x000fca00078e000d */
[----:B------:R0:W3:Y:S01]  /*8780*/  @!P4 LDG.E.U8 R7, desc[UR18][R30.64] ;  /* 0x000000121e07c981 */ /* 0x0000e2000c1e1100 */
[----:B------:R-:W-:-:S03]  /*8790*/  IMAD R28, R36, 0x37, RZ ;  /* 0x00000037241c7824 */ /* 0x000fc600078e02ff */
[----:B------:R-:W-:Y:S01]  /*87a0*/  STL [R1+0x574], R11 ;  /* 0x0005740b01007387 */ /* 0x000fe20000100800 */
[----:B------:R-:W-:Y:S01]  /*87b0*/  IMAD R35, R36, 0x3f, RZ ;  /* 0x0000003f24237824 */ /* 0x000fe200078e02ff */
[----:B------:R-:W-:Y:S02]  /*87c0*/  PRMT R8, RZ, 0x7610, R8 ;  /* 0x00007610ff087816 */ /* 0x000fe40000000008 */
[----:B------:R-:W-:Y:S01]  /*87d0*/  PRMT R6, RZ, 0x7610, R6 ;  /* 0x00007610ff067816 */ /* 0x000fe20000000006 */
[----:B--2---:R1:W-:Y:S02]  /*87e0*/  STL [R1+0x78], R9 ;  /* 0x0000780901007387 */ /* 0x0043e40000100800 */
[C---:B-1----:R-:W-:Y:S02]  /*87f0*/  IADD3 R9, P6, PT, R28.reuse, R2, RZ ;  /* 0x000000021c097210 */ /* 0x042fe40007fde0ff */
[----:B------:R-:W-:Y:S02]  /*8800*/  STL [R1+0x570], R13 ;  /* 0x0005700d01007387 */ /* 0x000fe40000100800 */
[----:B------:R-:W-:-:S02]  /*8810*/  LEA.HI.X.SX32 R10, R28, R3, 0x1, P6 ;  /* 0x000000031c0a7211 */ /* 0x000fc400030f0eff */
[----:B------:R-:W-:Y:S04]  /*8820*/  STL [R1+0x5b4], R9 ;  /* 0x0005b40901007387 */ /* 0x000fe80000100800 */
[----:B------:R-:W-:Y:S01]  /*8830*/  STL [R1+0x5b0], R10 ;  /* 0x0005b00a01007387 */ /* 0x000fe20000100800 */
[----:B0-----:R-:W-:-:S03]  /*8840*/  @!P5 IMAD.MOV.U32 R30, RZ, RZ, R9 ;  /* 0x000000ffff1ed224 */ /* 0x001fc600078e0009 */
[----:B---3--:R0:W-:Y:S01]  /*8850*/  STL [R1+0x74], R7 ;  /* 0x0000740701007387 */ /* 0x0081e20000100800 */
[----:B------:R-:W-:-:S05]  /*8860*/  @!P5 IMAD.MOV.U32 R31, RZ, RZ, R10 ;  /* 0x000000ffff1fd224 */ /* 0x000fca00078e000a */
[----:B------:R1:W2:Y:S01]  /*8870*/  @!P5 LDG.E.U8 R8, desc[UR18][R30.64] ;  /* 0x000000121e08d981 */ /* 0x0002a2000c1e1100 */
[----:B0-----:R-:W-:-:S04]  /*8880*/  IADD3 R7, P4, PT, R35, R2, RZ ;  /* 0x0000000223077210 */ /* 0x001fc80007f9e0ff */
[----:B------:R-:W-:Y:S01]  /*8890*/  LEA.HI.X.SX32 R9, R35, R3, 0x1, P4 ;  /* 0x0000000323097211 */ /* 0x000fe200020f0eff */
[----:B-1----:R-:W-:-:S04]  /*88a0*/  @!P3 IMAD.MOV.U32 R30, RZ, RZ, R7 ;  /* 0x000000ffff1eb224 */ /* 0x002fc800078e0007 */
[----:B------:R-:W-:-:S05]  /*88b0*/  @!P3 IMAD.MOV.U32 R31, RZ, RZ, R9 ;  /* 0x000000ffff1fb224 */ /* 0x000fca00078e0009 */
[----:B------:R-:W3:Y:S01]  /*88c0*/  @!P3 LDG.E.U8 R6, desc[UR18][R30.64] ;  /* 0x000000121e06b981 */ /* 0x000ee2000c1e1100 */
[----:B------:R-:W-:Y:S02]  /*88d0*/  IMAD.MOV.U32 R121, RZ, RZ, R122 ;  /* 0x000000ffff797224 */ /* 0x000fe400078e007a */
[----:B------:R-:W-:Y:S02]  /*88e0*/  IMAD.MOV.U32 R122, RZ, RZ, R152 ;  /* 0x000000ffff7a7224 */ /* 0x000fe400078e0098 */
[----:B------:R-:W-:Y:S02]  /*88f0*/  IMAD.MOV.U32 R152, RZ, RZ, R38 ;  /* 0x000000ffff987224 */ /* 0x000fe400078e0026 */
[----:B------:R-:W-:Y:S01]  /*8900*/  VIADD R38, R12, 0xffffffb0 ;  /* 0xffffffb00c267836 */ /* 0x000fe20000000000 */
[----:B------:R-:W-:Y:S04]  /*8910*/  STL [R1+0x5f4], R7 ;  /* 0x0005f40701007387 */ /* 0x000fe80000100800 */
[----:B------:R-:W-:Y:S01]  /*8920*/  ISETP.GE.U32.AND P0, PT, R38, 0x7fffff31, PT ;  /* 0x7fffff312600780c */ /* 0x000fe20003f06070 */
[----:B------:R-:W-:-:S02]  /*8930*/  IMAD R38, R36, 0x47, RZ ;  /* 0x0000004724267824 */ /* 0x000fc400078e02ff */
[----:B------:R-:W-:Y:S01]  /*8940*/  IMAD R28, R36, 0x4f, RZ ;  /* 0x0000004f241c7824 */ /* 0x000fe200078e02ff */
[----:B------:R-:W-:Y:S02]  /*8950*/  PRMT R4, RZ, 0x7610, R4 ;  /* 0x00007610ff047816 */ /* 0x000fe40000000004 */
[----:B------:R-:W-:Y:S01]  /*8960*/  PRMT R5, RZ, 0x7610, R5 ;  /* 0x00007610ff057816 */ /* 0x000fe20000000005 */
[----:B------:R-:W-:Y:S01]  /*8970*/  IMAD.MOV.U32 R120, RZ, RZ, R121 ;  /* 0x000000ffff787224 */ /* 0x000fe200078e0079 */
[----:B--2---:R0:W-:Y:S04]  /*8980*/  STL [R1+0x70], R8 ;  /* 0x0000700801007387 */ /* 0x0041e80000100800 */
[----:B------:R1:W-:Y:S01]  /*8990*/  STL [R1+0x5f0], R9 ;  /* 0x0005f00901007387 */ /* 0x0003e20000100800 */
[----:B0-----:R-:W-:-:S03]  /*89a0*/  IADD3 R8, P4, PT, R38, R2, RZ ;  /* 0x0000000226087210 */ /* 0x001fc60007f9e0ff */
[----:B------:R-:W-:Y:S01]  /*89b0*/  STL [R1+0xb90], R36 ;  /* 0x000b902401007387 */ /* 0x000fe20000100800 */
[----:B-1----:R-:W-:-:S03]  /*89c0*/  LEA.HI.X.SX32 R9, R38, R3, 0x1, P4 ;  /* 0x0000000326097211 */ /* 0x002fc600020f0eff */
[----:B------:R-:W-:Y:S04]  /*89d0*/  STL [R1+0x634], R8 ;  /* 0x0006340801007387 */ /* 0x000fe80000100800 */
[----:B---3--:R0:W-:Y:S01]  /*89e0*/  STL [R1+0x6c], R6 ;  /* 0x00006c0601007387 */ /* 0x0081e20000100800 */
[----:B------:R-:W-:Y:S02]  /*89f0*/  @!P2 IMAD.MOV.U32 R30, RZ, RZ, R8 ;  /* 0x000000ffff1ea224 */ /* 0x000fe400078e0008 */
[----:B------:R-:W-:-:S05]  /*8a00*/  @!P2 IMAD.MOV.U32 R31, RZ, RZ, R9 ;  /* 0x000000ffff1fa224 */ /* 0x000fca00078e0009 */
[----:B------:R1:W2:Y:S01]  /*8a10*/  @!P2 LDG.E.U8 R4, desc[UR18][R30.64] ;  /* 0x000000121e04a981 */ /* 0x0002a2000c1e1100 */
[----:B0-----:R-:W-:-:S04]  /*8a20*/  IADD3 R6, P3, PT, R28, R2, RZ ;  /* 0x000000021c067210 */ /* 0x001fc80007f7e0ff */
[----:B------:R-:W-:Y:S01]  /*8a30*/  LEA.HI.X.SX32 R7, R28, R3, 0x1, P3 ;  /* 0x000000031c077211 */ /* 0x000fe200018f0eff */
[----:B-1----:R-:W-:-:S04]  /*8a40*/  @!P0 IMAD.MOV.U32 R30, RZ, RZ, R6 ;  /* 0x000000ffff1e8224 */ /* 0x002fc800078e0006 */
[----:B------:R-:W-:Y:S01]  /*8a50*/  @!P0 IMAD.MOV.U32 R31, RZ, RZ, R7 ;  /* 0x000000ffff1f8224 */ /* 0x000fe200078e0007 */
[----:B------:R-:W-:Y:S04]  /*8a60*/  STL [R1+0xb94], R2 ;  /* 0x000b940201007387 */ /* 0x000fe80000100800 */
[----:B------:R0:W3:Y:S04]  /*8a70*/  @!P0 LDG.E.U8 R5, desc[UR18][R30.64] ;  /* 0x000000121e058981 */ /* 0x0000e8000c1e1100 */
[----:B------:R-:W-:Y:S04]  /*8a80*/  STL [R1+0x674], R6 ;  /* 0x0006740601007387 */ /* 0x000fe80000100800 */
[----:B------:R-:W-:Y:S04]  /*8a90*/  STL [R1+0x630], R9 ;  /* 0x0006300901007387 */ /* 0x000fe80000100800 */
[----:B------:R1:W-:Y:S04]  /*8aa0*/  STL [R1+0xb98], R3 ;  /* 0x000b980301007387 */ /* 0x0003e80000100800 */
[----:B------:R-:W-:Y:S04]  /*8ab0*/  STL [R1+0x670], R7 ;  /* 0x0006700701007387 */ /* 0x000fe80000100800 */
[----:B------:R-:W4:Y:S01]  /*8ac0*/  LDL R121, [R1+0x8e0] ;  /* 0x0008e00001797983 */ /* 0x000f220000100800 */
[----:B------:R-:W-:-:S05]  /*8ad0*/  IMAD R35, R107, R37, RZ ;  /* 0x000000256b237224 */ /* 0x000fca00078e02ff */
[----:B------:R-:W-:Y:S01]  /*8ae0*/  IADD3 R38, P3, PT, R35, UR14, RZ ;  /* 0x0000000e23267c10 */ /* 0x000fe2000ff7e0ff */
[C---:B-1----:R-:W-:Y:S01]  /*8af0*/  VIADD R3, R0.reuse, 0x73 ;  /* 0x0000007300037836 */ /* 0x042fe20000000000 */
[C---:B------:R-:W-:Y:S02]  /*8b00*/  ISETP.GT.U32.AND P6, PT, R39.reuse, R46, PT ;  /* 0x0000002e2700720c */ /* 0x040fe40003fc4070 */
[C---:B------:R-:W-:Y:S02]  /*8b10*/  ISETP.GT.U32.AND P2, PT, R39.reuse, R45, PT ;  /* 0x0000002d2700720c */ /* 0x040fe40003f44070 */
[C---:B------:R-:W-:Y:S02]  /*8b20*/  ISETP.GT.U32.AND P4, PT, R39.reuse, R47, PT ;  /* 0x0000002f2700720c */ /* 0x040fe40003f84070 */
[----:B------:R-:W-:Y:S01]  /*8b30*/  ISETP.GT.U32.AND P5, PT, R39, R44, PT ;  /* 0x0000002c2700720c */ /* 0x000fe20003fa4070 */
[C---:B------:R-:W-:Y:S01]  /*8b40*/  VIADD R2, R0.reuse, 0x7b ;  /* 0x0000007b00027836 */ /* 0x040fe20000000000 */
[----:B------:R-:W-:Y:S01]  /*8b50*/  LEA.HI.X.SX32 R35, R35, UR15, 0x1, P3 ;  /* 0x0000000f23237c11 */ /* 0x000fe200098f0eff */
[C---:B------:R-:W-:Y:S01]  /*8b60*/  VIADD R13, R0.reuse, 0x2c ;  /* 0x0000002c000d7836 */ /* 0x040fe20000000000 */
[C---:B------:R-:W-:Y:S01]  /*8b70*/  ISETP.GT.U32.AND P3, PT, R39.reuse, R42, PT ;  /* 0x0000002a2700720c */ /* 0x040fe20003f64070 */
[----:B------:R-:W-:Y:S01]  /*8b80*/  VIADD R22, R0, 0x34 ;  /* 0x0000003400167836 */ /* 0x000fe20000000000 */
[----:B--2---:R1:W-:Y:S11]  /*8b90*/  STL [R1+0x68], R4 ;  /* 0x0000680401007387 */ /* 0x0043f60000100800 */
[--C-:B------:R-:W-:Y:S01]  /*8ba0*/  @!P3 IMAD.IADD R42, R42, 0x1, -R39.reuse ;  /* 0x000000012a2ab824 */ /* 0x100fe200078e0a27 */
[----:B------:R-:W-:Y:S01]  /*8bb0*/  ISETP.GT.U32.AND P0, PT, R39, R43, PT ;  /* 0x0000002b2700720c */ /* 0x000fe20003f04070 */
[--C-:B------:R-:W-:Y:S01]  /*8bc0*/  @!P6 IMAD.IADD R46, R46, 0x1, -R39.reuse ;  /* 0x000000012e2ee824 */ /* 0x100fe200078e0a27 */
[----:B0-----:R-:W-:Y:S01]  /*8bd0*/  IABS R30, R3 ;  /* 0x00000003001e7213 */ /* 0x001fe20000000000 */
[----:B------:R-:W-:Y:S01]  /*8be0*/  @!P2 IMAD.IADD R45, R45, 0x1, -R39 ;  /* 0x000000012d2da824 */ /* 0x000fe200078e0a27 */
[----:B------:R-:W0:Y:S01]  /*8bf0*/  LDCU UR14, c[0x0][0x3b0] ;  /* 0x00007600ff0e77ac */ /* 0x000e220008000800 */
[----:B-1----:R-:W-:Y:S01]  /*8c00*/  VIADD R4, R0, 0x6b ;  /* 0x0000006b00047836 */ /* 0x002fe20000000000 */
[----:B------:R-:W1:Y:S01]  /*8c10*/  LDCU UR15, c[0x0][0x3b0] ;  /* 0x00007600ff0f77ac */ /* 0x000e620008000800 */
[----:B---3--:R2:W-:Y:S02]  /*8c20*/  STL [R1+0x64], R5 ;  /* 0x0000640501007387 */ /* 0x0085e40000100800 */
[----:B--2---:R-:W-:-:S02]  /*8c30*/  IMAD.MOV.U32 R5, RZ, RZ, R101 ;  /* 0x000000ffff057224 */ /* 0x004fc400078e0065 */
[----:B------:R-:W-:Y:S03]  /*8c40*/  STL [R1+0x8dc], R4 ;  /* 0x0008dc0401007387 */ /* 0x000fe60000100800 */
[----:B------:R-:W-:Y:S01]  /*8c50*/  ISETP.GE.AND P3, PT, R5, RZ, PT ;  /* 0x000000ff0500720c */ /* 0x000fe20003f66270 */
[----:B------:R-:W-:Y:S01]  /*8c60*/  IMAD.MOV.U32 R5, RZ, RZ, R120 ;  /* 0x000000ffff057224 */ /* 0x000fe200078e0078 */
[----:B------:R-:W-:Y:S01]  /*8c70*/  STL [R1+0x8d8], R3 ;  /* 0x0008d80301007387 */ /* 0x000fe20000100800 */
[----:B----4-:R-:W-:Y:S02]  /*8c80*/  IMAD.MOV.U32 R120, RZ, RZ, R121 ;  /* 0x000000ffff787224 */ /* 0x010fe400078e0079 */
[----:B------:R-:W-:Y:S01]  /*8c90*/  IMAD.MOV.U32 R121, RZ, RZ, R122 ;  /* 0x000000ffff797224 */ /* 0x000fe200078e007a */
[----:B------:R-:W-:Y:S01]  /*8ca0*/  STL [R1+0xa8c], R37 ;  /* 0x000a8c2501007387 */ /* 0x000fe20000100800 */
[----:B------:R-:W-:-:S02]  /*8cb0*/  IMAD.MOV.U32 R122, RZ, RZ, R124 ;  /* 0x000000ffff7a7224 */ /* 0x000fc400078e007c */
[----:B------:R-:W-:Y:S02]  /*8cc0*/  IMAD.MOV.U32 R124, RZ, RZ, R129 ;  /* 0x000000ffff7c7224 */ /* 0x000fe400078e0081 */
[----:B------:R-:W2:Y:S01]  /*8cd0*/  LDL R129, [R1+0x8f4] ;  /* 0x0008f40001817983 */ /* 0x000ea20000100800 */
[----:B------:R-:W-:Y:S01]  /*8ce0*/  ISETP.GT.U32.AND P2, PT, R39, R46, PT ;  /* 0x0000002e2700720c */ /* 0x000fe20003f44070 */
[--C-:B------:R-:W-:Y:S01]  /*8cf0*/  @!P0 IMAD.IADD R43, R43, 0x1, -R39.reuse ;  /* 0x000000012b2b8824 */ /* 0x100fe200078e0a27 */
[----:B------:R-:W-:Y:S01]  /*8d00*/  ISETP.GT.U32.AND P0, PT, R39, R45, PT ;  /* 0x0000002d2700720c */ /* 0x000fe20003f04070 */
[--C-:B------:R-:W-:Y:S02]  /*8d10*/  @!P4 IMAD.IADD R47, R47, 0x1, -R39.reuse ;  /* 0x000000012f2fc824 */ /* 0x100fe400078e0a27 */
[----:B------:R-:W-:-:S03]  /*8d20*/  @!P5 IMAD.IADD R44, R44, 0x1, -R39 ;  /* 0x000000012c2cd824 */ /* 0x000fc600078e0a27 */
[C---:B------:R-:W-:Y:S02]  /*8d30*/  ISETP.GT.U32.AND P4, PT, R39.reuse, R47, PT ;  /* 0x0000002f2700720c */ /* 0x040fe40003f84070 */
[----:B------:R-:W-:-:S03]  /*8d40*/  ISETP.GT.U32.AND P5, PT, R39, R44, PT ;  /* 0x0000002c2700720c */ /* 0x000fc60003fa4070 */
[--C-:B------:R-:W-:Y:S01]  /*8d50*/  @!P2 IMAD.IADD R46, R46, 0x1, -R39.reuse ;  /* 0x000000012e2ea824 */ /* 0x100fe200078e0a27 */
[----:B------:R-:W-:Y:S01]  /*8d60*/  ISETP.GT.U32.AND P2, PT, R39, R34, PT ;  /* 0x000000222700720c */ /* 0x000fe20003f44070 */
[----:B------:R-:W-:Y:S01]  /*8d70*/  @!P0 IMAD.IADD R45, R45, 0x1, -R39 ;  /* 0x000000012d2d8824 */ /* 0x000fe200078e0a27 */
[C---:B------:R-:W-:Y:S02]  /*8d80*/  ISETP.GT.U32.AND P0, PT, R39.reuse, R33, PT ;  /* 0x000000212700720c */ /* 0x040fe40003f04070 */
[----:B------:R-:W-:-:S03]  /*8d90*/  ISETP.GT.U32.AND P6, PT, R39, R43, PT ;  /* 0x0000002b2700720c */ /* 0x000fc60003fc4070 */
[--C-:B------:R-:W-:Y:S01]  /*8da0*/  @!P4 IMAD.IADD R47, R47, 0x1, -R39.reuse ;  /* 0x000000012f2fc824 */ /* 0x100fe200078e0a27 */
[C---:B------:R-:W-:Y:S01]  /*8db0*/  ISETP.GT.U32.AND P4, PT, R39.reuse, R41, PT ;  /* 0x000000292700720c */ /* 0x040fe20003f84070 */
[----:B------:R-:W-:Y:S01]  /*8dc0*/  @!P5 IMAD.IADD R44, R44, 0x1, -R39 ;  /* 0x000000012c2cd824 */ /* 0x000fe200078e0a27 */
[----:B------:R-:W-:-:S03]  /*8dd0*/  ISETP.GT.U32.AND P5, PT, R39, R32, PT ;  /* 0x000000202700720c */ /* 0x000fc60003fa4070 */
[----:B------:R-:W-:Y:S01]  /*8de0*/  @!P2 IMAD.IADD R34, R34, 0x1, -R39 ;  /* 0x000000012222a824 */ /* 0x000fe200078e0a27 */
[----:B------:R-:W-:Y:S01]  /*8df0*/  ISETP.GE.AND P2, PT, R120, RZ, PT ;  /* 0x000000ff7800720c */ /* 0x000fe20003f46270 */
[----:B------:R-:W-:Y:S02]  /*8e00*/  IMAD.MOV.U32 R120, RZ, RZ, R121 ;  /* 0x000000ffff787224 */ /* 0x000fe400078e0079 */
[----:B------:R-:W-:Y:S02]  /*8e10*/  IMAD.MOV.U32 R121, RZ, RZ, R124 ;  /* 0x000000ffff797224 */ /* 0x000fe400078e007c */
[--C-:B------:R-:W-:Y:S01]  /*8e20*/  @!P0 IMAD.IADD R33, R33, 0x1, -R39.reuse ;  /* 0x0000000121218824 */ /* 0x100fe200078e0a27 */
[----:B------:R-:W-:Y:S01]  /*8e30*/  ISETP.GE.AND P0, PT, R120, RZ, PT ;  /* 0x000000ff7800720c */ /* 0x000fe20003f06270 */
[--C-:B------:R-:W-:Y:S02]  /*8e40*/  @!P6 IMAD.IADD R43, R43, 0x1, -R39.reuse ;  /* 0x000000012b2be824 */ /* 0x100fe400078e0a27 */
[--C-:B------:R-:W-:Y:S01]  /*8e50*/  @!P4 IMAD.IADD R41, R41, 0x1, -R39.reuse ;  /* 0x000000012929c824 */ /* 0x100fe200078e0a27 */
[----:B------:R-:W-:Y:S01]  /*8e60*/  ISETP.GE.AND P4, PT, R5, RZ, PT ;  /* 0x000000ff0500720c */ /* 0x000fe20003f86270 */
[----:B------:R-:W-:Y:S01]  /*8e70*/  @!P5 IMAD.IADD R32, R32, 0x1, -R39 ;  /* 0x000000012020d824 */ /* 0x000fe200078e0a27 */
[----:B------:R-:W-:Y:S01]  /*8e80*/  ISETP.GT.U32.AND P5, PT, R39, R42, PT ;  /* 0x0000002a2700720c */ /* 0x000fe20003fa4070 */
[----:B------:R-:W-:-:S02]  /*8e90*/  IMAD.MOV.U32 R5, RZ, RZ, R131 ;  /* 0x000000ffff057224 */ /* 0x000fc400078e0083 */
[----:B------:R-:W-:Y:S02]  /*8ea0*/  IMAD.MOV.U32 R131, RZ, RZ, R105 ;  /* 0x000000ffff837224 */ /* 0x000fe400078e0069 */
[----:B------:R-:W-:-:S04]  /*8eb0*/  IMAD.MOV.U32 R105, RZ, RZ, R43 ;  /* 0x000000ffff697224 */ /* 0x000fc800078e002b */
[----:B------:R-:W-:Y:S01]  /*8ec0*/  @!P0 IMAD.MOV R105, RZ, RZ, -R105 ;  /* 0x000000ffff698224 */ /* 0x000fe200078e0a69 */
[----:B------:R-:W-:-:S03]  /*8ed0*/  ISETP.GT.U32.AND P0, PT, R39, R100, PT ;  /* 0x000000642700720c */ /* 0x000fc60003f04070 */
[--C-:B------:R-:W-:Y:S01]  /*8ee0*/  @!P5 IMAD.IADD R42, R42, 0x1, -R39.reuse ;  /* 0x000000012a2ad824 */ /* 0x100fe200078e0a27 */
[----:B------:R-:W-:Y:S01]  /*8ef0*/  ISETP.GT.U32.AND P5, PT, R39, R96, PT ;  /* 0x000000602700720c */ /* 0x000fe20003fa4070 */
[----:B------:R-:W-:Y:S08]  /*8f00*/  STL [R1+0xb9c], R105 ;  /* 0x000b9c6901007387 */ /* 0x000ff00000100800 */
[--C-:B------:R-:W-:Y:S01]  /*8f10*/  @!P0 IMAD.IADD R100, R100, 0x1, -R39.reuse ;  /* 0x0000000164648824 */ /* 0x100fe200078e0a27 */
[----:B------:R-:W-:Y:S03]  /*8f20*/  STL [R1+0x8d4], R2 ;  /* 0x0008d40201007387 */ /* 0x000fe60000100800 */
[----:B------:R-:W-:-:S02]  /*8f30*/  @!P5 IMAD.IADD R96, R96, 0x1, -R39 ;  /* 0x000000016060d824 */ /* 0x000fc400078e0a27 */
[----:B--2---:R-:W-:Y:S02]  /*8f40*/  IMAD.MOV.U32 R124, RZ, RZ, R129 ;  /* 0x000000ffff7c7224 */ /* 0x004fe400078e0081 */
[----:B------:R-:W-:Y:S02]  /*8f50*/  IMAD.MOV.U32 R129, RZ, RZ, R103 ;  /* 0x000000ffff817224 */ /* 0x000fe400078e0067 */
[----:B------:R-:W-:Y:S02]  /*8f60*/  IMAD.MOV.U32 R103, RZ, RZ, R47 ;  /* 0x000000ffff677224 */ /* 0x000fe400078e002f */
[----:B------:R-:W-:-:S04]  /*8f70*/  IMAD.MOV.U32 R47, RZ, RZ, R44 ;  /* 0x000000ffff2f7224 */ /* 0x000fc800078e002c */
[----:B------:R-:W-:Y:S01]  /*8f80*/  @!P2 IMAD.MOV R47, RZ, RZ, -R47 ;  /* 0x000000ffff2fa224 */ /* 0x000fe200078e0a2f */
[----:B------:R-:W-:Y:S01]  /*8f90*/  ISETP.GT.U32.AND P2, PT, R39, R33, PT ;  /* 0x000000212700720c */ /* 0x000fe20003f44070 */
[----:B------:R-:W-:-:S12]  /*8fa0*/  IMAD.MOV.U32 R120, RZ, RZ, R124 ;  /* 0x000000ffff787224 */ /* 0x000fd800078e007c */
[----:B------:R-:W-:Y:S01]  /*8fb0*/  @!P2 IMAD.IADD R33, R33, 0x1, -R39 ;  /* 0x000000012121a824 */ /* 0x000fe200078e0a27 */
[----:B------:R-:W-:Y:S01]  /*8fc0*/  ISETP.GE.AND P2, PT, R5, RZ, PT ;  /* 0x000000ff0500720c */ /* 0x000fe20003f46270 */
[----:B------:R-:W-:Y:S02]  /*8fd0*/  IMAD.MOV.U32 R5, RZ, RZ, R120 ;  /* 0x000000ffff057224 */ /* 0x000fe400078e0078 */
[----:B------:R-:W-:Y:S02]  /*8fe0*/  IMAD.MOV.U32 R120, RZ, RZ, R121 ;  /* 0x000000ffff787224 */ /* 0x000fe400078e0079 */
[----:B------:R-:W-:Y:S01]  /*8ff0*/  IMAD.MOV.U32 R121, RZ, RZ, R122 ;  /* 0x000000ffff797224 */ /* 0x000fe200078e007a */
[----:B------:R-:W-:Y:S01]  /*9000*/  ISETP.GE.AND P0, PT, R5, RZ, PT ;  /* 0x000000ff0500720c */ /* 0x000fe20003f06270 */
[----:B------:R-:W-:Y:S02]  /*9010*/  IMAD.MOV.U32 R122, RZ, RZ, R127 ;  /* 0x000000ffff7a7224 */ /* 0x000fe400078e007f */
[----:B------:R-:W-:-:S02]  /*9020*/  IMAD.MOV.U32 R5, RZ, RZ, R120 ;  /* 0x000000ffff057224 */ /* 0x000fc400078e0078 */
[----:B------:R-:W-:Y:S02]  /*9030*/  IMAD.MOV.U32 R120, RZ, RZ, R121 ;  /* 0x000000ffff787224 */ /* 0x000fe400078e0079 */
[----:B------:R-:W-:Y:S01]  /*9040*/  IMAD.MOV.U32 R121, RZ, RZ, R122 ;  /* 0x000000ffff797224 */ /* 0x000fe200078e007a */
[----:B------:R-:W-:Y:S01]  /*9050*/  ISETP.GE.AND P5, PT, R5, RZ, PT ;  /* 0x000000ff0500720c */ /* 0x000fe20003fa6270 */
[----:B------:R-:W-:Y:S01]  /*9060*/  IMAD.MOV.U32 R5, RZ, RZ, R120 ;  /* 0x000000ffff057224 */ /* 0x000fe200078e0078 */
[----:B------:R-:W2:Y:S01]  /*9070*/  LDL R122, [R1+0x934] ;  /* 0x00093400017a7983 */ /* 0x000ea20000100800 */
[----:B------:R-:W-:-:S03]  /*9080*/  IMAD.MOV.U32 R120, RZ, RZ, R121 ;  /* 0x000000ffff787224 */ /* 0x000fc600078e0079 */
[----:B------:R-:W3:Y:S01]  /*9090*/  LDL R121, [R1+0x930] ;  /* 0x0009300001797983 */ /* 0x000ee20000100800 */
[----:B------:R-:W-:Y:S01]  /*90a0*/  IABS R31, R4 ;  /* 0x00000004001f7213 */ /* 0x000fe20000000000 */
[----:B------:R-:W-:-:S04]  /*90b0*/  IMAD.MOV.U32 R124, RZ, RZ, R129 ;  /* 0x000000ffff7c7224 */ /* 0x000fc800078e0081 */
[----:B------:R-:W-:Y:S01]  /*90c0*/  IMAD.HI.U32 R28, R40, R31, RZ ;  /* 0x0000001f281c7227 */ /* 0x000fe200078e00ff */
[----:B------:R-:W-:-:S03]  /*90d0*/  ISETP.GE.AND P6, PT, R0, RZ, PT ;  /* 0x000000ff0000720c */ /* 0x000fc60003fc6270 */
[----:B------:R-:W-:Y:S02]  /*90e0*/  IMAD.MOV.U32 R129, RZ, RZ, R102 ;  /* 0x000000ffff817224 */ /* 0x000fe400078e0066 */
[----:B------:R-:W-:Y:S02]  /*90f0*/  IMAD.MOV R28, RZ, RZ, -R28 ;  /* 0x000000ffff1c7224 */ /* 0x000fe400078e0a1c */
[----:B------:R-:W-:Y:S02]  /*9100*/  IMAD.MOV.U32 R102, RZ, RZ, R46 ;  /* 0x000000ffff667224 */ /* 0x000fe400078e002e */
[----:B------:R-:W-:-:S04]  /*9110*/  IMAD.HI.U32 R101, R40, R30, RZ ;  /* 0x0000001e28657227 */ /* 0x000fc800078e00ff */
[C---:B------:R-:W-:Y:S02]  /*9120*/  IMAD R31, R39.reuse, R28, R31 ;  /* 0x0000001c271f7224 */ /* 0x040fe400078e021f */
[----:B------:R-:W-:Y:S01]  /*9130*/  @!P3 IMAD.MOV R102, RZ, RZ, -R102 ;  /* 0x000000ffff66b224 */ /* 0x000fe200078e0a66 */
[----:B------:R-:W-:Y:S01]  /*9140*/  ISETP.GT.U32.AND P3, PT, R39, R41, PT ;  /* 0x000000292700720c */ /* 0x000fe20003f64070 */
[----:B------:R-:W-:Y:S02]  /*9150*/  IMAD.MOV R28, RZ, RZ, -R101 ;  /* 0x000000ffff1c7224 */ /* 0x000fe400078e0a65 */
[----:B------:R-:W-:-:S04]  /*9160*/  IMAD.MOV.U32 R101, RZ, RZ, R45 ;  /* 0x000000ffff657224 */ /* 0x000fc800078e002d */
[----:B------:R-:W-:Y:S01]  /*9170*/  @!P4 IMAD.MOV R101, RZ, RZ, -R101 ;  /* 0x000000ffff65c224 */ /* 0x000fe200078e0a65 */
[C---:B------:R-:W-:Y:S01]  /*9180*/  ISETP.GT.U32.AND P4, PT, R39.reuse, R34, PT ;  /* 0x000000222700720c */ /* 0x040fe20003f84070 */
[----:B------:R-:W-:Y:S01]  /*9190*/  @!P6 IMAD.MOV R103, RZ, RZ, -R103 ;  /* 0x000000ffff67e224 */ /* 0x000fe200078e0a67 */
[----:B------:R-:W-:-:S03]  /*91a0*/  ISETP.GT.U32.AND P6, PT, R39, R32, PT ;  /* 0x000000202700720c */ /* 0x000fc60003fc4070 */
[----:B------:R-:W-:Y:S01]  /*91b0*/  @!P3 IMAD.IADD R41, R41, 0x1, -R39 ;  /* 0x000000012929b824 */ /* 0x000fe200078e0a27 */
[----:B------:R-:W-:-:S07]  /*91c0*/  ISETP.GT.U32.AND P3, PT, R39, R92, PT ;  /* 0x0000005c2700720c */ /* 0x000fce0003f64070 */
[--C-:B------:R-:W-:Y:S01]  /*91d0*/  @!P4 IMAD.IADD R34, R34, 0x1, -R39.reuse ;  /* 0x000000012222c824 */ /* 0x100fe200078e0a27 */
[C---:B------:R-:W-:Y:S01]  /*91e0*/  ISETP.GT.U32.AND P4, PT, R39.reuse, R88, PT ;  /* 0x000000582700720c */ /* 0x040fe20003f84070 */
[----:B------:R-:W-:Y:S01]  /*91f0*/  @!P6 IMAD.IADD R32, R32, 0x1, -R39 ;  /* 0x000000012020e824 */ /* 0x000fe200078e0a27 */
[----:B------:R-:W-:-:S03]  /*9200*/  ISETP.GT.U32.AND P6, PT, R39, R84, PT ;  /* 0x000000542700720c */ /* 0x000fc60003fc4070 */
[----:B------:R-:W-:Y:S01]  /*9210*/  @!P3 IMAD.IADD R92, R92, 0x1, -R39 ;  /* 0x000000015c5cb824 */ /* 0x000fe200078e0a27 */
[----:B------:R-:W-:Y:S01]  /*9220*/  ISETP.GE.AND P3, PT, R5, RZ, PT ;  /* 0x000000ff0500720c */ /* 0x000fe20003f66270 */
[----:B------:R-:W-:Y:S02]  /*9230*/  IMAD.MOV.U32 R5, RZ, RZ, R120 ;  /* 0x000000ffff057224 */ /* 0x000fe400078e0078 */
[----:B------:R-:W-:-:S04]  /*9240*/  IMAD.MOV.U32 R46, RZ, RZ, R42 ;  /* 0x000000ffff2e7224 */ /* 0x000fc800078e002a */
[--C-:B------:R-:W-:Y:S01]  /*9250*/  @!P4 IMAD.IADD R88, R88, 0x1, -R39.reuse ;  /* 0x000000015858c824 */ /* 0x100fe200078e0a27 */
[----:B------:R-:W-:Y:S01]  /*9260*/  ISETP.GE.AND P4, PT, R5, RZ, PT ;  /* 0x000000ff0500720c */ /* 0x000fe20003f86270 */
[----:B------:R-:W-:Y:S02]  /*9270*/  @!P6 IMAD.IADD R84, R84, 0x1, -R39 ;  /* 0x000000015454e824 */ /* 0x000fe400078e0a27 */
[----:B------:R-:W-:Y:S01]  /*9280*/  @!P2 IMAD.MOV R46, RZ, RZ, -R46 ;  /* 0x000000ffff2ea224 */ /* 0x000fe200078e0a2e */
[C---:B------:R-:W-:Y:S01]  /*9290*/  ISETP.GT.U32.AND P2, PT, R39.reuse, R100, PT ;  /* 0x000000642700720c */ /* 0x040fe20003f44070 */
[----:B------:R-:W-:Y:S01]  /*92a0*/  IMAD.MOV.U32 R5, RZ, RZ, R104 ;  /* 0x000000ffff057224 */ /* 0x000fe200078e0068 */
[----:B------:R-:W-:Y:S01]  /*92b0*/  ISETP.GT.U32.AND P6, PT, R39, R84, PT ;  /* 0x000000542700720c */ /* 0x000fe20003fc4070 */
[----:B------:R-:W-:-:S06]  /*92c0*/  IMAD.MOV.U32 R104, RZ, RZ, R32 ;  /* 0x000000ffff687224 */ /* 0x000fcc00078e0020 */
[----:B------:R-:W-:Y:S01]  /*92d0*/  @!P4 IMAD.MOV R104, RZ, RZ, -R104 ;  /* 0x000000ffff68c224 */ /* 0x000fe200078e0a68 */
[C---:B------:R-:W-:Y:S01]  /*92e0*/  ISETP.GT.U32.AND P4, PT, R39.reuse, R80, PT ;  /* 0x000000502700720c */ /* 0x040fe20003f84070 */
[----:B------:R-:W-:Y:S02]  /*92f0*/  IMAD.MOV.U32 R120, RZ, RZ, R143 ;  /* 0x000000ffff787224 */ /* 0x000fe400078e008f */
[--C-:B------:R-:W-:Y:S01]  /*9300*/  @!P2 IMAD.IADD R100, R100, 0x1, -R39.reuse ;  /* 0x000000016464a824 */ /* 0x100fe200078e0a27 */
[----:B------:R-:W-:Y:S01]  /*9310*/  ISETP.GT.U32.AND P2, PT, R39, R76, PT ;  /* 0x0000004c2700720c */ /* 0x000fe20003f44070 */
[----:B------:R-:W-:Y:S01]  /*9320*/  @!P6 IMAD.IADD R84, R84, 0x1, -R39 ;  /* 0x000000015454e824 */ /* 0x000fe200078e0a27 */
[----:B------:R-:W-:Y:S01]  /*9330*/  ISETP.GE.AND P6, PT, R5, RZ, PT ;  /* 0x000000ff0500720c */ /* 0x000fe20003fc6270 */
[----:B------:R-:W-:Y:S01]  /*9340*/  IMAD.MOV.U32 R5, RZ, RZ, R120 ;  /* 0x000000ffff057224 */ /* 0x000fe200078e0078 */
[----:B------:R-:W4:Y:S01]  /*9350*/  LDL R143, [R1+0x928] ;  /* 0x00092800018f7983 */ /* 0x000f220000100800 */
[----:B------:R-:W-:-:S02]  /*9360*/  IMAD.MOV.U32 R127, RZ, RZ, R133 ;  /* 0x000000ffff7f7224 */ /* 0x000fc400078e0085 */
[----:B------:R-:W-:Y:S02]  /*9370*/  IMAD.MOV.U32 R133, RZ, RZ, R136 ;  /* 0x000000ffff857224 */ /* 0x000fe400078e0088 */
[----:B------:R-:W-:Y:S01]  /*9380*/  @!P4 IMAD.IADD R80, R80, 0x1, -R39 ;  /* 0x000000015050c824 */ /* 0x000fe200078e0a27 */
[----:B------:R-:W-:Y:S01]  /*9390*/  ISETP.GE.AND P4, PT, R5, RZ, PT ;  /* 0x000000ff0500720c */ /* 0x000fe20003f86270 */
[----:B------:R-:W-:Y:S02]  /*93a0*/  IMAD.MOV.U32 R136, RZ, RZ, R140 ;  /* 0x000000ffff887224 */ /* 0x000fe400078e008c */
[----:B------:R-:W-:Y:S02]  /*93b0*/  IMAD.MOV.U32 R140, RZ, RZ, R141 ;  /* 0x000000ffff8c7224 */ /* 0x000fe400078e008d */
[----:B------:R-:W-:Y:S02]  /*93c0*/  IMAD.MOV.U32 R141, RZ, RZ, R147 ;  /* 0x000000ffff8d7224 */ /* 0x000fe400078e0093 */
[----:B------:R-:W-:-:S02]  /*93d0*/  IMAD.MOV.U32 R147, RZ, RZ, R148 ;  /* 0x000000ffff937224 */ /* 0x000fc400078e0094 */
[----:B------:R-:W-:Y:S02]  /*93e0*/  IMAD.MOV.U32 R148, RZ, RZ, R153 ;  /* 0x000000ffff947224 */ /* 0x000fe400078e0099 */
[----:B------:R-:W-:Y:S02]  /*93f0*/  IMAD.MOV.U32 R153, RZ, RZ, R154 ;  /* 0x000000ffff997224 */ /* 0x000fe400078e009a */
[----:B------:R-:W-:Y:S02]  /*9400*/  @!P2 IMAD.IADD R76, R76, 0x1, -R39 ;  /* 0x000000014c4ca824 */ /* 0x000fe400078e0a27 */
[----:B------:R-:W-:Y:S02]  /*9410*/  IMAD.MOV.U32 R154, RZ, RZ, R159 ;  /* 0x000000ffff9a7224 */ /* 0x000fe400078e009f */
[----:B------:R-:W4:Y:S04]  /*9420*/  LDL R159, [R1+0x954] ;  /* 0x00095400019f7983 */ /* 0x000f280000100800 */
[----:B------:R-:W-:Y:S01]  /*9430*/  STL [R1+0xba0], R104 ;  /* 0x000ba06801007387 */ /* 0x000fe20000100800 */
[----:B---3--:R-:W-:-:S02]  /*9440*/  IMAD.MOV.U32 R120, RZ, RZ, R121 ;  /* 0x000000ffff787224 */ /* 0x008fc400078e0079 */
[----:B--2---:R-:W-:Y:S02]  /*9450*/  IMAD.MOV.U32 R121, RZ, RZ, R122 ;  /* 0x000000ffff797224 */ /* 0x004fe400078e007a */
[----:B------:R-:W-:Y:S02]  /*9460*/  IMAD.MOV.U32 R122, RZ, RZ, R124 ;  /* 0x000000ffff7a7224 */ /* 0x000fe400078e007c */
[----:B------:R-:W-:Y:S02]  /*9470*/  IMAD.MOV.U32 R124, RZ, RZ, R128 ;  /* 0x000000ffff7c7224 */ /* 0x000fe400078e0080 */
[----:B------:R-:W-:Y:S02]  /*9480*/  IMAD.MOV.U32 R128, RZ, RZ, R134 ;  /* 0x000000ffff807224 */ /* 0x000fe400078e0086 */
[----:B------:R-:W-:Y:S02]  /*9490*/  IMAD.MOV.U32 R134, RZ, RZ, R142 ;  /* 0x000000ffff867224 */ /* 0x000fe400078e008e */
[----:B------:R-:W-:Y:S01]  /*94a0*/  IMAD.MOV.U32 R5, RZ, RZ, R120 ;  /* 0x000000ffff057224 */ /* 0x000fe200078e0078 */
[----:B------:R-:W2:Y:S01]  /*94b0*/  LDL R142, [R1+0x990] ;  /* 0x00099000018e7983 */ /* 0x000ea20000100800 */
[----:B------:R-:W-:-:S02]  /*94c0*/  IMAD.MOV.U32 R120, RZ, RZ, R121 ;  /* 0x000000ffff787224 */ /* 0x000fc400078e0079 */
[----:B------:R-:W-:Y:S02]  /*94d0*/  IMAD.MOV.U32 R121, RZ, RZ, R122 ;  /* 0x000000ffff797224 */ /* 0x000fe400078e007a */
[----:B------:R-:W-:Y:S02]  /*94e0*/  IMAD.MOV.U32 R122, RZ, RZ, R128 ;  /* 0x000000ffff7a7224 */ /* 0x000fe400078e0080 */
[----:B------:R-:W-:Y:S01]  /*94f0*/  IMAD.MOV.U32 R128, RZ, RZ, R134 ;  /* 0x000000ffff807224 */ /* 0x000fe200078e0086 */
[----:B------:R-:W-:Y:S01]  /*9500*/  ISETP.GE.AND P2, PT, R5, RZ, PT ;  /* 0x000000ff0500720c */ /* 0x000fe20003f46270 */
[----:B------:R-:W-:Y:S02]  /*9510*/  IMAD.MOV.U32 R5, RZ, RZ, R120 ;  /* 0x000000ffff057224 */ /* 0x000fe400078e0078 */
[----:B------:R-:W-:Y:S02]  /*9520*/  IMAD.MOV.U32 R120, RZ, RZ, R121 ;  /* 0x000000ffff787224 */ /* 0x000fe400078e0079 */
[----:B------:R-:W-:-:S02]  /*9530*/  IMAD.MOV.U32 R121, RZ, RZ, R128 ;  /* 0x000000ffff797224 */ /* 0x000fc400078e0080 */
[----:B------:R-:W3:Y:S01]  /*9540*/  LDL R128, [R1+0x964] ;  /* 0x0009640001807983 */ /* 0x000ee20000100800 */
[----:B------:R-:W-:Y:S02]  /*9550*/  IMAD.MOV.U32 R45, RZ, RZ, R41 ;  /* 0x000000ffff2d7224 */ /* 0x000fe400078e0029 */
[C---:B------:R-:W-:Y:S01]  /*9560*/  IMAD R30, R39.reuse, R28, R30 ;  /* 0x0000001c271e7224 */ /* 0x040fe200078e021e */
[----:B------:R-:W-:Y:S01]  /*9570*/  IABS R28, R2 ;  /* 0x00000002001c7213 */ /* 0x000fe20000000000 */
[----:B------:R-:W-:Y:S01]  /*9580*/  @!P0 IMAD.MOV R45, RZ, RZ, -R45 ;  /* 0x000000ffff2d8224 */ /* 0x000fe200078e0a2d */
[----:B------:R-:W-:Y:S01]  /*9590*/  ISETP.GT.U32.AND P0, PT, R39, R96, PT ;  /* 0x000000602700720c */ /* 0x000fe20003f04070 */
[----:B------:R-:W-:Y:S02]  /*95a0*/  IMAD.MOV.U32 R44, RZ, RZ, R34 ;  /* 0x000000ffff2c7224 */ /* 0x000fe400078e0022 */
[----:B------:R-:W-:-:S04]  /*95b0*/  IMAD.HI.U32 R43, R40, R28, RZ ;  /* 0x0000001c282b7227 */ /* 0x000fc800078e00ff */
[----:B------:R-:W-:Y:S01]  /*95c0*/  @!P5 IMAD.MOV R44, RZ, RZ, -R44 ;  /* 0x000000ffff2cd224 */ /* 0x000fe200078e0a2c */
[C---:B------:R-:W-:Y:S01]  /*95d0*/  ISETP.GT.U32.AND P5, PT, R39.reuse, R92, PT ;  /* 0x0000005c2700720c */ /* 0x040fe20003fa4070 */
[----:B------:R-:W-:Y:S02]  /*95e0*/  IMAD.MOV R42, RZ, RZ, -R43 ;  /* 0x000000ffff2a7224 */ /* 0x000fe400078e0a2b */
[----:B------:R-:W-:Y:S02]  /*95f0*/  IMAD.MOV.U32 R43, RZ, RZ, R33 ;  /* 0x000000ffff2b7224 */ /* 0x000fe400078e0021 */
[----:B------:R-:W-:Y:S02]  /*9600*/  @!P0 IMAD.IADD R96, R96, 0x1, -R39 ;  /* 0x0000000160608824 */ /* 0x000fe400078e0a27 */
[----:B------:R-:W-:Y:S01]  /*9610*/  @!P3 IMAD.MOV R43, RZ, RZ, -R43 ;  /* 0x000000ffff2bb224 */ /* 0x000fe200078e0a2b */
[C---:B------:R-:W-:Y:S02]  /*9620*/  ISETP.GT.U32.AND P3, PT, R39.reuse, R88, PT ;  /* 0x000000582700720c */ /* 0x040fe40003f64070 */
[----:B------:R-:W-:-:S03]  /*9630*/  ISETP.GT.U32.AND P0, PT, R39, R72, PT ;  /* 0x000000482700720c */ /* 0x000fc60003f04070 */
[----:B------:R-:W-:Y:S01]  /*9640*/  @!P5 IMAD.IADD R92, R92, 0x1, -R39 ;  /* 0x000000015c5cd824 */ /* 0x000fe200078e0a27 */
[----:B------:R-:W-:-:S07]  /*9650*/  ISETP.GT.U32.AND P5, PT, R39, R68, PT ;  /* 0x000000442700720c */ /* 0x000fce0003fa4070 */
[--C-:B------:R-:W-:Y:S01]  /*9660*/  @!P3 IMAD.IADD R88, R88, 0x1, -R39.reuse ;  /* 0x000000015858b824 */ /* 0x100fe200078e0a27 */
[----:B------:R-:W-:Y:S01]  /*9670*/  ISETP.GT.U32.AND P3, PT, R39, R64, PT ;  /* 0x000000402700720c */ /* 0x000fe20003f64070 */
[--C-:B------:R-:W-:Y:S01]  /*9680*/  @!P0 IMAD.IADD R72, R72, 0x1, -R39.reuse ;  /* 0x0000000148488824 */ /* 0x100fe200078e0a27 */
[----:B------:R-:W-:Y:S01]  /*9690*/  ISETP.GE.AND P0, PT, R5, RZ, PT ;  /* 0x000000ff0500720c */ /* 0x000fe20003f06270 */
[----:B------:R-:W-:Y:S02]  /*96a0*/  IMAD.MOV.U32 R5, RZ, RZ, R120 ;  /* 0x000000ffff057224 */ /* 0x000fe400078e0078 */
[----:B------:R-:W-:-:S03]  /*96b0*/  @!P5 IMAD.IADD R68, R68, 0x1, -R39 ;  /* 0x000000014444d824 */ /* 0x000fc600078e0a27 */
[----:B------:R-:W-:-:S05]  /*96c0*/  ISETP.GE.AND P5, PT, R5, RZ, PT ;  /* 0x000000ff0500720c */ /* 0x000fca0003fa6270 */
[--C-:B------:R-:W-:Y:S01]  /*96d0*/  @!P3 IMAD.IADD R64, R64, 0x1, -R39.reuse ;  /* 0x000000014040b824 */ /* 0x100fe200078e0a27 */
[C---:B------:R-:W-:Y:S01]  /*96e0*/  ISETP.GT.U32.AND P3, PT, R39.reuse, R80, PT ;  /* 0x000000502700720c */ /* 0x040fe20003f64070 */
[----:B------:R-:W-:Y:S01]  /*96f0*/  @!P0 IMAD.MOV R88, RZ, RZ, -R88 ;  /* 0x000000ffff588224 */ /* 0x000fe200078e0a58 */
[C---:B------:R-:W-:Y:S01]  /*9700*/  ISETP.GT.U32.AND P0, PT, R39.reuse, R68, PT ;  /* 0x000000442700720c */ /* 0x040fe20003f04070 */
[----:B------:R-:W-:Y:S01]  /*9710*/  @!P4 IMAD.MOV R96, RZ, RZ, -R96 ;  /* 0x000000ffff60c224 */ /* 0x000fe200078e0a60 */
[C---:B------:R-:W-:Y:S01]  /*9720*/  ISETP.GT.U32.AND P4, PT, R39.reuse, R76, PT ;  /* 0x0000004c2700720c */ /* 0x040fe20003f84070 */
[----:B------:R-:W-:Y:S02]  /*9730*/  VIADD R5, R0, 0x14 ;  /* 0x0000001400057836 */ /* 0x000fe40000000000 */
[----:B------:R-:W-:Y:S01]  /*9740*/  @!P5 IMAD.MOV R84, RZ, RZ, -R84 ;  /* 0x000000ffff54d224 */ /* 0x000fe200078e0a54 */
[C---:B------:R-:W-:Y:S01]  /*9750*/  ISETP.GT.U32.AND P5, PT, R39.reuse, R60, PT ;  /* 0x0000003c2700720c */ /* 0x040fe20003fa4070 */
[C---:B------:R-:W-:Y:S01]  /*9760*/  IMAD R28, R39.reuse, R42, R28 ;  /* 0x0000002a271c7224 */ /* 0x040fe200078e021c */
[----:B------:R-:W-:Y:S01]  /*9770*/  IABS R42, R5 ;  /* 0x00000005002a7213 */ /* 0x000fe20000000000 */
[----:B------:R-:W-:Y:S01]  /*9780*/  @!P2 IMAD.MOV R92, RZ, RZ, -R92 ;  /* 0x000000ffff5ca224 */ /* 0x000fe200078e0a5c */
[C---:B------:R-:W-:Y:S01]  /*9790*/  ISETP.GT.U32.AND P2, PT, R39.reuse, R72, PT ;  /* 0x000000482700720c */ /* 0x040fe20003f44070 */
[--C-:B------:R-:W-:Y:S01]  /*97a0*/  @!P3 IMAD.IADD R80, R80, 0x1, -R39.reuse ;  /* 0x000000015050b824 */ /* 0x100fe200078e0a27 */
[----:B------:R-:W-:Y:S01]  /*97b0*/  ISETP.GT.U32.AND P3, PT, R39, R56, PT ;  /* 0x000000382700720c */ /* 0x000fe20003f64070 */
[----:B------:R-:W-:-:S02]  /*97c0*/  @!P0 IMAD.IADD R68, R68, 0x1, -R39 ;  /* 0x0000000144448824 */ /* 0x000fc400078e0a27 */
[----:B------:R-:W-:Y:S01]  /*97d0*/  @!P4 IMAD.IADD R76, R76, 0x1, -R39 ;  /* 0x000000014c4cc824 */ /* 0x000fe200078e0a27 */
[----:B------:R-:W-:-:S03]  /*97e0*/  ISETP.GT.U32.AND P4, PT, R39, R53, PT ;  /* 0x000000352700720c */ /* 0x000fc60003f84070 */
[----:B------:R-:W-:-:S04]  /*97f0*/  @!P5 IMAD.IADD R60, R60, 0x1, -R39 ;  /* 0x000000013c3cd824 */ /* 0x000fc800078e0a27 */
[--C-:B------:R-:W-:Y:S01]  /*9800*/  @!P2 IMAD.IADD R72, R72, 0x1, -R39.reuse ;  /* 0x000000014848a824 */ /* 0x100fe200078e0a27 */
[----:B------:R-:W-:Y:S01]  /*9810*/  ISETP.GT.U32.AND P2, PT, R39, R50, PT ;  /* 0x000000322700720c */ /* 0x000fe20003f44070 */
[----:B------:R-:W-:-:S04]  /*9820*/  @!P3 IMAD.IADD R56, R56, 0x1, -R39 ;  /* 0x000000013838b824 */ /* 0x000fc800078e0a27 */
[----:B------:R-:W-:-:S08]  /*9830*/  @!P4 IMAD.IADD R53, R53, 0x1, -R39 ;  /* 0x000000013535c824 */ /* 0x000fd000078e0a27 */
[----:B------:R-:W-:Y:S02]  /*9840*/  @!P2 IMAD.IADD R50, R50, 0x1, -R39 ;  /* 0x000000013232a824 */ /* 0x000fe400078e0a27 */
[----:B--2---:R-:W-:Y:S02]  /*9850*/  IMAD.MOV.U32 R134, RZ, RZ, R142 ;  /* 0x000000ffff867224 */ /* 0x004fe400078e008e */
[----:B----4-:R-:W-:Y:S02]  /*9860*/  IMAD.MOV.U32 R142, RZ, RZ, R143 ;  /* 0x000000ffff8e7224 */ /* 0x010fe400078e008f */
[----:B------:R-:W-:Y:S02]  /*9870*/  IMAD.MOV.U32 R143, RZ, RZ, R144 ;  /* 0x000000ffff8f7224 */ /* 0x000fe400078e0090 */
[----:B------:R-:W2:Y:S01]  /*9880*/  LDL R144, [R1+0x950] ;  /* 0x0009500001907983 */ /* 0x000ea20000100800 */
[----:B---3--:R-:W-:-:S03]  /*9890*/  IMAD.MOV.U32 R120, RZ, RZ, R128 ;  /* 0x000000ffff787224 */ /* 0x008fc600078e0080 */
[----:B------:R-:W3:Y:S04]  /*98a0*/  LDL R128, [R1+0x938] ;  /* 0x0009380001807983 */ /* 0x000ee80000100800 */
[----:B------:R4:W-:Y:S02]  /*98b0*/  STL [R1+0x8c4], R5 ;  /* 0x0008c40501007387 */ /* 0x0009e40000100800 */
[----:B----4-:R-:W-:Y:S02]  /*98c0*/  IMAD.MOV.U32 R5, RZ, RZ, R120 ;  /* 0x000000ffff057224 */ /* 0x010fe400078e0078 */
[----:B------:R-:W-:Y:S02]  /*98d0*/  IMAD.MOV.U32 R120, RZ, RZ, R121 ;  /* 0x000000ffff787224 */ /* 0x000fe400078e0079 */
[----:B------:R-:W-:Y:S01]  /*98e0*/  IMAD.MOV.U32 R121, RZ, RZ, R124 ;  /* 0x000000ffff797224 */ /* 0x000fe200078e007c */
[----:B------:R-:W-:Y:S01]  /*98f0*/  ISETP.GE.AND P0, PT, R5, RZ, PT ;  /* 0x000000ff0500720c */ /* 0x000fe20003f06270 */
[----:B------:R-:W-:-:S02]  /*9900*/  IMAD.MOV.U32 R124, RZ, RZ, R133 ;  /* 0x000000ffff7c7224 */ /* 0x000fc400078e0085 */
[----:B------:R-:W-:Y:S02]  /*9910*/  IMAD.MOV.U32 R5, RZ, RZ, R120 ;  /* 0x000000ffff057224 */ /* 0x000fe400078e0078 */
[----:B------:R-:W-:Y:S02]  /*9920*/  IMAD.MOV.U32 R133, RZ, RZ, R140 ;  /* 0x000000ffff857224 */ /* 0x000fe400078e008c */
[----:B------:R-:W-:Y:S01]  /*9930*/  IMAD.MOV.U32 R120, RZ, RZ, R121 ;  /* 0x000000ffff787224 */ /* 0x000fe200078e0079 */
[----:B------:R-:W-:Y:S01]  /*9940*/  ISETP.GE.AND P5, PT, R5, RZ, PT ;  /* 0x000000ff0500720c */ /* 0x000fe20003fa6270 */
[----:B------:R-:W-:Y:S02]  /*9950*/  IMAD.MOV.U32 R121, RZ, RZ, R124 ;  /* 0x000000ffff797224 */ /* 0x000fe400078e007c */
[----:B------:R-:W-:Y:S02]  /*9960*/  IMAD.MOV.U32 R124, RZ, RZ, R133 ;  /* 0x000000ffff7c7224 */ /* 0x000fe400078e0085 */
[----:B------:R-:W-:Y:S01]  /*9970*/  IMAD.MOV.U32 R5, RZ, RZ, R120 ;  /* 0x000000ffff057224 */ /* 0x000fe200078e0078 */
[----:B------:R-:W4:Y:S01]  /*9980*/  LDL R133, [R1+0x9b0] ;  /* 0x0009b00001857983 */ /* 0x000f220000100800 */
[----:B------:R-:W-:-:S02]  /*9990*/  IMAD.MOV.U32 R120, RZ, RZ, R121 ;  /* 0x000000ffff787224 */ /* 0x000fc400078e0079 */
[----:B------:R-:W-:Y:S01]  /*99a0*/  IMAD.MOV.U32 R121, RZ, RZ, R124 ;  /* 0x000000ffff797224 */ /* 0x000fe200078e007c */
[----:B------:R-:W-:Y:S01]  /*99b0*/  ISETP.GE.AND P3, PT, R5, RZ, PT ;  /* 0x000000ff0500720c */ /* 0x000fe20003f66270 */
[----:B------:R-:W-:Y:S01]  /*99c0*/  IMAD.MOV.U32 R5, RZ, RZ, R120 ;  /* 0x000000ffff057224 */ /* 0x000fe200078e0078 */
[----:B------:R-:W2:Y:S01]  /*99d0*/  LDL R124, [R1+0x95c] ;  /* 0x00095c00017c7983 */ /* 0x000ea20000100800 */
[----:B------:R-:W-:-:S03]  /*99e0*/  IMAD.MOV.U32 R120, RZ, RZ, R121 ;  /* 0x000000ffff787224 */ /* 0x000fc600078e0079 */
[----:B------:R-:W-:Y:S01]  /*99f0*/  ISETP.GE.AND P4, PT, R5, RZ, PT ;  /* 0x000000ff0500720c */ /* 0x000fe20003f86270 */
[----:B------:R-:W-:Y:S01]  /*9a00*/  IMAD.MOV.U32 R5, RZ, RZ, R120 ;  /* 0x000000ffff057224 */ /* 0x000fe200078e0078 */
[----:B------:R-:W2:Y:S04]  /*9a10*/  LDL R121, [R1+0x978] ;  /* 0x0009780001797983 */ /* 0x000ea80000100800 */
[----:B------:R-:W-:Y:S02]  /*9a20*/  ISETP.GE.AND P2, PT, R5, RZ, PT ;  /* 0x000000ff0500720c */ /* 0x000fe40003f46270 */
[----:B------:R-:W2:Y:S01]  /*9a30*/  LDL R5, [R1+0x99c] ;  /* 0x00099c0001057983 */ /* 0x000ea20000100800 */
[----:B------:R-:W-:Y:S01]  /*9a40*/  @!P6 IMAD.MOV R100, RZ, RZ, -R100 ;  /* 0x000000ffff64e224 */ /* 0x000fe200078e0a64 */
[----:B------:R-:W-:-:S13]  /*9a50*/  ISETP.GT.U32.AND P6, PT, R39, R64, PT ;  /* 0x000000402700720c */ /* 0x000fda0003fc4070 */
[----:B------:R-:W-:Y:S01]  /*9a60*/  @!P6 IMAD.IADD R64, R64, 0x1, -R39 ;  /* 0x000000014040e824 */ /* 0x000fe200078e0a27 */
[C---:B------:R-:W-:Y:S01]  /*9a70*/  ISETP.GT.U32.AND P6, PT, R39.reuse, R99, PT ;  /* 0x000000632700720c */ /* 0x040fe20003fc4070 */
[----:B------:R-:W-:Y:S01]  /*9a80*/  @!P0 IMAD.MOV R80, RZ, RZ, -R80 ;  /* 0x000000ffff508224 */ /* 0x000fe200078e0a50 */
[C---:B------:R-:W-:Y:S01]  /*9a90*/  ISETP.GT.U32.AND P0, PT, R39.reuse, R60, PT ;  /* 0x0000003c2700720c */ /* 0x040fe20003f04070 */
[----:B------:R-:W-:Y:S01]  /*9aa0*/  @!P5 IMAD.MOV R76, RZ, RZ, -R76 ;  /* 0x000000ffff4cd224 */ /* 0x000fe200078e0a4c */
[----:B------:R-:W-:-:S09]  /*9ab0*/  ISETP.GT.U32.AND P5, PT, R39, R56, PT ;  /* 0x000000382700720c */ /* 0x000fd20003fa4070 */
[----:B------:R-:W-:-:S05]  /*9ac0*/  @!P6 IMAD.IADD R99, R99, 0x1, -R39 ;  /* 0x000000016363e824 */ /* 0x000fca00078e0a27 */
[C---:B------:R-:W-:Y:S01]  /*9ad0*/  ISETP.GT.U32.AND P6, PT, R39.reuse, R99, PT ;  /* 0x000000632700720c */ /* 0x040fe20003fc4070 */
[----:B------:R-:W-:Y:S01]  /*9ae0*/  @!P2 IMAD.MOV R64, RZ, RZ, -R64 ;  /* 0x000000ffff40a224 */ /* 0x000fe200078e0a40 */
[C---:B------:R-:W-:Y:S01]  /*9af0*/  ISETP.GT.U32.AND P2, PT, R39.reuse, R95, PT ;  /* 0x0000005f2700720c */ /* 0x040fe20003f44070 */
[----:B------:R-:W-:Y:S02]  /*9b00*/  IMAD.MOV.U32 R120, RZ, RZ, R137 ;  /* 0x000000ffff787224 */ /* 0x000fe400078e0089 */
[--C-:B------:R-:W-:Y:S01]  /*9b10*/  @!P0 IMAD.IADD R60, R60, 0x1, -R39.reuse ;  /* 0x000000013c3c8824 */ /* 0x100fe200078e0a27 */
[C---:B------:R-:W-:Y:S01]  /*9b20*/  ISETP.GT.U32.AND P0, PT, R39.reuse, R91, PT ;  /* 0x0000005b2700720c */ /* 0x040fe20003f04070 */
[--C-:B------:R-:W-:Y:S01]  /*9b30*/  @!P5 IMAD.IADD R56, R56, 0x1, -R39.reuse ;  /* 0x000000013838d824 */ /* 0x100fe200078e0a27 */
[----:B------:R-:W-:Y:S01]  /*9b40*/  ISETP.GT.U32.AND P5, PT, R39, R87, PT ;  /* 0x000000572700720c */ /* 0x000fe20003fa4070 */
[----:B------:R-:W-:Y:S01]  /*9b50*/  IMAD.HI.U32 R32, R40, R42, RZ ;  /* 0x0000002a28207227 */ /* 0x000fe200078e00ff */
[----:B------:R-:W3:Y:S03]  /*9b60*/  LDL R137, [R1+0x958] ;  /* 0x0009580001897983 */ /* 0x000ee60000100800 */
[----:B------:R-:W-:-:S02]  /*9b70*/  @!P6 IMAD.IADD R99, R99, 0x1, -R39 ;  /* 0x000000016363e824 */ /* 0x000fc400078e0a27 */
[--C-:B------:R-:W-:Y:S02]  /*9b80*/  @!P2 IMAD.IADD R95, R95, 0x1, -R39.reuse ;  /* 0x000000015f5fa824 */ /* 0x100fe400078e0a27 */
[----:B------:R-:W-:Y:S02]  /*9b90*/  IMAD.MOV R32, RZ, RZ, -R32 ;  /* 0x000000ffff207224 */ /* 0x000fe400078e0a20 */
[----:B------:R-:W-:Y:S02]  /*9ba0*/  @!P0 IMAD.IADD R91, R91, 0x1, -R39 ;  /* 0x000000015b5b8824 */ /* 0x000fe400078e0a27 */
[----:B------:R-:W-:Y:S02]  /*9bb0*/  IMAD R42, R39, R32, R42 ;  /* 0x00000020272a7224 */ /* 0x000fe400078e022a */
[----:B------:R-:W-:Y:S02]  /*9bc0*/  IMAD.MOV.U32 R140, RZ, RZ, R141 ;  /* 0x000000ffff8c7224 */ /* 0x000fe400078e008d */
[----:B------:R-:W-:-:S02]  /*9bd0*/  @!P5 IMAD.IADD R87, R87, 0x1, -R39 ;  /* 0x000000015757d824 */ /* 0x000fc400078e0a27 */
[----:B------:R-:W-:Y:S02]  /*9be0*/  IMAD.MOV.U32 R141, RZ, RZ, R147 ;  /* 0x000000ffff8d7224 */ /* 0x000fe400078e0093 */
[----:B------:R-:W3:Y:S04]  /*9bf0*/  LDL R147, [R1+0x9a4] ;  /* 0x0009a40001937983 */ /* 0x000ee80000100800 */
[----:B------:R-:W-:Y:S01]  /*9c00*/  STL [R1+0xbf0], R42 ;  /* 0x000bf02a01007387 */ /* 0x000fe20000100800 */
[----:B--2---:R-:W-:Y:S01]  /*9c10*/  ISETP.GE.AND P6, PT, R5, RZ, PT ;  /* 0x000000ff0500720c */ /* 0x004fe20003fc6270 */
[----:B------:R-:W-:Y:S02]  /*9c20*/  IMAD.MOV.U32 R5, RZ, RZ, R120 ;  /* 0x000000ffff057224 */ /* 0x000fe400078e0078 */
[----:B------:R-:W-:-:S02]  /*9c30*/  IMAD.MOV.U32 R120, RZ, RZ, R121 ;  /* 0x000000ffff787224 */ /* 0x000fc400078e0079 */
[----:B------:R-:W-:Y:S01]  /*9c40*/  IMAD.MOV.U32 R121, RZ, RZ, R122 ;  /* 0x000000ffff797224 */ /* 0x000fe200078e007a */
[----:B------:R-:W-:Y:S01]  /*9c50*/  ISETP.GE.AND P2, PT, R5, RZ, PT ;  /* 0x000000ff0500720c */ /* 0x000fe20003f46270 */
[----:B------:R-:W-:Y:S02]  /*9c60*/  IMAD.MOV.U32 R122, RZ, RZ, R124 ;  /* 0x000000ffff7a7224 */ /* 0x000fe400078e007c */
[----:B------:R-:W-:Y:S02]  /*9c70*/  IMAD.MOV.U32 R124, RZ, RZ, R129 ;  /* 0x000000ffff7c7224 */ /* 0x000fe400078e0081 */
[----:B------:R-:W-:Y:S02]  /*9c80*/  IMAD.MOV.U32 R5, RZ, RZ, R120 ;  /* 0x000000ffff057224 */ /* 0x000fe400078e0078 */
[----:B------:R-:W-:Y:S02]  /*9c90*/  IMAD.MOV.U32 R120, RZ, RZ, R122 ;  /* 0x000000ffff787224 */ /* 0x000fe400078e007a */
[----:B------:R-:W-:Y:S01]  /*9ca0*/  IMAD.MOV.U32 R122, RZ, RZ, R124 ;  /* 0x000000ffff7a7224 */ /* 0x000fe200078e007c */
[----:B------:R-:W-:Y:S01]  /*9cb0*/  ISETP.GE.AND P0, PT, R5, RZ, PT ;  /* 0x000000ff0500720c */ /* 0x000fe20003f06270 */
[----:B------:R-:W-:Y:S01]  /*9cc0*/  IMAD.MOV.U32 R5, RZ, RZ, R120 ;  /* 0x000000ffff057224 */ /* 0x000fe200078e0078 */
[----:B------:R-:W2:Y:S01]  /*9cd0*/  LDL R124, [R1+0x968] ;  /* 0x00096800017c7983 */ /* 0x000ea20000100800 */
[----:B------:R-:W-:-:S03]  /*9ce0*/  IMAD.MOV.U32 R120, RZ, RZ, R122 ;  /* 0x000000ffff787224 */ /* 0x000fc600078e007a */
[----:B------:R-:W-:Y:S01]  /*9cf0*/  ISETP.GE.AND P5, PT, R5, RZ, PT ;  /* 0x000000ff0500720c */ /* 0x000fe20003fa6270 */
[----:B------:R-:W-:Y:S01]  /*9d00*/  IMAD.MOV.U32 R5, RZ, RZ, R120 ;  /* 0x000000ffff057224 */ /* 0x000fe200078e0078 */
[----:B------:R-:W3:Y:S01]  /*9d10*/  LDL R122, [R1+0x948] ;  /* 0x00094800017a7983 */ /* 0x000ee20000100800 */
[----:B------:R-:W-:-:S03]  /*9d20*/  IMAD.MOV.U32 R120, RZ, RZ, R121 ;  /* 0x000000ffff787224 */ /* 0x000fc600078e0079 */
[----:B------:R-:W3:Y:S01]  /*9d30*/  LDL R121, [R1+0x918] ;  /* 0x0009180001797983 */ /* 0x000ee20000100800 */
[----:B------:R-:W-:Y:S02]  /*9d40*/  IMAD.MOV.U32 R129, RZ, RZ, R131 ;  /* 0x000000ffff817224 */ /* 0x000fe400078e0083 */
[----:B----4-:R-:W-:Y:S02]  /*9d50*/  IMAD.MOV.U32 R131, RZ, RZ, R133 ;  /* 0x000000ffff837224 */ /* 0x010fe400078e0085 */
[----:B------:R-:W-:Y:S02]  /*9d60*/  IMAD.MOV.U32 R133, RZ, RZ, R134 ;  /* 0x000000ffff857224 */ /* 0x000fe400078e0086 */
[----:B------:R-:W4:Y:S01]  /*9d70*/  LDL R134, [R1+0x980] ;  /* 0x0009800001867983 */ /* 0x000f220000100800 */
[----:B------:R-:W-:Y:S01]  /*9d80*/  @!P3 IMAD.MOV R72, RZ, RZ, -R72 ;  /* 0x000000ffff48b224 */ /* 0x000fe200078e0a48 */
[C---:B------:R-:W-:Y:S01]  /*9d90*/  ISETP.GT.U32.AND P3, PT, R39.reuse, R53, PT ;  /* 0x000000352700720c */ /* 0x040fe20003f64070 */
[----:B------:R-:W-:Y:S01]  /*9da0*/  @!P4 IMAD.MOV R68, RZ, RZ, -R68 ;  /* 0x000000ffff44c224 */ /* 0x000fe200078e0a44 */
[----:B------:R-:W-:-:S11]  /*9db0*/  ISETP.GT.U32.AND P4, PT, R39, R50, PT ;  /* 0x000000322700720c */ /* 0x000fd60003f84070 */
[--C-:B------:R-:W-:Y:S01]  /*9dc0*/  @!P3 IMAD.IADD R53, R53, 0x1, -R39.reuse ;  /* 0x000000013535b824 */ /* 0x100fe200078e0a27 */
[C---:B------:R-:W-:Y:S01]  /*9dd0*/  ISETP.GT.U32.AND P3, PT, R39.reuse, R83, PT ;  /* 0x000000532700720c */ /* 0x040fe20003f64070 */
[----:B------:R-:W-:Y:S01]  /*9de0*/  @!P4 IMAD.IADD R50, R50, 0x1, -R39 ;  /* 0x000000013232c824 */ /* 0x000fe200078e0a27 */
[C---:B------:R-:W-:Y:S01]  /*9df0*/  ISETP.GT.U32.AND P4, PT, R39.reuse, R79, PT ;  /* 0x0000004f2700720c */ /* 0x040fe20003f84070 */
[----:B------:R-:W-:Y:S01]  /*9e00*/  @!P0 IMAD.MOV R53, RZ, RZ, -R53 ;  /* 0x000000ffff358224 */ /* 0x000fe200078e0a35 */
[----:B------:R-:W-:-:S09]  /*9e10*/  ISETP.GT.U32.AND P0, PT, R39, R87, PT ;  /* 0x000000572700720c */ /* 0x000fd20003f04070 */
[--C-:B------:R-:W-:Y:S01]  /*9e20*/  @!P3 IMAD.IADD R83, R83, 0x1, -R39.reuse ;  /* 0x000000015353b824 */ /* 0x100fe200078e0a27 */
[----:B------:R-:W-:Y:S01]  /*9e30*/  ISETP.GE.AND P3, PT, R5, RZ, PT ;  /* 0x000000ff0500720c */ /* 0x000fe20003f66270 */
[--C-:B------:R-:W-:Y:S01]  /*9e40*/  @!P4 IMAD.IADD R79, R79, 0x1, -R39.reuse ;  /* 0x000000014f4fc824 */ /* 0x100fe200078e0a27 */
[C---:B------:R-:W-:Y:S01]  /*9e50*/  ISETP.GT.U32.AND P4, PT, R39.reuse, R95, PT ;  /* 0x0000005f2700720c */ /* 0x040fe20003f84070 */
[----:B------:R-:W-:Y:S01]  /*9e60*/  @!P5 IMAD.MOV R50, RZ, RZ, -R50 ;  /* 0x000000ffff32d224 */ /* 0x000fe200078e0a32 */
[C---:B------:R-:W-:Y:S01]  /*9e70*/  ISETP.GT.U32.AND P5, PT, R39.reuse, R83, PT ;  /* 0x000000532700720c */ /* 0x040fe20003fa4070 */
[----:B------:R-:W-:Y:S01]  /*9e80*/  @!P2 IMAD.MOV R56, RZ, RZ, -R56 ;  /* 0x000000ffff38a224 */ /* 0x000fe200078e0a38 */
[----:B------:R-:W-:Y:S01]  /*9e90*/  ISETP.GT.U32.AND P2, PT, R39, R91, PT ;  /* 0x0000005b2700720c */ /* 0x000fe20003f44070 */
[----:B------:R-:W-:Y:S01]  /*9ea0*/  @!P0 IMAD.IADD R87, R87, 0x1, -R39 ;  /* 0x0000000157578824 */ /* 0x000fe200078e0a27 */
[----:B------:R-:W-:-:S05]  /*9eb0*/  ISETP.GT.U32.AND P0, PT, R39, R63, PT ;  /* 0x0000003f2700720c */ /* 0x000fca0003f04070 */
[----:B------:R-:W-:Y:S01]  /*9ec0*/  @!P3 IMAD.MOV R99, RZ, RZ, -R99 ;  /* 0x000000ffff63b224 */ /* 0x000fe200078e0a63 */
[----:B------:R-:W-:Y:S01]  /*9ed0*/  ISETP.GT.U32.AND P3, PT, R39, R75, PT ;  /* 0x0000004b2700720c */ /* 0x000fe20003f64070 */
[--C-:B------:R-:W-:Y:S01]  /*9ee0*/  @!P4 IMAD.IADD R95, R95, 0x1, -R39.reuse ;  /* 0x000000015f5fc824 */ /* 0x100fe200078e0a27 */
[C---:B------:R-:W-:Y:S01]  /*9ef0*/  ISETP.GT.U32.AND P4, PT, R39.reuse, R71, PT ;  /* 0x000000472700720c */ /* 0x040fe20003f84070 */
[----:B------:R-:W-:Y:S01]  /*9f00*/  @!P6 IMAD.MOV R60, RZ, RZ, -R60 ;  /* 0x000000ffff3ce224 */ /* 0x000fe200078e0a3c */
[----:B------:R-:W-:Y:S01]  /*9f10*/  ISETP.GT.U32.AND P6, PT, R39, R79, PT ;  /* 0x0000004f2700720c */ /* 0x000fe20003fc4070 */
[--C-:B------:R-:W-:Y:S02]  /*9f20*/  @!P5 IMAD.IADD R83, R83, 0x1, -R39.reuse ;  /* 0x000000015353d824 */ /* 0x100fe400078e0a27 */
[--C-:B------:R-:W-:Y:S01]  /*9f30*/  @!P2 IMAD.IADD R91, R91, 0x1, -R39.reuse ;  /* 0x000000015b5ba824 */ /* 0x100fe200078e0a27 */
[----:B------:R-:W-:Y:S01]  /*9f40*/  ISETP.GT.U32.AND P2, PT, R39, R67, PT ;  /* 0x000000432700720c */ /* 0x000fe20003f44070 */
[----:B------:R-:W-:-:S04]  /*9f50*/  @!P0 IMAD.IADD R63, R63, 0x1, -R39 ;  /* 0x000000013f3f8824 */ /* 0x000fc800078e0a27 */
[--C-:B------:R-:W-:Y:S01]  /*9f60*/  @!P3 IMAD.IADD R75, R75, 0x1, -R39.reuse ;  /* 0x000000014b4bb824 */ /* 0x100fe200078e0a27 */
[----:B------:R-:W-:Y:S01]  /*9f70*/  ISETP.GE.AND P3, PT, R120, RZ, PT ;  /* 0x000000ff7800720c */ /* 0x000fe20003f66270 */
[--C-:B------:R-:W-:Y:S02]  /*9f80*/  @!P4 IMAD.IADD R71, R71, 0x1, -R39.reuse ;  /* 0x000000014747c824 */ /* 0x100fe400078e0a27 */
[----:B------:R-:W-:-:S04]  /*9f90*/  @!P6 IMAD.IADD R79, R79, 0x1, -R39 ;  /* 0x000000014f4fe824 */ /* 0x000fc800078e0a27 */
[----:B------:R-:W-:-:S06]  /*9fa0*/  @!P2 IMAD.IADD R67, R67, 0x1, -R39 ;  /* 0x000000014343a824 */ /* 0x000fcc00078e0a27 */
[----:B------:R-:W-:Y:S01]  /*9fb0*/  @!P3 IMAD.MOV R91, RZ, RZ, -R91 ;  /* 0x000000ffff5bb224 */ /* 0x000fe200078e0a5b */
[C---:B------:R-:W-:Y:S02]  /*9fc0*/  ISETP.GT.U32.AND P3, PT, R39.reuse, R71, PT ;  /* 0x000000472700720c */ /* 0x040fe40003f64070 */
[----:B------:R-:W-:-:S11]  /*9fd0*/  ISETP.GT.U32.AND P6, PT, R39, R59, PT ;  /* 0x0000003b2700720c */ /* 0x000fd60003fc4070 */
[--C-:B------:R-:W-:Y:S01]  /*9fe0*/  @!P3 IMAD.IADD R71, R71, 0x1, -R39.reuse ;  /* 0x000000014747b824 */ /* 0x100fe200078e0a27 */
[----:B------:R-:W-:Y:S01]  /*9ff0*/  ISETP.GT.U32.AND P3, PT, R39, R49, PT ;  /* 0x000000312700720c */ /* 0x000fe20003f64070 */
[----:B------:R-:W-:-:S05]  /*a000*/  @!P6 IMAD.IADD R59, R59, 0x1, -R39 ;  /* 0x000000013b3be824 */ /* 0x000fca00078e0a27 */
[----:B------:R-:W-:-:S07]  /*a010*/  ISETP.GT.U32.AND P6, PT, R39, R59, PT ;  /* 0x0000003b2700720c */ /* 0x000fce0003fc4070 */
[----:B------:R-:W-:Y:S01]  /*a020*/  @!P3 IMAD.IADD R49, R49, 0x1, -R39 ;  /* 0x000000013131b824 */ /* 0x000fe200078e0a27 */
[----:B------:R-:W-:-:S05]  /*a030*/  ISETP.GE.AND P3, PT, R131, RZ, PT ;  /* 0x000000ff8300720c */ /* 0x000fca0003f66270 */
[----:B------:R-:W-:Y:S01]  /*a040*/  @!P6 IMAD.IADD R59, R59, 0x1, -R39 ;  /* 0x000000013b3be824 */ /* 0x000fe200078e0a27 */
[----:B------:R-:W-:Y:S02]  /*a050*/  ISETP.GE.AND P6, PT, R127, RZ, PT ;  /* 0x000000ff7f00720c */ /* 0x000fe40003fc6270 */
[----:B--2---:R-:W-:Y:S01]  /*a060*/  ISETP.GE.AND P0, PT, R124, RZ, PT ;  /* 0x000000ff7c00720c */ /* 0x004fe20003f06270 */
[----:B---3--:R-:W-:-:S05]  /*a070*/  IMAD.MOV.U32 R5, RZ, RZ, R121 ;  /* 0x000000ffff057224 */ /* 0x008fca00078e0079 */
[----:B------:R-:W-:Y:S01]  /*a080*/  ISETP.GE.AND P5, PT, R5, RZ, PT ;  /* 0x000000ff0500720c */ /* 0x000fe20003fa6270 */
[----:B------:R-:W-:-:S05]  /*a090*/  IMAD.MOV.U32 R121, RZ, RZ, R128 ;  /* 0x000000ffff797224 */ /* 0x000fca00078e0080 */
[----:B------:R-:W-:Y:S01]  /*a0a0*/  ISETP.GE.AND P4, PT, R121, RZ, PT ;  /* 0x000000ff7900720c */ /* 0x000fe20003f86270 */
[----:B------:R-:W-:Y:S01]  /*a0b0*/  @!P0 IMAD.MOV R79, RZ, RZ, -R79 ;  /* 0x000000ffff4f8224 */ /* 0x000fe200078e0a4f */
[----:B------:R-:W-:-:S05]  /*a0c0*/  ISETP.GE.AND P2, PT, R122, RZ, PT ;  /* 0x000000ff7a00720c */ /* 0x000fca0003f46270 */
[----:B------:R-:W-:Y:S01]  /*a0d0*/  @!P5 IMAD.MOV R95, RZ, RZ, -R95 ;  /* 0x000000ffff5fd224 */ /* 0x000fe200078e0a5f */
[C---:B------:R-:W-:Y:S02]  /*a0e0*/  ISETP.GT.U32.AND P5, PT, R39.reuse, R75, PT ;  /* 0x0000004b2700720c */ /* 0x040fe40003fa4070 */
[----:B------:R-:W-:-:S03]  /*a0f0*/  ISETP.GT.U32.AND P0, PT, R39, R55, PT ;  /* 0x000000372700720c */ /* 0x000fc60003f04070 */
[----:B------:R-:W-:Y:S01]  /*a100*/  @!P4 IMAD.MOV R87, RZ, RZ, -R87 ;  /* 0x000000ffff57c224 */ /* 0x000fe200078e0a57 */
[----:B------:R-:W-:Y:S01]  /*a110*/  ISETP.GT.U32.AND P4, PT, R39, R67, PT ;  /* 0x000000432700720c */ /* 0x000fe20003f84070 */
[----:B------:R-:W-:Y:S02]  /*a120*/  IMAD.MOV.U32 R128, RZ, RZ, R149 ;  /* 0x000000ffff807224 */ /* 0x000fe400078e0095 */
[----:B------:R-:W-:-:S04]  /*a130*/  @!P2 IMAD.MOV R83, RZ, RZ, -R83 ;  /* 0x000000ffff53a224 */ /* 0x000fc800078e0a53 */
[--C-:B------:R-:W-:Y:S01]  /*a140*/  @!P5 IMAD.IADD R75, R75, 0x1, -R39.reuse ;  /* 0x000000014b4bd824 */ /* 0x100fe200078e0a27 */
[----:B------:R-:W-:Y:S01]  /*a150*/  ISETP.GT.U32.AND P5, PT, R39, R52, PT ;  /* 0x000000342700720c */ /* 0x000fe20003fa4070 */
[--C-:B------:R-:W-:Y:S01]  /*a160*/  @!P0 IMAD.IADD R55, R55, 0x1, -R39.reuse ;  /* 0x0000000137378824 */ /* 0x100fe200078e0a27 */
[----:B------:R-:W-:Y:S02]  /*a170*/  ISETP.GT.U32.AND P2, PT, R39, R63, PT ;  /* 0x0000003f2700720c */ /* 0x000fe40003f44070 */
[----:B------:R-:W-:Y:S01]  /*a180*/  ISETP.GE.AND P0, PT, R128, RZ, PT ;  /* 0x000000ff8000720c */ /* 0x000fe20003f06270 */
[----:B------:R-:W-:Y:S01]  /*a190*/  @!P4 IMAD.IADD R67, R67, 0x1, -R39 ;  /* 0x000000014343c824 */ /* 0x000fe200078e0a27 */
[----:B------:R-:W-:-:S07]  /*a1a0*/  ISETP.GT.U32.AND P4, PT, R39, R98, PT ;  /* 0x000000622700720c */ /* 0x000fce0003f84070 */
[--C-:B------:R-:W-:Y:S01]  /*a1b0*/  @!P5 IMAD.IADD R52, R52, 0x1, -R39.reuse ;  /* 0x000000013434d824 */ /* 0x100fe200078e0a27 */
[----:B------:R-:W-:Y:S01]  /*a1c0*/  ISETP.GE.AND P5, PT, R129, RZ, PT ;  /* 0x000000ff8100720c */ /* 0x000fe20003fa6270 */
[----:B------:R-:W-:Y:S01]  /*a1d0*/  @!P2 IMAD.IADD R63, R63, 0x1, -R39 ;  /* 0x000000013f3fa824 */ /* 0x000fe200078e0a27 */
[C---:B------:R-:W-:Y:S01]  /*a1e0*/  ISETP.GT.U32.AND P2, PT, R39.reuse, R94, PT ;  /* 0x0000005e2700720c */ /* 0x040fe20003f44070 */
[----:B------:R-:W-:Y:S01]  /*a1f0*/  @!P0 IMAD.MOV R71, RZ, RZ, -R71 ;  /* 0x000000ffff478224 */ /* 0x000fe200078e0a47 */
[----:B------:R-:W-:Y:S01]  /*a200*/  ISETP.GT.U32.AND P0, PT, R39, R52, PT ;  /* 0x000000342700720c */ /* 0x000fe20003f04070 */
[----:B------:R-:W-:Y:S01]  /*a210*/  @!P4 IMAD.IADD R98, R98, 0x1, -R39 ;  /* 0x000000016262c824 */ /* 0x000fe200078e0a27 */
[----:B------:R-:W-:Y:S01]  /*a220*/  ISETP.GE.AND P4, PT, R133, RZ, PT ;  /* 0x000000ff8500720c */ /* 0x000fe20003f86270 */
[----:B------:R-:W-:-:S03]  /*a230*/  @!P3 IMAD.MOV R63, RZ, RZ, -R63 ;  /* 0x000000ffff3fb224 */ /* 0x000fc600078e0a3f */
[----:B------:R-:W-:-:S03]  /*a240*/  ISETP.GT.U32.AND P3, PT, R39, R98, PT ;  /* 0x000000622700720c */ /* 0x000fc60003f64070 */
[----:B------:R-:W-:Y:S01]  /*a250*/  @!P5 IMAD.MOV R67, RZ, RZ, -R67 ;  /* 0x000000ffff43d224 */ /* 0x000fe200078e0a43 */
[C---:B------:R-:W-:Y:S01]  /*a260*/  ISETP.GT.U32.AND P5, PT, R39.reuse, R49, PT ;  /* 0x000000312700720c */ /* 0x040fe20003fa4070 */
[--C-:B------:R-:W-:Y:S01]  /*a270*/  @!P2 IMAD.IADD R94, R94, 0x1, -R39.reuse ;  /* 0x000000015e5ea824 */ /* 0x100fe200078e0a27 */
[C---:B------:R-:W-:Y:S01]  /*a280*/  ISETP.GT.U32.AND P2, PT, R39.reuse, R55, PT ;  /* 0x000000372700720c */ /* 0x040fe20003f44070 */
[----:B------:R-:W-:Y:S01]  /*a290*/  @!P0 IMAD.IADD R52, R52, 0x1, -R39 ;  /* 0x0000000134348824 */ /* 0x000fe200078e0a27 */
[C---:B------:R-:W-:Y:S01]  /*a2a0*/  ISETP.GT.U32.AND P0, PT, R39.reuse, R82, PT ;  /* 0x000000522700720c */ /* 0x040fe20003f04070 */
[----:B------:R-:W-:Y:S01]  /*a2b0*/  @!P4 IMAD.MOV R59, RZ, RZ, -R59 ;  /* 0x000000ffff3bc224 */ /* 0x000fe200078e0a3b */
[----:B------:R-:W-:Y:S01]  /*a2c0*/  ISETP.GT.U32.AND P4, PT, R39, R90, PT ;  /* 0x0000005a2700720c */ /* 0x000fe20003f84070 */
[----:B------:R-:W-:Y:S02]  /*a2d0*/  @!P6 IMAD.MOV R75, RZ, RZ, -R75 ;  /* 0x000000ffff4be224 */ /* 0x000fe400078e0a4b */
[----:B------:R-:W-:Y:S01]  /*a2e0*/  @!P3 IMAD.IADD R98, R98, 0x1, -R39 ;  /* 0x000000016262b824 */ /* 0x000fe200078e0a27 */
[----:B----4-:R-:W-:-:S03]  /*a2f0*/  ISETP.GE.AND P3, PT, R134, RZ, PT ;  /* 0x000000ff8600720c */ /* 0x010fc60003f66270 */
[--C-:B------:R-:W-:Y:S01]  /*a300*/  @!P5 IMAD.IADD R49, R49, 0x1, -R39.reuse ;  /* 0x000000013131d824 */ /* 0x100fe200078e0a27 */
[C---:B------:R-:W-:Y:S02]  /*a310*/  ISETP.GT.U32.AND P5, PT, R39.reuse, R78, PT ;  /* 0x0000004e2700720c */ /* 0x040fe40003fa4070 */
[----:B------:R-:W-:Y:S01]  /*a320*/  ISETP.GT.U32.AND P6, PT, R39, R94, PT ;  /* 0x0000005e2700720c */ /* 0x000fe20003fc4070 */
[--C-:B------:R-:W-:Y:S01]  /*a330*/  @!P2 IMAD.IADD R55, R55, 0x1, -R39.reuse ;  /* 0x000000013737a824 */ /* 0x100fe200078e0a27 */
[----:B------:R-:W-:Y:S01]  /*a340*/  ISETP.GT.U32.AND P2, PT, R39, R86, PT ;  /* 0x000000562700720c */ /* 0x000fe20003f44070 */
[--C-:B------:R-:W-:Y:S01]  /*a350*/  @!P0 IMAD.IADD R82, R82, 0x1, -R39.reuse ;  /* 0x0000000152528824 */ /* 0x100fe200078e0a27 */
[----:B------:R-:W-:Y:S01]  /*a360*/  ISETP.GE.AND P0, PT, R140, RZ, PT ;  /* 0x000000ff8c00720c */ /* 0x000fe20003f06270 */
[----:B------:R-:W-:Y:S01]  /*a370*/  @!P4 IMAD.IADD R90, R90, 0x1, -R39 ;  /* 0x000000015a5ac824 */ /* 0x000fe200078e0a27 */
[----:B------:R-:W-:Y:S01]  /*a380*/  ISETP.GE.AND P4, PT, R136, RZ, PT ;  /* 0x000000ff8800720c */ /* 0x000fe20003f86270 */
[----:B------:R-:W-:-:S03]  /*a390*/  @!P3 IMAD.MOV R55, RZ, RZ, -R55 ;  /* 0x000000ffff37b224 */ /* 0x000fc600078e0a37 */
[----:B------:R-:W-:Y:S01]  /*a3a0*/  ISETP.GT.U32.AND P3, PT, R39, R90, PT ;  /* 0x0000005a2700720c */ /* 0x000fe20003f64070 */
[--C-:B------:R-:W-:Y:S01]  /*a3b0*/  @!P5 IMAD.IADD R78, R78, 0x1, -R39.reuse ;  /* 0x000000014e4ed824 */ /* 0x100fe200078e0a27 */
[----:B------:R-:W-:Y:S01]  /*a3c0*/  ISETP.GE.AND P5, PT, R141, RZ, PT ;  /* 0x000000ff8d00720c */ /* 0x000fe20003fa6270 */
[--C-:B------:R-:W-:Y:S01]  /*a3d0*/  @!P6 IMAD.IADD R94, R94, 0x1, -R39.reuse ;  /* 0x000000015e5ee824 */ /* 0x100fe200078e0a27 */
[----:B------:R-:W-:Y:S01]  /*a3e0*/  ISETP.GT.U32.AND P6, PT, R39, R74, PT ;  /* 0x0000004a2700720c */ /* 0x000fe20003fc4070 */
[----:B------:R-:W-:Y:S01]  /*a3f0*/  @!P2 IMAD.IADD R86, R86, 0x1, -R39 ;  /* 0x000000015656a824 */ /* 0x000fe200078e0a27 */
[----:B------:R-:W-:Y:S01]  /*a400*/  ISETP.GE.AND P2, PT, R137, RZ, PT ;  /* 0x000000ff8900720c */ /* 0x000fe20003f46270 */
[----:B------:R-:W-:Y:S01]  /*a410*/  @!P0 IMAD.MOV R98, RZ, RZ, -R98 ;  /* 0x000000ffff628224 */ /* 0x000fe200078e0a62 */
[C---:B------:R-:W-:Y:S01]  /*a420*/  ISETP.GT.U32.AND P0, PT, R39.reuse, R78, PT ;  /* 0x0000004e2700720c */ /* 0x040fe20003f04070 */
[----:B------:R-:W-:Y:S01]  /*a430*/  @!P4 IMAD.MOV R52, RZ, RZ, -R52 ;  /* 0x000000ffff34c224 */ /* 0x000fe200078e0a34 */
[----:B------:R-:W-:-:S03]  /*a440*/  ISETP.GT.U32.AND P4, PT, R39, R86, PT ;  /* 0x000000562700720c */ /* 0x000fc60003f84070 */
[--C-:B------:R-:W-:Y:S01]  /*a450*/  @!P3 IMAD.IADD R90, R90, 0x1, -R39.reuse ;  /* 0x000000015a5ab824 */ /* 0x100fe200078e0a27 */
[C---:B------:R-:W-:Y:S01]  /*a460*/  ISETP.GT.U32.AND P3, PT, R39.reuse, R66, PT ;  /* 0x000000422700720c */ /* 0x040fe20003f64070 */
[----:B------:R-:W-:Y:S01]  /*a470*/  @!P5 IMAD.MOV R94, RZ, RZ, -R94 ;  /* 0x000000ffff5ed224 */ /* 0x000fe200078e0a5e */
[C---:B------:R-:W-:Y:S01]  /*a480*/  ISETP.GT.U32.AND P5, PT, R39.reuse, R70, PT ;  /* 0x000000462700720c */ /* 0x040fe20003fa4070 */
[----:B------:R-:W-:Y:S02]  /*a490*/  @!P6 IMAD.IADD R74, R74, 0x1, -R39 ;  /* 0x000000014a4ae824 */ /* 0x000fe400078e0a27 */
[----:B------:R-:W-:Y:S01]  /*a4a0*/  @!P2 IMAD.MOV R49, RZ, RZ, -R49 ;  /* 0x000000ffff31a224 */ /* 0x000fe200078e0a31 */
[C---:B------:R-:W-:Y:S01]  /*a4b0*/  ISETP.GT.U32.AND P2, PT, R39.reuse, R82, PT ;  /* 0x000000522700720c */ /* 0x040fe20003f44070 */
[--C-:B------:R-:W-:Y:S01]  /*a4c0*/  @!P0 IMAD.IADD R78, R78, 0x1, -R39.reuse ;  /* 0x000000014e4e8824 */ /* 0x100fe200078e0a27 */
[C---:B------:R-:W-:Y:S02]  /*a4d0*/  ISETP.GT.U32.AND P0, PT, R39.reuse, R54, PT ;  /* 0x000000362700720c */ /* 0x040fe40003f04070 */
[C---:B------:R-:W-:Y:S01]  /*a4e0*/  ISETP.GT.U32.AND P6, PT, R39.reuse, R74, PT ;  /* 0x0000004a2700720c */ /* 0x040fe20003fc4070 */
[--C-:B------:R-:W-:Y:S01]  /*a4f0*/  @!P4 IMAD.IADD R86, R86, 0x1, -R39.reuse ;  /* 0x000000015656c824 */ /* 0x100fe200078e0a27 */
[----:B------:R-:W-:Y:S01]  /*a500*/  ISETP.GT.U32.AND P4, PT, R39, R62, PT ;  /* 0x0000003e2700720c */ /* 0x000fe20003f84070 */
[--C-:B------:R-:W-:Y:S01]  /*a510*/  @!P3 IMAD.IADD R66, R66, 0x1, -R39.reuse ;  /* 0x000000014242b824 */ /* 0x100fe200078e0a27 */
[----:B------:R-:W-:Y:S01]  /*a520*/  ISETP.GE.AND P3, PT, R144, RZ, PT ;  /* 0x000000ff9000720c */ /* 0x000fe20003f66270 */
[----:B------:R-:W-:Y:S01]  /*a530*/  @!P5 IMAD.IADD R70, R70, 0x1, -R39 ;  /* 0x000000014646d824 */ /* 0x000fe200078e0a27 */
[----:B------:R-:W-:-:S03]  /*a540*/  ISETP.GE.AND P5, PT, R143, RZ, PT ;  /* 0x000000ff8f00720c */ /* 0x000fc60003fa6270 */
[--C-:B------:R-:W-:Y:S01]  /*a550*/  @!P2 IMAD.IADD R82, R82, 0x1, -R39.reuse ;  /* 0x000000015252a824 */ /* 0x100fe200078e0a27 */
[C---:B------:R-:W-:Y:S01]  /*a560*/  ISETP.GT.U32.AND P2, PT, R39.reuse, R58, PT ;  /* 0x0000003a2700720c */ /* 0x040fe20003f44070 */
[--C-:B------:R-:W-:Y:S01]  /*a570*/  @!P0 IMAD.IADD R54, R54, 0x1, -R39.reuse ;  /* 0x0000000136368824 */ /* 0x100fe200078e0a27 */
[----:B------:R-:W-:Y:S01]  /*a580*/  ISETP.GT.U32.AND P0, PT, R39, R70, PT ;  /* 0x000000462700720c */ /* 0x000fe20003f04070 */
[--C-:B------:R-:W-:Y:S01]  /*a590*/  @!P6 IMAD.IADD R74, R74, 0x1, -R39.reuse ;  /* 0x000000014a4ae824 */ /* 0x100fe200078e0a27 */
[----:B------:R-:W-:Y:S01]  /*a5a0*/  ISETP.GE.AND P6, PT, R142, RZ, PT ;  /* 0x000000ff8e00720c */ /* 0x000fe20003fc6270 */
[----:B------:R-:W-:Y:S01]  /*a5b0*/  @!P4 IMAD.IADD R62, R62, 0x1, -R39 ;  /* 0x000000013e3ec824 */ /* 0x000fe200078e0a27 */
[----:B------:R-:W-:Y:S01]  /*a5c0*/  ISETP.GE.AND P4, PT, R145, RZ, PT ;  /* 0x000000ff9100720c */ /* 0x000fe20003f86270 */
[----:B------:R-:W-:Y:S02]  /*a5d0*/  @!P3 IMAD.MOV R82, RZ, RZ, -R82 ;  /* 0x000000ffff52b224 */ /* 0x000fe400078e0a52 */
[----:B------:R-:W-:Y:S01]  /*a5e0*/  @!P5 IMAD.MOV R86, RZ, RZ, -R86 ;  /* 0x000000ffff56d224 */ /* 0x000fe200078e0a56 */
[----:B------:R-:W-:-:S02]  /*a5f0*/  ISETP.GT.U32.AND P5, PT, R39, R66, PT ;  /* 0x000000422700720c */ /* 0x000fc40003fa4070 */
[----:B------:R-:W-:Y:S01]  /*a600*/  ISETP.GT.U32.AND P3, PT, R39, R62, PT ;  /* 0x0000003e2700720c */ /* 0x000fe20003f64070 */
[--C-:B------:R-:W-:Y:S01]  /*a610*/  @!P2 IMAD.IADD R58, R58, 0x1, -R39.reuse ;  /* 0x000000013a3aa824 */ /* 0x100fe200078e0a27 */
[----:B------:R-:W-:Y:S01]  /*a620*/  ISETP.GE.AND P2, PT, R147, RZ, PT ;  /* 0x000000ff9300720c */ /* 0x000fe20003f46270 */
[----:B------:R-:W-:Y:S01]  /*a630*/  @!P0 IMAD.IADD R70, R70, 0x1, -R39 ;  /* 0x0000000146468824 */ /* 0x000fe200078e0a27 */
[C---:B------:R-:W-:Y:S01]  /*a640*/  ISETP.GT.U32.AND P0, PT, R39.reuse, R48, PT ;  /* 0x000000302700720c */ /* 0x040fe20003f04070 */
[----:B------:R-:W-:Y:S01]  /*a650*/  @!P6 IMAD.MOV R90, RZ, RZ, -R90 ;  /* 0x000000ffff5ae224 */ /* 0x000fe200078e0a5a */
[C---:B------:R-:W-:Y:S01]  /*a660*/  ISETP.GT.U32.AND P6, PT, R39.reuse, R54, PT ;  /* 0x000000362700720c */ /* 0x040fe20003fc4070 */
[----:B------:R-:W-:Y:S01]  /*a670*/  @!P4 IMAD.MOV R78, RZ, RZ, -R78 ;  /* 0x000000ffff4ec224 */ /* 0x000fe200078e0a4e */
[----:B------:R-:W-:-:S03]  /*a680*/  ISETP.GT.U32.AND P4, PT, R39, R58, PT ;  /* 0x0000003a2700720c */ /* 0x000fc60003f84070 */
[--C-:B------:R-:W-:Y:S01]  /*a690*/  @!P5 IMAD.IADD R66, R66, 0x1, -R39.reuse ;  /* 0x000000014242d824 */ /* 0x100fe200078e0a27 */
[C---:B------:R-:W-:Y:S01]  /*a6a0*/  ISETP.GT.U32.AND P5, PT, R39.reuse, R97, PT ;  /* 0x000000612700720c */ /* 0x040fe20003fa4070 */
[--C-:B------:R-:W-:Y:S01]  /*a6b0*/  @!P3 IMAD.IADD R62, R62, 0x1, -R39.reuse ;  /* 0x000000013e3eb824 */ /* 0x100fe200078e0a27 */
[C---:B------:R-:W-:Y:S01]  /*a6c0*/  ISETP.GT.U32.AND P3, PT, R39.reuse, R93, PT ;  /* 0x0000005d2700720c */ /* 0x040fe20003f64070 */
[----:B------:R-:W-:Y:S01]  /*a6d0*/  @!P2 IMAD.MOV R74, RZ, RZ, -R74 ;  /* 0x000000ffff4aa224 */ /* 0x000fe200078e0a4a */
[C---:B------:R-:W-:Y:S01]  /*a6e0*/  ISETP.GT.U32.AND P2, PT, R39.reuse, R51, PT ;  /* 0x000000332700720c */ /* 0x040fe20003f44070 */
[--C-:B------:R-:W-:Y:S01]  /*a6f0*/  @!P0 IMAD.IADD R48, R48, 0x1, -R39.reuse ;  /* 0x0000000130308824 */ /* 0x100fe200078e0a27 */
[----:B------:R-:W-:Y:S01]  /*a700*/  ISETP.GE.AND P0, PT, R152, RZ, PT ;  /* 0x000000ff9800720c */ /* 0x000fe20003f06270 */
[--C-:B------:R-:W-:Y:S01]  /*a710*/  @!P6 IMAD.IADD R54, R54, 0x1, -R39.reuse ;  /* 0x000000013636e824 */ /* 0x100fe200078e0a27 */
[----:B------:R-:W-:Y:S01]  /*a720*/  ISETP.GT.U32.AND P6, PT, R39, R89, PT ;  /* 0x000000592700720c */ /* 0x000fe20003fc4070 */
[----:B------:R-:W-:Y:S01]  /*a730*/  @!P4 IMAD.IADD R58, R58, 0x1, -R39 ;  /* 0x000000013a3ac824 */ /* 0x000fe200078e0a27 */
[----:B------:R-:W-:-:S03]  /*a740*/  ISETP.GE.AND P4, PT, R148, RZ, PT ;  /* 0x000000ff9400720c */ /* 0x000fc60003f86270 */
[--C-:B------:R-:W-:Y:S02]  /*a750*/  @!P5 IMAD.IADD R97, R97, 0x1, -R39.reuse ;  /* 0x000000016161d824 */ /* 0x100fe400078e0a27 */
[--C-:B------:R-:W-:Y:S01]  /*a760*/  @!P3 IMAD.IADD R93, R93, 0x1, -R39.reuse ;  /* 0x000000015d5db824 */ /* 0x100fe200078e0a27 */
[----:B------:R-:W-:Y:S01]  /*a770*/  ISETP.GE.AND P3, PT, R154, RZ, PT ;  /* 0x000000ff9a00720c */ /* 0x000fe20003f66270 */
[--C-:B------:R-:W-:Y:S01]  /*a780*/  @!P2 IMAD.IADD R51, R51, 0x1, -R39.reuse ;  /* 0x000000013333a824 */ /* 0x100fe200078e0a27 */
[----:B------:R-:W-:Y:S01]  /*a790*/  ISETP.GE.AND P2, PT, R151, RZ, PT ;  /* 0x000000ff9700720c */ /* 0x000fe20003f46270 */
[----:B------:R-:W-:Y:S01]  /*a7a0*/  @!P0 IMAD.MOV R62, RZ, RZ, -R62 ;  /* 0x000000ffff3e8224 */ /* 0x000fe200078e0a3e */
[----:B------:R-:W-:Y:S01]  /*a7b0*/  ISETP.GT.U32.AND P0, PT, R39, R97, PT ;  /* 0x000000612700720c */ /* 0x000fe20003f04070 */
[----:B------:R-:W-:Y:S02]  /*a7c0*/  @!P6 IMAD.IADD R89, R89, 0x1, -R39 ;  /* 0x000000015959e824 */ /* 0x000fe400078e0a27 */
[----:B------:R-:W-:Y:S01]  /*a7d0*/  @!P4 IMAD.MOV R70, RZ, RZ, -R70 ;  /* 0x000000ffff46c224 */ /* 0x000fe200078e0a46 */
[----:B------:R-:W-:-:S02]  /*a7e0*/  ISETP.GT.U32.AND P4, PT, R39, R51, PT ;  /* 0x000000332700720c */ /* 0x000fc40003f84070 */
[----:B------:R-:W-:-:S03]  /*a7f0*/  ISETP.GT.U32.AND P6, PT, R39, R89, PT ;  /* 0x000000592700720c */ /* 0x000fc60003fc4070 */
[----:B------:R-:W-:Y:S01]  /*a800*/  @!P3 IMAD.MOV R54, RZ, RZ, -R54 ;  /* 0x000000ffff36b224 */ /* 0x000fe200078e0a36 */
[C---:B------:R-:W-:Y:S01]  /*a810*/  ISETP.GT.U32.AND P3, PT, R39.reuse, R85, PT ;  /* 0x000000552700720c */ /* 0x040fe20003f64070 */
[----:B------:R-:W-:Y:S01]  /*a820*/  @!P2 IMAD.MOV R66, RZ, RZ, -R66 ;  /* 0x000000ffff42a224 */ /* 0x000fe200078e0a42 */
[----:B------:R-:W-:Y:S01]  /*a830*/  ISETP.GT.U32.AND P2, PT, R39, R48, PT ;  /* 0x000000302700720c */ /* 0x000fe20003f44070 */
[--C-:B------:R-:W-:Y:S01]  /*a840*/  @!P0 IMAD.IADD R97, R97, 0x1, -R39.reuse ;  /* 0x0000000161618824 */ /* 0x100fe200078e0a27 */
[----:B------:R-:W-:Y:S02]  /*a850*/  ISETP.GT.U32.AND P0, PT, R39, R73, PT ;  /* 0x000000492700720c */ /* 0x000fe40003f04070 */
[----:B------:R-:W-:Y:S01]  /*a860*/  ISETP.GE.AND P5, PT, R153, RZ, PT ;  /* 0x000000ff9900720c */ /* 0x000fe20003fa6270 */
[--C-:B------:R-:W-:Y:S02]  /*a870*/  @!P4 IMAD.IADD R51, R51, 0x1, -R39.reuse ;  /* 0x000000013333c824 */ /* 0x100fe400078e0a27 */
[----:B------:R-:W-:Y:S01]  /*a880*/  @!P6 IMAD.IADD R89, R89, 0x1, -R39 ;  /* 0x000000015959e824 */ /* 0x000fe200078e0a27 */
[----:B------:R-:W-:-:S02]  /*a890*/  ISETP.GT.U32.AND P6, PT, R39, R69, PT ;  /* 0x000000452700720c */ /* 0x000fc40003fc4070 */
        /* <DEDUP_REMOVED lines=8> */
[----:B------:R-:W-:-:S03]  /*a920*/  ISETP.GT.U32.AND P5, PT, R39, R93, PT ;  /* 0x0000005d2700720c */ /* 0x000fc60003fa4070 */
[--C-:B------:R-:W-:Y:S01]  /*a930*/  @!P6 IMAD.IADD R69, R69, 0x1, -R39.reuse ;  /* 0x000000014545e824 */ /* 0x100fe200078e0a27 */
[----:B------:R-:W-:Y:S01]  /*a940*/  ISETP.GT.U32.AND P6, PT, R39, R85, PT ;  /* 0x000000552700720c */ /* 0x000fe20003fc4070 */
[----:B------:R-:W-:Y:S01]  /*a950*/  @!P4 IMAD.IADD R81, R81, 0x1, -R39 ;  /* 0x000000015151c824 */ /* 0x000fe200078e0a27 */
[----:B------:R-:W-:Y:S01]  /*a960*/  ISETP.GE.AND P4, PT, R160, RZ, PT ;  /* 0x000000ffa000720c */ /* 0x000fe20003f86270 */
[----:B------:R-:W-:-:S03]  /*a970*/  @!P3 IMAD.MOV R48, RZ, RZ, -R48 ;  /* 0x000000ffff30b224 */ /* 0x000fc600078e0a30 */
[----:B------:R-:W-:Y:S01]  /*a980*/  ISETP.GT.U32.AND P3, PT, R39, R81, PT ;  /* 0x000000512700720c */ /* 0x000fe20003f64070 */
[----:B------:R-:W-:Y:S01]  /*a990*/  @!P2 IMAD.IADD R77, R77, 0x1, -R39 ;  /* 0x000000014d4da824 */ /* 0x000fe200078e0a27 */
[----:B------:R-:W-:Y:S01]  /*a9a0*/  ISETP.GE.AND P2, PT, R161, RZ, PT ;  /* 0x000000ffa100720c */ /* 0x000fe20003f46270 */
[----:B------:R-:W-:Y:S01]  /*a9b0*/  @!P0 IMAD.MOV R89, RZ, RZ, -R89 ;  /* 0x000000ffff598224 */ /* 0x000fe200078e0a59 */
[----:B------:R-:W-:Y:S01]  /*a9c0*/  ISETP.GT.U32.AND P0, PT, R39, R65, PT ;  /* 0x000000412700720c */ /* 0x000fe20003f04070 */
[--C-:B------:R-:W-:Y:S01]  /*a9d0*/  @!P5 IMAD.IADD R93, R93, 0x1, -R39.reuse ;  /* 0x000000015d5dd824 */ /* 0x100fe200078e0a27 */
[----:B------:R-:W-:Y:S01]  /*a9e0*/  ISETP.GE.AND P5, PT, R155, RZ, PT ;  /* 0x000000ff9b00720c */ /* 0x000fe20003fa6270 */
[----:B------:R-:W-:Y:S01]  /*a9f0*/  @!P6 IMAD.IADD R85, R85, 0x1, -R39 ;  /* 0x000000015555e824 */ /* 0x000fe200078e0a27 */
[C---:B------:R-:W-:Y:S01]  /*aa00*/  ISETP.GT.U32.AND P6, PT, R39.reuse, R61, PT ;  /* 0x0000003d2700720c */ /* 0x040fe20003fc4070 */
[----:B------:R-:W-:Y:S01]  /*aa10*/  @!P4 IMAD.MOV R97, RZ, RZ, -R97 ;  /* 0x000000ffff61c224 */ /* 0x000fe200078e0a61 */
[----:B------:R-:W-:-:S03]  /*aa20*/  ISETP.GT.U32.AND P4, PT, R39, R77, PT ;  /* 0x0000004d2700720c */ /* 0x000fc60003f84070 */
[----:B------:R-:W-:Y:S01]  /*aa30*/  @!P3 IMAD.IADD R81, R81, 0x1, -R39 ;  /* 0x000000015151b824 */ /* 0x000fe200078e0a27 */
[C---:B------:R-:W-:Y:S01]  /*aa40*/  ISETP.GT.U32.AND P3, PT, R39.reuse, R57, PT ;  /* 0x000000392700720c */ /* 0x040fe20003f64070 */
[----:B------:R-:W-:Y:S01]  /*aa50*/  @!P2 IMAD.MOV R93, RZ, RZ, -R93 ;  /* 0x000000ffff5da224 */ /* 0x000fe200078e0a5d */
[----:B------:R-:W-:Y:S01]  /*aa60*/  ISETP.GT.U32.AND P2, PT, R39, R69, PT ;  /* 0x000000452700720c */ /* 0x000fe20003f44070 */
[----:B------:R-:W-:Y:S01]  /*aa70*/  @!P0 IMAD.IADD R65, R65, 0x1, -R39 ;  /* 0x0000000141418824 */ /* 0x000fe200078e0a27 */
[----:B------:R-:W-:Y:S01]  /*aa80*/  ISETP.GE.AND P0, PT, R116, RZ, PT ;  /* 0x000000ff7400720c */ /* 0x000fe20003f06270 */
[----:B------:R-:W-:Y:S01]  /*aa90*/  @!P5 IMAD.MOV R51, RZ, RZ, -R51 ;  /* 0x000000ffff33d224 */ /* 0x000fe200078e0a33 */
[----:B------:R-:W-:Y:S01]  /*aaa0*/  ISETP.GT.U32.AND P5, PT, R39, R73, PT ;  /* 0x000000492700720c */ /* 0x000fe20003fa4070 */
[----:B------:R-:W-:Y:S01]  /*aab0*/  @!P6 IMAD.IADD R61, R61, 0x1, -R39 ;  /* 0x000000013d3de824 */ /* 0x000fe200078e0a27 */
[----:B------:R-:W-:Y:S01]  /*aac0*/  ISETP.GE.AND P6, PT, R115, RZ, PT ;  /* 0x000000ff7300720c */ /* 0x000fe20003fc6270 */
[----:B------:R-:W-:-:S02]  /*aad0*/  VIADD R149, R0, 0x1c ;  /* 0x0000001c00957836 */ /* 0x000fc40000000000 */
[--C-:B------:R-:W-:Y:S01]  /*aae0*/  @!P4 IMAD.IADD R77, R77, 0x1, -R39.reuse ;  /* 0x000000014d4dc824 */ /* 0x100fe200078e0a27 */
[----:B------:R-:W-:Y:S01]  /*aaf0*/  ISETP.GT.U32.AND P4, PT, R39, R31, PT ;  /* 0x0000001f2700720c */ /* 0x000fe20003f84070 */
[--C-:B------:R-:W-:Y:S01]  /*ab00*/  @!P3 IMAD.IADD R57, R57, 0x1, -R39.reuse ;  /* 0x000000013939b824 */ /* 0x100fe200078e0a27 */
[----:B------:R-:W-:Y:S01]  /*ab10*/  ISETP.GE.AND P3, PT, R114, RZ, PT ;  /* 0x000000ff7200720c */ /* 0x000fe20003f66270 */
[----:B------:R-:W-:Y:S01]  /*ab20*/  @!P2 IMAD.IADD R69, R69, 0x1, -R39 ;  /* 0x000000014545a824 */ /* 0x000fe200078e0a27 */
[----:B------:R-:W-:Y:S01]  /*ab30*/  IABS R41, R149 ;  /* 0x0000009500297213 */ /* 0x000fe20000000000 */
[----:B------:R-:W-:Y:S01]  /*ab40*/  @!P0 IMAD.MOV R77, RZ, RZ, -R77 ;  /* 0x000000ffff4d8224 */ /* 0x000fe200078e0a4d */
[----:B------:R-:W-:Y:S01]  /*ab50*/  ISETP.GE.AND P2, PT, R117, RZ, PT ;  /* 0x000000ff7500720c */ /* 0x000fe20003f46270 */
[----:B------:R-:W-:Y:S01]  /*ab60*/  @!P5 IMAD.IADD R73, R73, 0x1, -R39 ;  /* 0x000000014949d824 */ /* 0x000fe200078e0a27 */
[----:B------:R-:W-:Y:S01]  /*ab70*/  ISETP.GT.U32.AND P0, PT, R39, R57, PT ;  /* 0x000000392700720c */ /* 0x000fe20003f04070 */
[----:B------:R-:W-:-:S02]  /*ab80*/  VIADD R120, R0, 0x24 ;  /* 0x0000002400787836 */ /* 0x000fc40000000000 */
[----:B------:R-:W-:-:S04]  /*ab90*/  IMAD.HI.U32 R32, R40, R41, RZ ;  /* 0x0000002928207227 */ /* 0x000fc800078e00ff */
[----:B------:R-:W-:Y:S01]  /*aba0*/  @!P6 IMAD.MOV R73, RZ, RZ, -R73 ;  /* 0x000000ffff49e224 */ /* 0x000fe200078e0a49 */
[----:B------:R-:W-:Y:S01]  /*abb0*/  ISETP.GT.U32.AND P6, PT, R39, R30, PT ;  /* 0x0000001e2700720c */ /* 0x000fe20003fc4070 */
[----:B------:R-:W-:Y:S01]  /*abc0*/  IMAD.MOV R32, RZ, RZ, -R32 ;  /* 0x000000ffff207224 */ /* 0x000fe200078e0a20 */
[----:B------:R-:W-:Y:S01]  /*abd0*/  IABS R34, R120 ;  /* 0x0000007800227213 */ /* 0x000fe20000000000 */
[----:B------:R-:W-:Y:S01]  /*abe0*/  @!P4 IMAD.IADD R31, R31, 0x1, -R39 ;  /* 0x000000011f1fc824 */ /* 0x000fe200078e0a27 */
[C---:B------:R-:W-:Y:S01]  /*abf0*/  ISETP.GT.U32.AND P4, PT, R39.reuse, R61, PT ;  /* 0x0000003d2700720c */ /* 0x040fe20003f84070 */
[----:B------:R-:W-:Y:S01]  /*ac00*/  @!P3 IMAD.MOV R69, RZ, RZ, -R69 ;  /* 0x000000ffff45b224 */ /* 0x000fe200078e0a45 */
[C---:B------:R-:W-:Y:S01]  /*ac10*/  ISETP.GT.U32.AND P3, PT, R39.reuse, R28, PT ;  /* 0x0000001c2700720c */ /* 0x040fe20003f64070 */
[----:B------:R-:W-:Y:S02]  /*ac20*/  IMAD R41, R39, R32, R41 ;  /* 0x0000002027297224 */ /* 0x000fe400078e0229 */
[----:B------:R-:W-:-:S04]  /*ac30*/  IMAD.HI.U32 R32, R40, R34, RZ ;  /* 0x0000002228207227 */ /* 0x000fc800078e00ff */
[----:B------:R-:W-:Y:S01]  /*ac40*/  @!P2 IMAD.MOV R81, RZ, RZ, -R81 ;  /* 0x000000ffff51a224 */ /* 0x000fe200078e0a51 */
[----:B------:R-:W-:Y:S01]  /*ac50*/  ISETP.GT.U32.AND P2, PT, R39, R31, PT ;  /* 0x0000001f2700720c */ /* 0x000fe20003f44070 */
[--C-:B------:R-:W-:Y:S01]  /*ac60*/  @!P0 IMAD.IADD R57, R57, 0x1, -R39.reuse ;  /* 0x0000000139398824 */ /* 0x100fe200078e0a27 */
[----:B------:R-:W-:Y:S01]  /*ac70*/  ISETP.GE.AND P0, PT, R109, RZ, PT ;  /* 0x000000ff6d00720c */ /* 0x000fe20003f06270 */
[----:B------:R-:W-:Y:S01]  /*ac80*/  IMAD.MOV R32, RZ, RZ, -R32 ;  /* 0x000000ffff207224 */ /* 0x000fe200078e0a20 */
[----:B------:R-:W-:Y:S01]  /*ac90*/  IABS R33, R13 ;  /* 0x0000000d00217213 */ /* 0x000fe20000000000 */
[----:B------:R-:W-:Y:S02]  /*aca0*/  IMAD.MOV.U32 R162, RZ, RZ, R106 ;  /* 0x000000ffffa27224 */ /* 0x000fe400078e006a */
[----:B------:R-:W-:Y:S01]  /*acb0*/  @!P6 IMAD.IADD R30, R30, 0x1, -R39 ;  /* 0x000000011e1ee824 */ /* 0x000fe200078e0a27 */
[----:B------:R-:W-:Y:S01]  /*acc0*/  ISETP.GE.AND P6, PT, R4, RZ, PT ;  /* 0x000000ff0400720c */ /* 0x000fe20003fc6270 */
[----:B------:R-:W-:Y:S01]  /*acd0*/  IMAD R34, R39, R32, R34 ;  /* 0x0000002027227224 */ /* 0x000fe200078e0222 */
[----:B------:R-:W-:Y:S01]  /*ace0*/  ISETP.GE.AND P5, PT, R162, RZ, PT ;  /* 0x000000ffa200720c */ /* 0x000fe20003fa6270 */
[----:B------:R-:W-:-:S04]  /*acf0*/  IMAD.HI.U32 R32, R40, R33, RZ ;  /* 0x0000002128207227 */ /* 0x000fc800078e00ff */
[--C-:B------:R-:W-:Y:S02]  /*ad00*/  @!P4 IMAD.IADD R61, R61, 0x1, -R39.reuse ;  /* 0x000000013d3dc824 */ /* 0x100fe400078e0a27 */
[--C-:B------:R-:W-:Y:S01]  /*ad10*/  @!P3 IMAD.IADD R28, R28, 0x1, -R39.reuse ;  /* 0x000000011c1cb824 */ /* 0x100fe200078e0a27 */
[----:B------:R-:W-:Y:S01]  /*ad20*/  STL [R1+0x8d0], R149 ;  /* 0x0008d09501007387 */ /* 0x000fe20000100800 */
[----:B------:R-:W-:Y:S01]  /*ad30*/  IMAD.MOV R32, RZ, RZ, -R32 ;  /* 0x000000ffff207224 */ /* 0x000fe200078e0a20 */
[----:B------:R-:W-:Y:S01]  /*ad40*/  ISETP.GT.U32.AND P3, PT, R39, R30, PT ;  /* 0x0000001e2700720c */ /* 0x000fe20003f64070 */
[----:B------:R-:W-:Y:S01]  /*ad50*/  @!P2 IMAD.IADD R31, R31, 0x1, -R39 ;  /* 0x000000011f1fa824 */ /* 0x000fe200078e0a27 */
[----:B------:R-:W-:Y:S01]  /*ad60*/  STL [R1+0xba4], R149 ;  /* 0x000ba49501007387 */ /* 0x000fe20000100800 */
[----:B------:R-:W-:Y:S01]  /*ad70*/  @!P0 IMAD.MOV R61, RZ, RZ, -R61 ;  /* 0x000000ffff3d8224 */ /* 0x000fe200078e0a3d */
[----:B------:R-:W-:Y:S02]  /*ad80*/  ISETP.GE.AND P2, PT, R108, RZ, PT ;  /* 0x000000ff6c00720c */ /* 0x000fe40003f46270 */
[C---:B------:R-:W-:Y:S01]  /*ad90*/  ISETP.GT.U32.AND P0, PT, R39.reuse, R28, PT ;  /* 0x0000001c2700720c */ /* 0x040fe20003f04070 */
[----:B------:R-:W-:Y:S01]  /*ada0*/  STL [R1+0xba8], R41 ;  /* 0x000ba82901007387 */ /* 0x000fe20000100800 */
[----:B------:R-:W-:-:S03]  /*adb0*/  IMAD R33, R39, R32, R33 ;  /* 0x0000002027217224 */ /* 0x000fc600078e0221 */
[----:B------:R-:W-:Y:S01]  /*adc0*/  STL [R1+0x8c0], R120 ;  /* 0x0008c07801007387 */ /* 0x000fe20000100800 */
[----:B------:R-:W-:Y:S01]  /*add0*/  @!P6 IMAD.MOV R31, RZ, RZ, -R31 ;  /* 0x000000ffff1fe224 */ /* 0x000fe200078e0a1f */
[----:B------:R-:W-:Y:S02]  /*ade0*/  ISETP.GE.AND P6, PT, R2, RZ, PT ;  /* 0x000000ff0200720c */ /* 0x000fe40003fc6270 */
[----:B------:R-:W-:Y:S01]  /*adf0*/  STL [R1+0xbac], R120 ;  /* 0x000bac7801007387 */ /* 0x000fe20000100800 */
[----:B------:R-:W-:-:S03]  /*ae00*/  IABS R32, R22 ;  /* 0x0000001600207213 */ /* 0x000fc60000000000 */
[----:B------:R-:W-:Y:S01]  /*ae10*/  STL [R1+0xbb0], R34 ;  /* 0x000bb02201007387 */ /* 0x000fe20000100800 */
[----:B------:R-:W-:-:S03]  /*ae20*/  @!P5 IMAD.MOV R85, RZ, RZ, -R85 ;  /* 0x000000ffff55d224 */ /* 0x000fc600078e0a55 */
[----:B------:R-:W-:Y:S01]  /*ae30*/  STL [R1+0x8cc], R13 ;  /* 0x0008cc0d01007387 */ /* 0x000fe20000100800 */
[----:B------:R-:W-:-:S03]  /*ae40*/  ISETP.GT.U32.AND P5, PT, R39, R65, PT ;  /* 0x000000412700720c */ /* 0x000fc60003fa4070 */
[----:B------:R-:W-:Y:S04]  /*ae50*/  STL [R1+0xbb4], R13 ;  /* 0x000bb40d01007387 */ /* 0x000fe80000100800 */
[----:B------:R-:W-:Y:S04]  /*ae60*/  STL [R1+0xbb8], R33 ;  /* 0x000bb82101007387 */ /* 0x000fe80000100800 */
[----:B------:R2:W-:Y:S01]  /*ae70*/  STL [R1+0xbbc], R0 ;  /* 0x000bbc0001007387 */ /* 0x0005e20000100800 */
[----:B------:R-:W-:Y:S01]  /*ae80*/  IMAD.HI.U32 R106, R40, R32, RZ ;  /* 0x00000020286a7227 */ /* 0x000fe200078e00ff */
[----:B------:R-:W-:-:S03]  /*ae90*/  LOP3.LUT R5, RZ, R29, RZ, 0x33, !PT ;  /* 0x0000001dff057212 */ /* 0x000fc600078e33ff */
[----:B------:R-:W-:Y:S02]  /*aea0*/  @!P2 IMAD.MOV R57, RZ, RZ, -R57 ;  /* 0x000000ffff39a224 */ /* 0x000fe400078e0a39 */
[----:B--2---:R-:W-:Y:S01]  /*aeb0*/  VIADD R0, R12, 0x7f ;  /* 0x0000007f0c007836 */ /* 0x004fe20000000000 */
[----:B------:R-:W-:Y:S01]  /*aec0*/  ISETP.GE.AND P2, PT, R3, RZ, PT ;  /* 0x000000ff0300720c */ /* 0x000fe20003f46270 */
[--C-:B------:R-:W-:Y:S01]  /*aed0*/  @!P3 IMAD.IADD R30, R30, 0x1, -R39.reuse ;  /* 0x000000011e1eb824 */ /* 0x100fe200078e0a27 */
[----:B------:R-:W-:Y:S01]  /*aee0*/  ISETP.NE.AND P3, PT, R29, RZ, PT ;  /* 0x000000ff1d00720c */ /* 0x000fe20003f65270 */
[--C-:B------:R-:W-:Y:S01]  /*aef0*/  @!P0 IMAD.IADD R28, R28, 0x1, -R39.reuse ;  /* 0x000000011c1c8824 */ /* 0x100fe200078e0a27 */
[----:B------:R-:W-:Y:S01]  /*af00*/  ISETP.GT.AND P0, PT, R0, 0x7f, PT ;  /* 0x0000007f0000780c */ /* 0x000fe20003f04270 */
[----:B------:R-:W-:Y:S01]  /*af10*/  IMAD.MOV R106, RZ, RZ, -R106 ;  /* 0x000000ffff6a7224 */ /* 0x000fe200078e0a6a */
[----:B------:R-:W-:Y:S01]  /*af20*/  SEL R103, R5, R103, !P3 ;  /* 0x0000006705677207 */ /* 0x000fe20005800000 */
[----:B------:R-:W-:Y:S01]  /*af30*/  @!P6 IMAD.MOV R28, RZ, RZ, -R28 ;  /* 0x000000ffff1ce224 */ /* 0x000fe200078e0a1c */
[----:B------:R-:W-:Y:S01]  /*af40*/  ISETP.LT.AND P0, PT, R107, R12, P0 ;  /* 0x0000000c6b00720c */ /* 0x000fe20000701270 */
[----:B------:R-:W-:Y:S01]  /*af50*/  IMAD R32, R39, R106, R32 ;  /* 0x0000006a27207224 */ /* 0x000fe200078e0220 */
[----:B------:R-:W-:Y:S01]  /*af60*/  SEL R107, R5, R46, !P3 ;  /* 0x0000002e056b7207 */ /* 0x000fe20005800000 */
[----:B------:R-:W-:Y:S01]  /*af70*/  @!P5 IMAD.IADD R65, R65, 0x1, -R39 ;  /* 0x000000014141d824 */ /* 0x000fe200078e0a27 */
[----:B------:R-:W-:Y:S01]  /*af80*/  STL [R1+0x8c8], R22 ;  /* 0x0008c81601007387 */ /* 0x000fe20000100800 */
[----:B------:R-:W-:Y:S01]  /*af90*/  ISETP.GE.AND P5, PT, R113, RZ, PT ;  /* 0x000000ff7100720c */ /* 0x000fe20003fa6270 */
[----:B------:R-:W-:Y:S01]  /*afa0*/  IMAD R103, R103, UR11, RZ ;  /* 0x0000000b67677c24 */ /* 0x000fe2000f8e02ff */
[C---:B------:R-:W-:Y:S01]  /*afb0*/  SEL R116, R5.reuse, R28, !P3 ;  /* 0x0000001c05747207 */ /* 0x040fe20005800000 */
[----:B------:R-:W-:Y:S01]  /*afc0*/  STL [R1+0xbc0], R22 ;  /* 0x000bc01601007387 */ /* 0x000fe20000100800 */
[----:B------:R-:W-:Y:S01]  /*afd0*/  SEL R96, R5, R96, !P3 ;  /* 0x0000006005607207 */ /* 0x000fe20005800000 */
[----:B------:R-:W-:Y:S01]  /*afe0*/  IMAD R28, R107, UR11, RZ ;  /* 0x0000000b6b1c7c24 */ /* 0x000fe2000f8e02ff */
[C---:B------:R-:W-:Y:S01]  /*aff0*/  SEL R29, R5.reuse, R100, !P3 ;  /* 0x00000064051d7207 */ /* 0x040fe20005800000 */
[----:B------:R-:W-:Y:S01]  /*b000*/  STL [R1+0xbc4], R40 ;  /* 0x000bc42801007387 */ /* 0x000fe20000100800 */
[----:B------:R-:W-:Y:S01]  /*b010*/  VIADD R106, R12, 0xffffffa8 ;  /* 0xffffffa80c6a7836 */ /* 0x000fe20000000000 */
[----:B------:R-:W-:-:S02]  /*b020*/  SEL R92, R5, R92, !P3 ;  /* 0x0000005c055c7207 */ /* 0x000fc40005800000 */
[----:B------:R-:W-:Y:S01]  /*b030*/  STL [R1+0xbc8], R32 ;  /* 0x000bc82001007387 */ /* 0x000fe20000100800 */
[C---:B------:R-:W-:Y:S01]  /*b040*/  SEL R99, R5.reuse, R99, !P3 ;  /* 0x0000006305637207 */ /* 0x040fe20005800000 */
[----:B------:R-:W-:Y:S01]  /*b050*/  @!P2 IMAD.MOV R30, RZ, RZ, -R30 ;  /* 0x000000ffff1ea224 */ /* 0x000fe200078e0a1e */
[----:B------:R-:W-:Y:S01]  /*b060*/  SEL R95, R5, R95, !P3 ;  /* 0x0000005f055f7207 */ /* 0x000fe20005800000 */
[----:B------:R-:W-:Y:S01]  /*b070*/  STL [R1+0xbcc], R12 ;  /* 0x000bcc0c01007387 */ /* 0x000fe20000100800 */
[----:B------:R-:W-:-:S03]  /*b080*/  IADD3 R26, P2, PT, R103, R38, RZ ;  /* 0x00000026671a7210 */ /* 0x000fc60007f5e0ff */
[----:B------:R-:W-:Y:S01]  /*b090*/  STL [R1+0xbd0], R5 ;  /* 0x000bd00501007387 */ /* 0x000fe20000100800 */
[----:B------:R-:W-:Y:S01]  /*b0a0*/  IADD3 R0, P6, PT, R28, R38, RZ ;  /* 0x000000261c007210 */ /* 0x000fe20007fde0ff */
[----:B------:R-:W-:Y:S01]  /*b0b0*/  IMAD R29, R29, UR5, RZ ;  /* 0x000000051d1d7c24 */ /* 0x000fe2000f8e02ff */
[----:B------:R-:W-:Y:S01]  /*b0c0*/  ISETP.GE.U32.AND P4, PT, R106, 0x7fffff29, PT ;  /* 0x7fffff296a00780c */ /* 0x000fe20003f86070 */
[----:B------:R-:W-:Y:S01]  /*b0d0*/  STL [R1+0xbd4], R107 ;  /* 0x000bd46b01007387 */ /* 0x000fe20000100800 */
[C---:B------:R-:W-:Y:S01]  /*b0e0*/  VIADD R106, R12.reuse, 0xffffffa0 ;  /* 0xffffffa00c6a7836 */ /* 0x040fe20000000000 */
[C---:B------:R-:W-:Y:S01]  /*b0f0*/  SEL R109, R5.reuse, R101, !P3 ;  /* 0x00000065056d7207 */ /* 0x040fe20005800000 */
[----:B------:R-:W-:Y:S01]  /*b100*/  @!P5 IMAD.MOV R65, RZ, RZ, -R65 ;  /* 0x000000ffff41d224 */ /* 0x000fe200078e0a41 */
[----:B------:R-:W-:Y:S01]  /*b110*/  STL [R1+0xbd8], R96 ;  /* 0x000bd86001007387 */ /* 0x000fe20000100800 */
[C---:B------:R-:W-:Y:S01]  /*b120*/  SEL R101, R5.reuse, R43, !P3 ;  /* 0x0000002b05657207 */ /* 0x040fe20005800000 */
[----:B------:R-:W-:Y:S01]  /*b130*/  VIADD R117, R12, 0xffffff98 ;  /* 0xffffff980c757836 */ /* 0x000fe20000000000 */
[C---:B------:R-:W-:Y:S01]  /*b140*/  SEL R115, R5.reuse, R30, !P3 ;  /* 0x0000001e05737207 */ /* 0x040fe20005800000 */
[----:B------:R-:W-:Y:S01]  /*b150*/  STL [R1+0xbdc], R92 ;  /* 0x000bdc5c01007387 */ /* 0x000fe20000100800 */
[----:B------:R-:W-:Y:S01]  /*b160*/  SEL R43, R5, R88, !P3 ;  /* 0x00000058052b7207 */ /* 0x000fe20005800000 */
[----:B------:R-:W-:Y:S01]  /*b170*/  IMAD R30, R96, UR16, RZ ;  /* 0x00000010601e7c24 */ /* 0x000fe2000f8e02ff */
[----:B------:R-:W-:Y:S01]  /*b180*/  LEA.HI.X.SX32 R42, R103, R35, 0x1, P2 ;  /* 0x00000023672a7211 */ /* 0x000fe200010f0eff */
[----:B------:R-:W-:Y:S01]  /*b190*/  STL [R1+0xbe0], R99 ;  /* 0x000be06301007387 */ /* 0x000fe20000100800 */
[----:B------:R-:W-:Y:S01]  /*b1a0*/  SEL R113, R5, R102, !P3 ;  /* 0x0000006605717207 */ /* 0x000fe20005800000 */
[----:B------:R-:W2:Y:S02]  /*b1b0*/  LDCU UR5, c[0x0][0x3b0] ;  /* 0x00007600ff0577ac */ /* 0x000ea40008000800 */
[----:B------:R-:W-:Y:S01]  /*b1c0*/  STL [R1+0xbe4], R95 ;  /* 0x000be45f01007387 */ /* 0x000fe20000100800 */
[----:B------:R-:W-:-:S03]  /*b1d0*/  ISETP.GE.U32.AND P5, PT, R106, 0x7fffff21, PT ;  /* 0x7fffff216a00780c */ /* 0x000fc60003fa6070 */
[----:B------:R-:W-:Y:S01]  /*b1e0*/  STL [R1+0x128], R26 ;  /* 0x0001281a01007387 */ /* 0x000fe20000100800 */
[----:B------:R-:W-:-:S03]  /*b1f0*/  SEL R102, R5, R44, !P3 ;  /* 0x0000002c05667207 */ /* 0x000fc60005800000 */
[----:B------:R3:W-:Y:S01]  /*b200*/  STL [R1+0x168], R0 ;  /* 0x0001680001007387 */ /* 0x0007e20000100800 */
[----:B------:R-:W-:Y:S01]  /*b210*/  SEL R100, R5, R57, !P3 ;  /* 0x0000003905647207 */ /* 0x000fe20005800000 */
[----:B------:R-:W-:Y:S01]  /*b220*/  IMAD R57, R95, UR17, RZ ;  /* 0x000000115f397c24 */ /* 0x000fe2000f8e02ff */
[C---:B------:R-:W-:Y:S01]  /*b230*/  SEL R114, R5.reuse, R31, !P3 ;  /* 0x0000001f05727207 */ /* 0x040fe20005800000 */
[----:B------:R-:W-:Y:S01]  /*b240*/  IMAD R31, R92, UR21, RZ ;  /* 0x000000155c1f7c24 */ /* 0x000fe2000f8e02ff */
[----:B------:R-:W-:Y:S01]  /*b250*/  SEL R106, R5, R45, !P3 ;  /* 0x0000002d056a7207 */ /* 0x000fe20005800000 */
[----:B------:R-:W-:Y:S01]  /*b260*/  IMAD R43, R43, UR25, RZ ;  /* 0x000000192b2b7c24 */ /* 0x000fe2000f8e02ff */
[----:B------:R-:W-:Y:S02]  /*b270*/  SEL R44, R5, R84, !P3 ;  /* 0x00000054052c7207 */ /* 0x000fe40005800000 */
[----:B---3--:R-:W-:Y:S01]  /*b280*/  IADD3 R0, P2, PT, R29, R38, RZ ;  /* 0x000000261d007210 */ /* 0x008fe20007f5e0ff */
[----:B------:R3:W-:Y:S01]  /*b290*/  STL [R1+0xbe8], R103 ;  /* 0x000be86701007387 */ /* 0x0007e20000100800 */
[----:B------:R-:W-:-:S02]  /*b2a0*/  LEA.HI.X.SX32 R2, R28, R35, 0x1, P6 ;  /* 0x000000231c027211 */ /* 0x000fc400030f0eff */
[C---:B------:R-:W-:Y:S01]  /*b2b0*/  SEL R45, R5.reuse, R80, !P3 ;  /* 0x00000050052d7207 */ /* 0x040fe20005800000 */
[----:B------:R-:W-:Y:S01]  /*b2c0*/  STL [R1+0x124], R42 ;  /* 0x0001242a01007387 */ /* 0x000fe20000100800 */
[----:B------:R-:W-:Y:S01]  /*b2d0*/  IADD3 R95, P6, PT, R30, R38, RZ ;  /* 0x000000261e5f7210 */ /* 0x000fe20007fde0ff */
[----:B------:R-:W-:Y:S02]  /*b2e0*/  IMAD R44, R44, UR29, RZ ;  /* 0x0000001d2c2c7c24 */ /* 0x000fe4000f8e02ff */
[----:B------:R4:W-:Y:S01]  /*b2f0*/  STL [R1+0x1a8], R0 ;  /* 0x0001a80001007387 */ /* 0x0009e20000100800 */
[----:B------:R-:W-:Y:S01]  /*b300*/  SEL R108, R5, R47, !P3 ;  /* 0x0000002f056c7207 */ /* 0x000fe20005800000 */
[----:B------:R-:W-:Y:S01]  /*b310*/  IMAD R45, R45, UR33, RZ ;  /* 0x000000212d2d7c24 */ /* 0x000fe2000f8e02ff */
[----:B------:R-:W-:Y:S02]  /*b320*/  SEL R46, R5, R76, !P3 ;  /* 0x0000004c052e7207 */ /* 0x000fe40005800000 */
[----:B---3--:R-:W-:-:S02]  /*b330*/  LEA.HI.X.SX32 R103, R30, R35, 0x1, P6 ;  /* 0x000000231e677211 */ /* 0x008fc400030f0eff */
[----:B------:R-:W-:Y:S02]  /*b340*/  SEL R47, R5, R72, !P3 ;  /* 0x00000048052f7207 */ /* 0x000fe40005800000 */
[-C--:B----4-:R-:W-:Y:S02]  /*b350*/  LEA.HI.X.SX32 R0, R29, R35.reuse, 0x1, P2 ;  /* 0x000000231d007211 */ /* 0x090fe400010f0eff */
[-C--:B------:R-:W-:Y:S02]  /*b360*/  IADD3 R92, P2, PT, R31, R38.reuse, RZ ;  /* 0x000000261f5c7210 */ /* 0x080fe40007f5e0ff */
[----:B------:R-:W-:Y:S02]  /*b370*/  IADD3 R107, P6, PT, R43, R38, RZ ;  /* 0x000000262b6b7210 */ /* 0x000fe40007fde0ff */
[----:B------:R-:W-:Y:S01]  /*b380*/  SEL R80, R5, R54, !P3 ;  /* 0x0000003605507207 */ /* 0x000fe20005800000 */
[----:B------:R-:W-:Y:S01]  /*b390*/  IMAD R54, R99, UR12, RZ ;  /* 0x0000000c63367c24 */ /* 0x000fe2000f8e02ff */
[----:B------:R-:W-:Y:S01]  /*b3a0*/  SEL R72, R5, R68, !P3 ;  /* 0x0000004405487207 */ /* 0x000fe20005800000 */
[----:B------:R-:W-:Y:S01]  /*b3b0*/  IMAD R46, R46, UR37, RZ ;  /* 0x000000252e2e7c24 */ /* 0x000fe2000f8e02ff */
[----:B------:R-:W-:Y:S01]  /*b3c0*/  LEA.HI.X.SX32 R99, R31, R35, 0x1, P2 ;  /* 0x000000231f637211 */ /* 0x000fe200010f0eff */
[----:B------:R-:W-:Y:S01]  /*b3d0*/  IMAD R47, R47, UR41, RZ ;  /* 0x000000292f2f7c24 */ /* 0x000fe2000f8e02ff */
[----:B------:R-:W-:-:S02]  /*b3e0*/  SEL R68, R5, R64, !P3 ;  /* 0x0000004005447207 */ /* 0x000fc40005800000 */
[----:B------:R-:W-:Y:S01]  /*b3f0*/  LEA.HI.X.SX32 R96, R43, R35, 0x1, P6 ;  /* 0x000000232b607211 */ /* 0x000fe200030f0eff */
[----:B------:R-:W-:Y:S01]  /*b400*/  STL [R1+0x164], R2 ;  /* 0x0001640201007387 */ /* 0x000fe20000100800 */
[----:B------:R-:W-:Y:S02]  /*b410*/  IADD3 R12, P2, PT, R44, R38, RZ ;  /* 0x000000262c0c7210 */ /* 0x000fe40007f5e0ff */
[C---:B------:R-:W-:Y:S02]  /*b420*/  SEL R53, R5.reuse, R53, !P3 ;  /* 0x0000003505357207 */ /* 0x040fe40005800000 */
[C---:B------:R-:W-:Y:S02]  /*b430*/  SEL R91, R5.reuse, R91, !P3 ;  /* 0x0000005b055b7207 */ /* 0x040fe40005800000 */
[C---:B------:R-:W-:Y:S02]  /*b440*/  SEL R87, R5.reuse, R87, !P3 ;  /* 0x0000005705577207 */ /* 0x040fe40005800000 */
[----:B------:R-:W-:-:S02]  /*b450*/  SEL R83, R5, R83, !P3 ;  /* 0x0000005305537207 */ /* 0x000fc40005800000 */
[C---:B------:R-:W-:Y:S02]  /*b460*/  SEL R79, R5.reuse, R79, !P3 ;  /* 0x0000004f054f7207 */ /* 0x040fe40005800000 */
[C---:B------:R-:W-:Y:S02]  /*b470*/  SEL R75, R5.reuse, R75, !P3 ;  /* 0x0000004b054b7207 */ /* 0x040fe40005800000 */
        /* <DEDUP_REMOVED lines=29> */
[----:B------:R-:W-:Y:S01]  /*b650*/  SEL R61, R5, R61, !P3 ;  /* 0x0000003d053d7207 */ /* 0x000fe20005800000 */
[----:B------:R-:W-:Y:S01]  /*b660*/  IMAD R113, R113, UR11, RZ ;  /* 0x0000000b71717c24 */ /* 0x000fe2000f8e02ff */
[----:B------:R-:W-:Y:S01]  /*b670*/  SEL R64, R5, R60, !P3 ;  /* 0x0000003c05407207 */ /* 0x000fe20005800000 */
[----:B------:R-:W-:Y:S01]  /*b680*/  IMAD R106, R106, UR11, RZ ;  /* 0x0000000b6a6a7c24 */ /* 0x000fe2000f8e02ff */
[----:B------:R-:W-:Y:S01]  /*b690*/  IADD3 R40, P6, PT, R45, R38, RZ ;  /* 0x000000262d287210 */ /* 0x000fe20007fde0ff */
[----:B------:R-:W-:Y:S01]  /*b6a0*/  IMAD R109, R109, UR11, RZ ;  /* 0x0000000b6d6d7c24 */ /* 0x000fe2000f8e02ff */
[C---:B------:R-:W-:Y:S01]  /*b6b0*/  SEL R60, R5.reuse, R56, !P3 ;  /* 0x00000038053c7207 */ /* 0x040fe20005800000 */
[----:B------:R3:W-:Y:S01]  /*b6c0*/  STL [R1+0x1a4], R0 ;  /* 0x0001a40001007387 */ /* 0x0007e20000100800 */
[----:B------:R-:W-:Y:S01]  /*b6d0*/  SEL R56, R5, R50, !P3 ;  /* 0x0000003205387207 */ /* 0x000fe20005800000 */
[----:B------:R-:W-:Y:S01]  /*b6e0*/  IMAD R48, R72, UR45, RZ ;  /* 0x0000002d48307c24 */ /* 0x000fe2000f8e02ff */
[-C--:B------:R-:W-:Y:S01]  /*b6f0*/  LEA.HI.X.SX32 R5, R44, R35.reuse, 0x1, P2 ;  /* 0x000000232c057211 */ /* 0x080fe200010f0eff */
[----:B------:R-:W-:Y:S01]  /*b700*/  IMAD R49, R68, UR49, RZ ;  /* 0x0000003144317c24 */ /* 0x000fe2000f8e02ff */
[-C--:B------:R-:W-:Y:S01]  /*b710*/  LEA.HI.X.SX32 R32, R45, R35.reuse, 0x1, P6 ;  /* 0x000000232d207211 */ /* 0x080fe200030f0eff */
[----:B------:R-:W-:Y:S01]  /*b720*/  IMAD R102, R102, UR11, RZ ;  /* 0x0000000b66667c24 */ /* 0x000fe2000f8e02ff */
[CC--:B------:R-:W-:Y:S01]  /*b730*/  IADD3 R13, P6, PT, R47.reuse, R38.reuse, RZ ;  /* 0x000000262f0d7210 */ /* 0x0c0fe20007fde0ff */
[----:B------:R-:W-:Y:S01]  /*b740*/  IMAD R30, R80, UR59, RZ ;  /* 0x0000003b501e7c24 */ /* 0x000fe2000f8e02ff */
[----:B------:R-:W-:Y:S01]  /*b750*/  PRMT R23, RZ, 0x7610, R23 ;  /* 0x00007610ff177816 */ /* 0x000fe20000000017 */
[----:B------:R-:W-:Y:S01]  /*b760*/  IMAD R108, R108, UR11, RZ ;  /* 0x0000000b6c6c7c24 */ /* 0x000fe2000f8e02ff */
[-C--:B---3--:R-:W-:Y:S01]  /*b770*/  IADD3 R0, P2, PT, R46, R38.reuse, RZ ;  /* 0x000000262e007210 */ /* 0x088fe20007f5e0ff */
[----:B------:R-:W-:Y:S01]  /*b780*/  IMAD R50, R64, UR53, RZ ;  /* 0x0000003540327c24 */ /* 0x000fe2000f8e02ff */
[-C--:B------:R-:W-:Y:S01]  /*b790*/  LEA.HI.X.SX32 R33, R47, R35.reuse, 0x1, P6 ;  /* 0x000000232f217211 */ /* 0x080fe200030f0eff */
[----:B------:R-:W-:Y:S01]  /*b7a0*/  IMAD R101, R101, UR11, RZ ;  /* 0x0000000b65657c24 */ /* 0x000fe2000f8e02ff */
[-C--:B------:R-:W-:Y:S01]  /*b7b0*/  LEA.HI.X.SX32 R22, R46, R35.reuse, 0x1, P2 ;  /* 0x000000232e167211 */ /* 0x080fe200010f0eff */
[----:B------:R-:W-:Y:S01]  /*b7c0*/  IMAD R51, R60, UR57, RZ ;  /* 0x000000393c337c24 */ /* 0x000fe2000f8e02ff */
[CC--:B------:R-:W-:Y:S01]  /*b7d0*/  IADD3 R120, P2, PT, R48.reuse, R38.reuse, RZ ;  /* 0x0000002630787210 */ /* 0x0c0fe20007f5e0ff */
[----:B------:R-:W3:Y:S01]  /*b7e0*/  LDCU UR12, c[0x0][0x3b0] ;  /* 0x00007600ff0c77ac */ /* 0x000ee20008000800 */
[-C--:B------:R-:W-:Y:S01]  /*b7f0*/  IADD3 R149, P6, PT, R49, R38.reuse, RZ ;  /* 0x0000002631957210 */ /* 0x080fe20007fde0ff */
[----:B------:R-:W-:Y:S01]  /*b800*/  IMAD R53, R53, UR61, RZ ;  /* 0x0000003d35357c24 */ /* 0x000fe2000f8e02ff */
[----:B------:R-:W-:Y:S01]  /*b810*/  LEA.HI.X.SX32 R34, R48, R35, 0x1, P2 ;  /* 0x0000002330227211 */ /* 0x000fe200010f0eff */
[----:B------:R-:W-:Y:S01]  /*b820*/  IMAD R56, R56, UR65, RZ ;  /* 0x0000004138387c24 */ /* 0x000fe2000f8e02ff */
[----:B------:R-:W-:-:S02]  /*b830*/  IADD3 R105, P2, PT, R50, R38, RZ ;  /* 0x0000002632697210 */ /* 0x000fc40007f5e0ff */
[-C--:B------:R-:W-:Y:S02]  /*b840*/  LEA.HI.X.SX32 R41, R49, R35.reuse, 0x1, P6 ;  /* 0x0000002331297211 */ /* 0x080fe400030f0eff */
[-C--:B------:R-:W-:Y:S02]  /*b850*/  IADD3 R2, P6, PT, R51, R38.reuse, RZ ;  /* 0x0000002633027210 */ /* 0x080fe40007fde0ff */
[-C--:B------:R-:W-:Y:S02]  /*b860*/  LEA.HI.X.SX32 R104, R50, R35.reuse, 0x1, P2 ;  /* 0x0000002332687211 */ /* 0x080fe400010f0eff */
[-C--:B------:R-:W-:Y:S02]  /*b870*/  IADD3 R4, P2, PT, R53, R38.reuse, RZ ;  /* 0x0000002635047210 */ /* 0x080fe40007f5e0ff */
[----:B------:R-:W-:Y:S02]  /*b880*/  LEA.HI.X.SX32 R3, R51, R35, 0x1, P6 ;  /* 0x0000002333037211 */ /* 0x000fe400030f0eff */
[----:B------:R-:W-:-:S02]  /*b890*/  IADD3 R162, P6, PT, R56, R38, RZ ;  /* 0x0000002638a27210 */ /* 0x000fc40007fde0ff */
[-C--:B------:R-:W-:Y:S01]  /*b8a0*/  LEA.HI.X.SX32 R36, R53, R35.reuse, 0x1, P2 ;  /* 0x0000002335247211 */ /* 0x080fe200010f0eff */
[----:B------:R-:W-:Y:S01]  /*b8b0*/  STL [R1+0x1e8], R95 ;  /* 0x0001e85f01007387 */ /* 0x000fe20000100800 */
[-C--:B------:R-:W-:Y:S02]  /*b8c0*/  IADD3 R161, P2, PT, R113, R38.reuse, RZ ;  /* 0x0000002671a17210 */ /* 0x080fe40007f5e0ff */
[-C--:B------:R-:W-:Y:S01]  /*b8d0*/  LEA.HI.X.SX32 R125, R56, R35.reuse, 0x1, P6 ;  /* 0x00000023387d7211 */ /* 0x080fe200030f0eff */
[----:B------:R4:W-:Y:S01]  /*b8e0*/  STL [R1+0xbec], R95 ;  /* 0x000bec5f01007387 */ /* 0x0009e20000100800 */
[-C--:B------:R-:W-:Y:S01]  /*b8f0*/  IADD3 R160, P6, PT, R106, R38.reuse, RZ ;  /* 0x000000266aa07210 */ /* 0x080fe20007fde0ff */
[----:B------:R-:W-:Y:S01]  /*b900*/  IMAD R91, R91, UR22, RZ ;  /* 0x000000165b5b7c24 */ /* 0x000fe2000f8e02ff */
[-C--:B------:R-:W-:Y:S01]  /*b910*/  LEA.HI.X.SX32 R126, R113, R35.reuse, 0x1, P2 ;  /* 0x00000023717e7211 */ /* 0x080fe200010f0eff */
[----:B------:R-:W-:Y:S01]  /*b920*/  STL [R1+0x240], R92 ;  /* 0x0002405c01007387 */ /* 0x000fe20000100800 */
[-C--:B------:R-:W-:Y:S01]  /*b930*/  IADD3 R130, P2, PT, R54, R38.reuse, RZ ;  /* 0x0000002636827210 */ /* 0x080fe20007f5e0ff */
[----:B------:R-:W-:Y:S01]  /*b940*/  IMAD R87, R87, UR26, RZ ;  /* 0x0000001a57577c24 */ /* 0x000fe2000f8e02ff */
[----:B------:R-:W-:Y:S01]  /*b950*/  LEA.HI.X.SX32 R7, R106, R35, 0x1, P6 ;  /* 0x000000236a077211 */ /* 0x000fe200030f0eff */
[----:B------:R-:W-:Y:S01]  /*b960*/  STL [R1+0x1e4], R103 ;  /* 0x0001e46701007387 */ /* 0x000fe20000100800 */
[----:B------:R-:W-:-:S03]  /*b970*/  IADD3 R155, P6, PT, R57, R38, RZ ;  /* 0x00000026399b7210 */ /* 0x000fc60007fde0ff */
[----:B------:R-:W-:Y:S01]  /*b980*/  STL [R1+0x288], R107 ;  /* 0x0002886b01007387 */ /* 0x000fe20000100800 */
[----:B------:R-:W-:-:S03]  /*b990*/  LEA.HI.X.SX32 R6, R54, R35, 0x1, P2 ;  /* 0x0000002336067211 */ /* 0x000fc600010f0eff */
[----:B------:R-:W-:Y:S01]  /*b9a0*/  STL [R1+0x224], R99 ;  /* 0x0002246301007387 */ /* 0x000fe20000100800 */
[----:B------:R-:W-:-:S03]  /*b9b0*/  IMAD R83, R83, UR30, RZ ;  /* 0x0000001e53537c24 */ /* 0x000fc6000f8e02ff */
[----:B------:R-:W-:Y:S01]  /*b9c0*/  STL [R1+0x2c8], R12 ;  /* 0x0002c80c01007387 */ /* 0x000fe20000100800 */
[----:B------:R-:W-:-:S03]  /*b9d0*/  IADD3 R9, P2, PT, R91, R38, RZ ;  /* 0x000000265b097210 */ /* 0x000fc60007f5e0ff */
[----:B------:R-:W-:Y:S01]  /*b9e0*/  STL [R1+0x284], R96 ;  /* 0x0002846001007387 */ /* 0x000fe20000100800 */
[----:B------:R-:W-:Y:S01]  /*b9f0*/  LEA.HI.X.SX32 R159, R57, R35, 0x1, P6 ;  /* 0x00000023399f7211 */ /* 0x000fe200030f0eff */
[----:B------:R-:W-:Y:S02]  /*ba00*/  IMAD R79, R79, UR34, RZ ;  /* 0x000000224f4f7c24 */ /* 0x000fe4000f8e02ff */
        /* <DEDUP_REMOVED lines=49> */
[----:B------:R-:W-:-:S03]  /*bd20*/  IADD3 R142, P2, PT, R52, R38, RZ ;  /* 0x00000026348e7210 */ /* 0x000fc60007f5e0ff */
[----:B------:R-:W-:Y:S01]  /*bd30*/  STL [R1+0x16c], R7 ;  /* 0x00016c0701007387 */ /* 0x000fe20000100800 */
[----:B------:R-:W-:-:S03]  /*bd40*/  LEA.HI.X.SX32 R144, R55, R35, 0x1, P6 ;  /* 0x0000002337907211 */ /* 0x000fc600030f0eff */
[----:B------:R-:W-:Y:S01]  /*bd50*/  STL [R1+0x1f0], R155 ;  /* 0x0001f09b01007387 */ /* 0x000fe20000100800 */
[----:B------:R-:W-:-:S03]  /*bd60*/  IADD3 R141, P6, PT, R28, R38, RZ ;  /* 0x000000261c8d7210 */ /* 0x000fc60007fde0ff */
[----:B------:R-:W-:Y:S04]  /*bd70*/  STL [R1+0x1ac], R6 ;  /* 0x0001ac0601007387 */ /* 0x000fe80000100800 */
[----:B------:R-:W-:Y:S01]  /*bd80*/  STL [R1+0x250], R9 ;  /* 0x0002500901007387 */ /* 0x000fe20000100800 */
[----:B------:R-:W-:-:S03]  /*bd90*/  LEA.HI.X.SX32 R143, R52, R35, 0x1, P2 ;  /* 0x00000023348f7211 */ /* 0x000fc600010f0eff */
[----:B------:R-:W-:Y:S01]  /*bda0*/  STL [R1+0x1ec], R159 ;  /* 0x0001ec9f01007387 */ /* 0x000fe20000100800 */
[----:B------:R-:W-:Y:S01]  /*bdb0*/  IMAD R98, R98, UR13, RZ ;  /* 0x0000000d62627c24 */ /* 0x000fe2000f8e02ff */
[-C--:B------:R-:W-:Y:S01]  /*bdc0*/  IADD3 R137, P2, PT, R109, R38.reuse, RZ ;  /* 0x000000266d897210 */ /* 0x080fe20007f5e0ff */
[----:B------:R-:W-:Y:S01]  /*bdd0*/  IMAD R94, R94, UR20, RZ ;  /* 0x000000145e5e7c24 */ /* 0x000fe2000f8e02ff */
[----:B------:R-:W-:Y:S01]  /*bde0*/  STL [R1+0x290], R154 ;  /* 0x0002909a01007387 */ /* 0x000fe20000100800 */
[----:B------:R-:W-:Y:S01]  /*bdf0*/  LEA.HI.X.SX32 R10, R28, R35, 0x1, P6 ;  /* 0x000000231c0a7211 */ /* 0x000fe200030f0eff */
[----:B------:R-:W-:Y:S02]  /*be00*/  IMAD R90, R90, UR23, RZ ;  /* 0x000000175a5a7c24 */ /* 0x000fe4000f8e02ff */
[----:B------:R-:W-:Y:S01]  /*be10*/  IMAD R49, R86, UR27, RZ ;  /* 0x0000001b56317c24 */ /* 0x000fe2000f8e02ff */
[----:B------:R-:W-:Y:S01]  /*be20*/  STL [R1+0x24c], R132 ;  /* 0x00024c8401007387 */ /* 0x000fe20000100800 */
[----:B------:R-:W-:Y:S01]  /*be30*/  IADD3 R134, P6, PT, R102, R38, RZ ;  /* 0x0000002666867210 */ /* 0x000fe20007fde0ff */
[----:B------:R-:W-:-:S02]  /*be40*/  IMAD R48, R82, UR31, RZ ;  /* 0x0000001f52307c24 */ /* 0x000fc4000f8e02ff */
[----:B------:R-:W-:Y:S01]  /*be50*/  IMAD R47, R78, UR35, RZ ;  /* 0x000000234e2f7c24 */ /* 0x000fe2000f8e02ff */
[----:B------:R-:W-:Y:S01]  /*be60*/  STL [R1+0x2d0], R11 ;  /* 0x0002d00b01007387 */ /* 0x000fe20000100800 */
[----:B------:R-:W-:Y:S02]  /*be70*/  IMAD R29, R84, UR63, RZ ;  /* 0x0000003f541d7c24 */ /* 0x000fe4000f8e02ff */
        /* <DEDUP_REMOVED lines=10> */
[-C--:B------:R-:W-:Y:S01]  /*bf20*/  LEA.HI.X.SX32 R136, R102, R35.reuse, 0x1, P6 ;  /* 0x0000002366887211 */ /* 0x080fe200030f0eff */
[----:B0-----:R-:W-:Y:S02]  /*bf30*/  IMAD R51, R97, UR14, RZ ;  /* 0x0000000e61337c24 */ /* 0x001fe4000f8e02ff */
[----:B-1----:R-:W-:Y:S01]  /*bf40*/  IMAD R50, R93, UR15, RZ ;  /* 0x0000000f5d327c24 */ /* 0x002fe2000f8e02ff */
[----:B------:R-:W-:Y:S01]  /*bf50*/  STL [R1+0x350], R147 ;  /* 0x0003509301007387 */ /* 0x000fe20000100800 */
[----:B------:R-:W-:Y:S01]  /*bf60*/  IADD3 R128, P6, PT, R94, R38, RZ ;  /* 0x000000265e807210 */ /* 0x000fe20007fde0ff */
[----:B------:R-:W0:Y:S02]  /*bf70*/  LDCU UR13, c[0x0][0x3b0] ;  /* 0x00007600ff0d77ac */ /* 0x000e240008000800 */
[----:B------:R-:W-:Y:S04]  /*bf80*/  STL [R1+0x30c], R152 ;  /* 0x00030c9801007387 */ /* 0x000fe80000100800 */
        /* <DEDUP_REMOVED lines=43> */
[----:B------:R-:W-:Y:S01]  /*c240*/  IMAD R28, R88, UR67, RZ ;  /* 0x00000043581c7c24 */ /* 0x000fe2000f8e02ff */
[----:B------:R-:W-:Y:S02]  /*c250*/  IADD3 R70, P6, PT, R30, R38, RZ ;  /* 0x000000261e467210 */ /* 0x000fe40007fde0ff */
        /* <DEDUP_REMOVED lines=15> */
[----:B------:R-:W2:Y:S01]  /*c350*/  LDL R85, [R1+0x1a8] ;  /* 0x0001a80001557983 */ /* 0x000ea20000100800 */
[----:B------:R-:W-:-:S03]  /*c360*/  LEA.HI.X.SX32 R54, R28, R35, 0x1, P6 ;  /* 0x000000231c367211 */ /* 0x000fc600030f0eff */
[----:B------:R-:W-:Y:S01]  /*c370*/  STL [R1+0x398], R58 ;  /* 0x0003983a01007387 */ /* 0x000fe20000100800 */
[----:B------:R-:W-:-:S03]  /*c380*/  IADD3 R86, P6, PT, R101, R38, RZ ;  /* 0x0000002665567210 */ /* 0x000fc60007fde0ff */
[----:B------:R-:W-:Y:S04]  /*c390*/  STL [R1+0x354], R80 ;  /* 0x0003545001007387 */ /* 0x000fe80000100800 */
[----:B------:R-:W-:Y:S01]  /*c3a0*/  STL [R1+0x3d8], R71 ;  /* 0x0003d84701007387 */ /* 0x000fe20000100800 */
[----:B------:R-:W-:-:S03]  /*c3b0*/  LEA.HI.X.SX32 R56, R108, R35, 0x1, P2 ;  /* 0x000000236c387211 */ /* 0x000fc600010f0eff */
[----:B------:R-:W-:Y:S01]  /*c3c0*/  STL [R1+0x394], R63 ;  /* 0x0003943f01007387 */ /* 0x000fe20000100800 */
[----:B------:R-:W-:-:S03]  /*c3d0*/  IMAD R48, R89, UR24, RZ ;  /* 0x0000001859307c24 */ /* 0x000fc6000f8e02ff */
        /* <DEDUP_REMOVED lines=62> */
[----:B------:R-:W-:-:S03]  /*c7c0*/  LEA.HI.X.SX32 R37, R28, R35, 0x1, P6 ;  /* 0x000000231c257211 */ /* 0x000fc600030f0eff */
[----:B------:R-:W-:Y:S01]  /*c7d0*/  STL [R1+0x3e0], R119 ;  /* 0x0003e07701007387 */ /* 0x000fe20000100800 */
[----:B------:R-:W-:-:S03]  /*c7e0*/  @P0 IMAD.MOV.U32 R28, RZ, RZ, R26 ;  /* 0x000000ffff1c0224 */ /* 0x000fc600078e001a */
[----:B------:R-:W-:Y:S01]  /*c7f0*/  STL [R1+0x39c], R138 ;  /* 0x00039c8a01007387 */ /* 0x000fe20000100800 */
[----:B------:R-:W-:-:S03]  /*c800*/  @P0 IMAD.MOV.U32 R29, RZ, RZ, R42 ;  /* 0x000000ffff1d0224 */ /* 0x000fc600078e002a */
[----:B------:R-:W-:Y:S04]  /*c810*/  STL [R1+0x420], R112 ;  /* 0x0004207001007387 */ /* 0x000fe80000100800 */
[----:B------:R-:W-:Y:S04]  /*c820*/  STL [R1+0x3dc], R123 ;  /* 0x0003dc7b01007387 */ /* 0x000fe80000100800 */
[----:B------:R-:W-:Y:S04]  /*c830*/  STL [R1+0x460], R110 ;  /* 0x0004606e01007387 */ /* 0x000fe80000100800 */
[----:B------:R-:W-:Y:S04]  /*c840*/  STL [R1+0x41c], R118 ;  /* 0x00041c7601007387 */ /* 0x000fe80000100800 */
[----:B------:R-:W-:Y:S04]  /*c850*/  STL [R1+0x4a0], R27 ;  /* 0x0004a01b01007387 */ /* 0x000fe80000100800 */
[----:B------:R-:W-:Y:S04]  /*c860*/  STL [R1+0x45c], R111 ;  /* 0x00045c6f01007387 */ /* 0x000fe80000100800 */
[----:B------:R-:W2:Y:S04]  /*c870*/  LDL.LU R42, [R1+0xbf0] ;  /* 0x000bf000012a7983 */ /* 0x000ea80000300800 */
[----:B------:R-:W-:Y:S04]  /*c880*/  STL [R1+0x49c], R37 ;  /* 0x00049c2501007387 */ /* 0x000fe80000100800 */
[----:B------:R-:W2:Y:S04]  /*c890*/  @P0 LDG.E.U8 R23, desc[UR18][R28.64] ;  /* 0x000000121c170981 */ /* 0x000ea8000c1e1100 */
[----:B------:R-:W3:Y:S04]  /*c8a0*/  LDL R28, [R1+0x164] ;  /* 0x00016400011c7983 */ /* 0x000ee80000100800 */
[----:B------:R-:W3:Y:S01]  /*c8b0*/  LDL R29, [R1+0x168] ;  /* 0x00016800011d7983 */ /* 0x000ee20000100800 */
[----:B------:R-:W-:Y:S01]  /*c8c0*/  IMAD R30, R115, UR64, RZ ;  /* 0x00000040731e7c24 */ /* 0x000fe2000f8e02ff */
[----:B------:R-:W-:-:S04]  /*c8d0*/  PRMT R24, RZ, 0x7610, R24 ;  /* 0x00007610ff187816 */ /* 0x000fc80000000018 */
[----:B------:R-:W-:-:S05]  /*c8e0*/  IADD3 R25, P6, PT, R30, R38, RZ ;  /* 0x000000261e197210 */ /* 0x000fca0007fde0ff */
[----:B------:R-:W-:Y:S04]  /*c8f0*/  STL [R1+0x4e0], R25 ;  /* 0x0004e01901007387 */ /* 0x000fe80000100800 */
[----:B--2---:R1:W-:Y:S01]  /*c900*/  STL [R1+0x60], R23 ;  /* 0x0000601701007387 */ /* 0x0043e20000100800 */
[----:B---3--:R-:W-:-:S04]  /*c910*/  @P0 LOP3.LUT R29, R29, R28, RZ, 0x3c, !PT ;  /* 0x0000001c1d1d0212 */ /* 0x008fc800078e3cff */
[----:B------:R-:W-:-:S04]  /*c920*/  @P0 LOP3.LUT R28, R29, R28, RZ, 0x3c, !PT ;  /* 0x0000001c1d1c0212 */ /* 0x000fc800078e3cff */
[----:B------:R-:W-:-:S05]  /*c930*/  @P0 LOP3.LUT R29, R29, R28, RZ, 0x3c, !PT ;  /* 0x0000001c1d1d0212 */ /* 0x000fca00078e3cff */
[----:B------:R2:W3:Y:S04]  /*c940*/  @P0 LDG.E.U8 R24, desc[UR18][R28.64] ;  /* 0x000000121c180981 */ /* 0x0004e8000c1e1100 */
[----:B------:R-:W3:Y:S01]  /*c950*/  LDL R29, [R1+0x1a4] ;  /* 0x0001a400011d7983 */ /* 0x000ee20000100800 */
[----:B----4-:R-:W-:Y:S01]  /*c960*/  PRMT R95, RZ, 0x7610, R95 ;  /* 0x00007610ff5f7816 */ /* 0x010fe2000000005f */
[----:B--2---:R-:W-:Y:S02]  /*c970*/  @P0 IMAD.MOV.U32 R28, RZ, RZ, R85 ;  /* 0x000000ffff1c0224 */ /* 0x004fe400078e0055 */
[----:B------:R-:W-:Y:S01]  /*c980*/  IMAD R31, R116, UR68, RZ ;  /* 0x00000044741f7c24 */ /* 0x000fe2000f8e02ff */
[----:B------:R-:W-:Y:S02]  /*c990*/  LEA.HI.X.SX32 R26, R30, R35, 0x1, P6 ;  /* 0x000000231e1a7211 */ /* 0x000fe400030f0eff */
[----:B---3--:R-:W2:Y:S02]  /*c9a0*/  @P0 LDG.E.U8 R95, desc[UR18][R28.64] ;  /* 0x000000121c5f0981 */ /* 0x008ea4000c1e1100 */
[----:B-1----:R-:W-:-:S02]  /*c9b0*/  IADD3 R23, P6, PT, R31, R38, RZ ;  /* 0x000000261f177210 */ /* 0x002fc40007fde0ff */
[----:B------:R-:W-:Y:S04]  /*c9c0*/  STL [R1+0x4dc], R26 ;  /* 0x0004dc1a01007387 */ /* 0x000fe80000100800 */
[----:B------:R-:W-:Y:S04]  /*c9d0*/  STL [R1+0x518], R23 ;  /* 0x0005181701007387 */ /* 0x000fe80000100800 */
[----:B------:R-:W-:Y:S04]  /*c9e0*/  STL [R1+0x5c], R24 ;  /* 0x00005c1801007387 */ /* 0x000fe80000100800 */
[----:B------:R-:W3:Y:S04]  /*c9f0*/  LDL R85, [R1+0x8c4] ;  /* 0x0008c40001557983 */ /* 0x000ee80000100800 */
[----:B--2---:R1:W-:Y:S04]  /*ca00*/  STL [R1+0x54], R95 ;  /* 0x0000545f01007387 */ /* 0x0043e80000100800 */
[----:B-1----:R-:W2:Y:S01]  /*ca10*/  LDL.LU R95, [R1+0xbec] ;  /* 0x000bec00015f7983 */ /* 0x002ea20000300800 */
[----:B------:R-:W-:Y:S01]  /*ca20*/  PRMT R81, RZ, 0x7610, R81 ;  /* 0x00007610ff517816 */ /* 0x000fe20000000051 */
[----:B------:R-:W-:Y:S01]  /*ca30*/  @P0 IMAD.MOV.U32 R29, RZ, RZ, R103 ;  /* 0x000000ffff1d0224 */ /* 0x000fe200078e0067 */
[----:B------:R-:W-:-:S02]  /*ca40*/  PRMT R77, RZ, 0x7610, R77 ;  /* 0x00007610ff4d7816 */ /* 0x000fc4000000004d */
[----:B------:R-:W-:Y:S02]  /*ca50*/  PRMT R73, RZ, 0x7610, R73 ;  /* 0x00007610ff497816 */ /* 0x000fe40000000049 */
[----:B------:R-:W-:Y:S02]  /*ca60*/  PRMT R69, RZ, 0x7610, R69 ;  /* 0x00007610ff457816 */ /* 0x000fe40000000045 */
[----:B------:R-:W-:Y:S02]  /*ca70*/  PRMT R65, RZ, 0x7610, R65 ;  /* 0x00007610ff417816 */ /* 0x000fe40000000041 */
[----:B------:R-:W-:Y:S02]  /*ca80*/  PRMT R61, RZ, 0x7610, R61 ;  /* 0x00007610ff3d7816 */ /* 0x000fe4000000003d */
[----:B------:R-:W-:Y:S02]  /*ca90*/  PRMT R51, RZ, 0x7610, R51 ;  /* 0x00007610ff337816 */ /* 0x000fe40000000033 */
[----:B------:R-:W-:-:S02]  /*caa0*/  PRMT R50, RZ, 0x7610, R50 ;  /* 0x00007610ff327816 */ /* 0x000fc40000000032 */
[----:B------:R-:W-:Y:S02]  /*cab0*/  PRMT R48, RZ, 0x7610, R48 ;  /* 0x00007610ff307816 */ /* 0x000fe40000000030 */
[----:B------:R-:W-:Y:S02]  /*cac0*/  PRMT R47, RZ, 0x7610, R47 ;  /* 0x00007610ff2f7816 */ /* 0x000fe4000000002f */
[----:B------:R-:W-:Y:S01]  /*cad0*/  PRMT R46, RZ, 0x7610, R46 ;  /* 0x00007610ff2e7816 */ /* 0x000fe2000000002e */
[----:B--2---:R-:W-:-:S05]  /*cae0*/  @P0 IMAD.MOV.U32 R28, RZ, RZ, R95 ;  /* 0x000000ffff1c0224 */ /* 0x004fca00078e005f */
[----:B------:R1:W2:Y:S02]  /*caf0*/  @P0 LDG.E.U8 R81, desc[UR18][R28.64] ;  /* 0x000000121c510981 */ /* 0x0002a4000c1e1100 */
[----:B-1----:R-:W-:Y:S02]  /*cb00*/  @P0 IMAD.MOV.U32 R28, RZ, RZ, R92 ;  /* 0x000000ffff1c0224 */ /* 0x002fe400078e005c */
[----:B------:R-:W-:-:S05]  /*cb10*/  @P0 IMAD.MOV.U32 R29, RZ, RZ, R99 ;  /* 0x000000ffff1d0224 */ /* 0x000fca00078e0063 */
[----:B------:R1:W4:Y:S02]  /*cb20*/  @P0 LDG.E.U8 R77, desc[UR18][R28.64] ;  /* 0x000000121c4d0981 */ /* 0x000324000c1e1100 */
[----:B-1----:R-:W-:Y:S02]  /*cb30*/  @P0 IMAD.MOV.U32 R28, RZ, RZ, R107 ;  /* 0x000000ffff1c0224 */ /* 0x002fe400078e006b */
[----:B------:R-:W-:-:S05]  /*cb40*/  @P0 IMAD.MOV.U32 R29, RZ, RZ, R96 ;  /* 0x000000ffff1d0224 */ /* 0x000fca00078e0060 */
[----:B------:R1:W3:Y:S02]  /*cb50*/  @P0 LDG.E.U8 R73, desc[UR18][R28.64] ;  /* 0x000000121c490981 */ /* 0x0002e4000c1e1100 */
        /* <DEDUP_REMOVED lines=23> */
[----:B------:R1:W3:Y:S01]  /*ccd0*/  @P0 LDG.E.U8 R46, desc[UR18][R28.64] ;  /* 0x000000121c2e0981 */ /* 0x0002e2000c1e1100 */
[----:B------:R-:W-:-:S05]  /*cce0*/  LEA.HI.X.SX32 R24, R31, R35, 0x1, P6 ;  /* 0x000000231f187211 */ /* 0x000fca00030f0eff */
[----:B------:R-:W-:Y:S04]  /*ccf0*/  STL [R1+0x514], R24 ;  /* 0x0005141801007387 */ /* 0x000fe80000100800 */
[----:B------:R-:W3:Y:S04]  /*cd00*/  LDL.LU R103, [R1+0xbe8] ;  /* 0x000be80001677983 */ /* 0x000ee80000300800 */
        /* <DEDUP_REMOVED lines=12> */
[----:B------:R-:W3:Y:S01]  /*cdd0*/  LDL.LU R13, [R1+0xbb4] ;  /* 0x000bb400010d7983 */ /* 0x000ee20000300800 */
[----:B------:R-:W-:Y:S01]  /*cde0*/  PRMT R45, RZ, 0x7610, R45 ;  /* 0x00007610ff2d7816 */ /* 0x000fe2000000002d */
[----:B-1----:R-:W-:-:S02]  /*cdf0*/  @P0 IMAD.MOV.U32 R28, RZ, RZ, R4 ;  /* 0x000000ffff1c0224 */ /* 0x002fc400078e0004 */
[----:B------:R-:W-:Y:S01]  /*ce00*/  @P0 IMAD.MOV.U32 R29, RZ, RZ, R36 ;  /* 0x000000ffff1d0224 */ /* 0x000fe200078e0024 */
[----:B------:R-:W-:-:S04]  /*ce10*/  PRMT R44, RZ, 0x7610, R44 ;  /* 0x00007610ff2c7816 */ /* 0x000fc8000000002c */
[----:B------:R1:W3:Y:S01]  /*ce20*/  @P0 LDG.E.U8 R45, desc[UR18][R28.64] ;  /* 0x000000121c2d0981 */ /* 0x0002e2000c1e1100 */
[----:B------:R-:W-:Y:S01]  /*ce30*/  PRMT R43, RZ, 0x7610, R43 ;  /* 0x00007610ff2b7816 */ /* 0x000fe2000000002b */
[----:B-1----:R-:W-:Y:S02]  /*ce40*/  @P0 IMAD.MOV.U32 R28, RZ, RZ, R162 ;  /* 0x000000ffff1c0224 */ /* 0x002fe400078e00a2 */
[----:B------:R-:W-:-:S05]  /*ce50*/  @P0 IMAD.MOV.U32 R29, RZ, RZ, R125 ;  /* 0x000000ffff1d0224 */ /* 0x000fca00078e007d */
[----:B------:R1:W3:Y:S01]  /*ce60*/  @P0 LDG.E.U8 R44, desc[UR18][R28.64] ;  /* 0x000000121c2c0981 */ /* 0x0002e2000c1e1100 */
[----:B------:R-:W-:Y:S01]  /*ce70*/  PRMT R31, RZ, 0x7610, R31 ;  /* 0x00007610ff1f7816 */ /* 0x000fe2000000001f */
[----:B-1----:R-:W-:Y:S02]  /*ce80*/  @P0 IMAD.MOV.U32 R28, RZ, RZ, R161 ;  /* 0x000000ffff1c0224 */ /* 0x002fe400078e00a1 */
[----:B------:R-:W-:-:S05]  /*ce90*/  @P0 IMAD.MOV.U32 R29, RZ, RZ, R126 ;  /* 0x000000ffff1d0224 */ /* 0x000fca00078e007e */
[----:B------:R1:W3:Y:S04]  /*cea0*/  @P0 LDG.E.U8 R43, desc[UR18][R28.64] ;  /* 0x000000121c2b0981 */ /* 0x0002e8000c1e1100 */
[----:B--2---:R-:W-:Y:S04]  /*ceb0*/  STL [R1+0x50], R81 ;  /* 0x0000505101007387 */ /* 0x004fe80000100800 */
[----:B------:R-:W2:Y:S04]  /*cec0*/  LDL.LU R34, [R1+0xbb0] ;  /* 0x000bb00001227983 */ /* 0x000ea80000300800 */
[----:B------:R-:W2:Y:S04]  /*ced0*/  LDL.LU R120, [R1+0xbac] ;  /* 0x000bac0001787983 */ /* 0x000ea80000300800 */
[----:B----4-:R-:W-:Y:S04]  /*cee0*/  STL [R1+0x4c], R77 ;  /* 0x00004c4d01007387 */ /* 0x010fe80000100800 */
[----:B---3--:R-:W-:Y:S04]  /*cef0*/  STL [R1+0x48], R73 ;  /* 0x0000484901007387 */ /* 0x008fe80000100800 */
[----:B------:R-:W3:Y:S04]  /*cf00*/  LDL.LU R41, [R1+0xba8] ;  /* 0x000ba80001297983 */ /* 0x000ee80000300800 */
[----:B------:R-:W4:Y:S04]  /*cf10*/  LDL.LU R149, [R1+0xba4] ;  /* 0x000ba40001957983 */ /* 0x000f280000300800 */
[----:B------:R-:W2:Y:S04]  /*cf20*/  LDL.LU R104, [R1+0xba0] ;  /* 0x000ba00001687983 */ /* 0x000ea80000300800 */
[----:B------:R-:W-:Y:S04]  /*cf30*/  STL [R1+0x44], R69 ;  /* 0x0000444501007387 */ /* 0x000fe80000100800 */
[----:B------:R-:W2:Y:S04]  /*cf40*/  LDL.LU R105, [R1+0xb9c] ;  /* 0x000b9c0001697983 */ /* 0x000ea80000300800 */
[----:B------:R-:W2:Y:S04]  /*cf50*/  LDL.LU R3, [R1+0xb98] ;  /* 0x000b980001037983 */ /* 0x000ea80000300800 */
[----:B------:R-:W2:Y:S04]  /*cf60*/  LDL.LU R2, [R1+0xb94] ;  /* 0x000b940001027983 */ /* 0x000ea80000300800 */
[----:B------:R-:W-:Y:S04]  /*cf70*/  STL [R1+0x40], R65 ;  /* 0x0000404101007387 */ /* 0x000fe80000100800 */
[----:B------:R-:W2:Y:S04]  /*cf80*/  LDL.LU R36, [R1+0xb90] ;  /* 0x000b900001247983 */ /* 0x000ea80000300800 */
[----:B------:R-:W2:Y:S04]  /*cf90*/  LDL.LU R4, [R1+0xb8c] ;  /* 0x000b8c0001047983 */ /* 0x000ea80000300800 */
[----:B------:R-:W-:Y:S01]  /*cfa0*/  STL [R1+0x3c], R61 ;  /* 0x00003c3d01007387 */ /* 0x000fe20000100800 */
[----:B-1----:R-:W-:-:S02]  /*cfb0*/  @P0 IMAD.MOV.U32 R28, RZ, RZ, R160 ;  /* 0x000000ffff1c0224 */ /* 0x002fc400078e00a0 */
[----:B------:R-:W-:Y:S01]  /*cfc0*/  @P0 IMAD.MOV.U32 R29, RZ, RZ, R7 ;  /* 0x000000ffff1d0224 */ /* 0x000fe200078e0007 */
[----:B------:R-:W-:-:S04]  /*cfd0*/  PRMT R30, RZ, 0x7610, R30 ;  /* 0x00007610ff1e7816 */ /* 0x000fc8000000001e */
[----:B------:R1:W2:Y:S04]  /*cfe0*/  @P0 LDG.E.U8 R31, desc[UR18][R28.64] ;  /* 0x000000121c1f0981 */ /* 0x0002a8000c1e1100 */
[----:B------:R-:W-:Y:S04]  /*cff0*/  STL [R1+0x38], R51 ;  /* 0x0000383301007387 */ /* 0x000fe80000100800 */
[----:B------:R-:W2:Y:S04]  /*d000*/  LDL.LU R125, [R1+0xb88] ;  /* 0x000b8800017d7983 */ /* 0x000ea80000300800 */
[----:B------:R-:W2:Y:S01]  /*d010*/  LDL.LU R162, [R1+0xb84] ;  /* 0x000b840001a27983 */ /* 0x000ea20000300800 */
[----:B-1----:R-:W-:-:S03]  /*d020*/  @P0 IMAD.MOV.U32 R28, RZ, RZ, R130 ;  /* 0x000000ffff1c0224 */ /* 0x002fc600078e0082 */
[----:B------:R-:W-:Y:S04]  /*d030*/  STL [R1+0x34], R50 ;  /* 0x0000343201007387 */ /* 0x000fe80000100800 */
[----:B------:R-:W3:Y:S04]  /*d040*/  LDL.LU R126, [R1+0xb80] ;  /* 0x000b8000017e7983 */ /* 0x000ee80000300800 */
[----:B------:R-:W3:Y:S01]  /*d050*/  LDL.LU R161, [R1+0xb7c] ;  /* 0x000b7c0001a17983 */ /* 0x000ee20000300800 */
[----:B------:R-:W-:-:S03]  /*d060*/  @P0 IMAD.MOV.U32 R29, RZ, RZ, R6 ;  /* 0x000000ffff1d0224 */ /* 0x000fc600078e0006 */
[----:B------:R-:W4:Y:S04]  /*d070*/  LDL.LU R7, [R1+0xb78] ;  /* 0x000b780001077983 */ /* 0x000f280000300800 */
[----:B------:R1:W4:Y:S04]  /*d080*/  @P0 LDG.E.U8 R30, desc[UR18][R28.64] ;  /* 0x000000121c1e0981 */ /* 0x000328000c1e1100 */
[----:B------:R-:W-:Y:S04]  /*d090*/  STL [R1+0x30], R48 ;  /* 0x0000303001007387 */ /* 0x000fe80000100800 */
[----:B------:R-:W4:Y:S04]  /*d0a0*/  LDL.LU R160, [R1+0xb74] ;  /* 0x000b740001a07983 */ /* 0x000f280000300800 */
[----:B------:R-:W4:Y:S01]  /*d0b0*/  LDL.LU R6, [R1+0xb70] ;  /* 0x000b700001067983 */ /* 0x000f220000300800 */
[----:B-1----:R-:W-:-:S03]  /*d0c0*/  @P0 IMAD.MOV.U32 R29, RZ, RZ, R159 ;  /* 0x000000ffff1d0224 */ /* 0x002fc600078e009f */
[----:B------:R-:W-:Y:S04]  /*d0d0*/  STL [R1+0x28], R47 ;  /* 0x0000282f01007387 */ /* 0x000fe80000100800 */
[----:B------:R-:W4:Y:S01]  /*d0e0*/  LDL.LU R130, [R1+0xb6c] ;  /* 0x000b6c0001827983 */ /* 0x000f220000300800 */
[----:B------:R-:W-:-:S03]  /*d0f0*/  @P0 IMAD.MOV.U32 R28, RZ, RZ, R155 ;  /* 0x000000ffff1c0224 */ /* 0x000fc600078e009b */
[----:B------:R-:W-:Y:S04]  /*d100*/  STL [R1+0x24], R46 ;  /* 0x0000242e01007387 */ /* 0x000fe80000100800 */
[----:B------:R-:W4:Y:S04]  /*d110*/  LDL.LU R159, [R1+0xb68] ;  /* 0x000b6800019f7983 */ /* 0x000f280000300800 */
[----:B------:R-:W4:Y:S01]  /*d120*/  LDL.LU R155, [R1+0xb64] ;  /* 0x000b6400019b7983 */ /* 0x000f220000300800 */
[----:B--2---:R-:W-:-:S06]  /*d130*/  PRMT R162, RZ, 0x7610, R162 ;  /* 0x00007610ffa27816 */ /* 0x004fcc00000000a2 */
[----:B------:R1:W2:Y:S02]  /*d140*/  @P0 LDG.E.U8 R162, desc[UR18][R28.64] ;  /* 0x000000121ca20981 */ /* 0x0002a4000c1e1100 */
[----:B-1----:R-:W-:Y:S01]  /*d150*/  @P0 IMAD.MOV.U32 R28, RZ, RZ, R9 ;  /* 0x000000ffff1c0224 */ /* 0x002fe200078e0009 */
[----:B---3--:R-:W-:Y:S01]  /*d160*/  PRMT R161, RZ, 0x7610, R161 ;  /* 0x00007610ffa17816 */ /* 0x008fe200000000a1 */
[----:B------:R-:W-:-:S05]  /*d170*/  @P0 IMAD.MOV.U32 R29, RZ, RZ, R132 ;  /* 0x000000ffff1d0224 */ /* 0x000fca00078e0084 */
[----:B------:R1:W3:Y:S01]  /*d180*/  @P0 LDG.E.U8 R161, desc[UR18][R28.64] ;  /* 0x000000121ca10981 */ /* 0x0002e2000c1e1100 */
[----:B----4-:R-:W-:Y:S01]  /*d190*/  PRMT R160, RZ, 0x7610, R160 ;  /* 0x00007610ffa07816 */ /* 0x010fe200000000a0 */
[----:B-1----:R-:W-:Y:S02]  /*d1a0*/  @P0 IMAD.MOV.U32 R28, RZ, RZ, R154 ;  /* 0x000000ffff1c0224 */ /* 0x002fe400078e009a */
[----:B------:R-:W-:-:S05]  /*d1b0*/  @P0 IMAD.MOV.U32 R29, RZ, RZ, R8 ;  /* 0x000000ffff1d0224 */ /* 0x000fca00078e0008 */
[----:B------:R1:W4:Y:S02]  /*d1c0*/  @P0 LDG.E.U8 R160, desc[UR18][R28.64] ;  /* 0x000000121ca00981 */ /* 0x000324000c1e1100 */
[----:B-1----:R-:W-:Y:S02]  /*d1d0*/  @P0 IMAD.MOV.U32 R28, RZ, RZ, R11 ;  /* 0x000000ffff1c0224 */ /* 0x002fe400078e000b */
[----:B------:R-:W-:Y:S01]  /*d1e0*/  @P0 IMAD.MOV.U32 R29, RZ, RZ, R153 ;  /* 0x000000ffff1d0224 */ /* 0x000fe200078e0099 */
[----:B------:R-:W-:-:S06]  /*d1f0*/  PRMT R159, RZ, 0x7610, R159 ;  /* 0x00007610ff9f7816 */ /* 0x000fcc000000009f */
[----:B------:R1:W4:Y:S01]  /*d200*/  @P0 LDG.E.U8 R159, desc[UR18][R28.64] ;  /* 0x000000121c9f0981 */ /* 0x000322000c1e1100 */
[----:B------:R-:W-:Y:S01]  /*d210*/  PRMT R155, RZ, 0x7610, R155 ;  /* 0x00007610ff9b7816 */ /* 0x000fe2000000009b */
[----:B-1----:R-:W-:Y:S02]  /*d220*/  @P0 IMAD.MOV.U32 R28, RZ, RZ, R151 ;  /* 0x000000ffff1c0224 */ /* 0x002fe400078e0097 */
[----:B------:R-:W-:-:S05]  /*d230*/  @P0 IMAD.MOV.U32 R29, RZ, RZ, R152 ;  /* 0x000000ffff1d0224 */ /* 0x000fca00078e0098 */
[----:B------:R-:W4:Y:S01]  /*d240*/  @P0 LDG.E.U8 R155, desc[UR18][R28.64] ;  /* 0x000000121c9b0981 */ /* 0x000f22000c1e1100 */
[----:B------:R-:W-:-:S13]  /*d250*/  ISETP.GT.U32.AND P6, PT, R39, R42, PT ;  /* 0x0000002a2700720c */ /* 0x000fda0003fc4070 */
[----:B------:R-:W-:-:S05]  /*d260*/  @!P6 IMAD.IADD R42, R42, 0x1, -R39 ;  /* 0x000000012a2ae824 */ /* 0x000fca00078e0a27 */
[----:B------:R-:W-:-:S13]  /*d270*/  ISETP.GT.U32.AND P6, PT, R39, R42, PT ;  /* 0x0000002a2700720c */ /* 0x000fda0003fc4070 */
[----:B------:R-:W-:Y:S01]  /*d280*/  @!P6 IMAD.IADD R42, R42, 0x1, -R39 ;  /* 0x000000012a2ae824 */ /* 0x000fe200078e0a27 */
[----:B------:R-:W-:-:S13]  /*d290*/  ISETP.GE.AND P6, PT, R85, RZ, PT ;  /* 0x000000ff5500720c */ /* 0x000fda0003fc6270 */
[----:B------:R-:W-:Y:S01]  /*d2a0*/  @!P6 IMAD.MOV R42, RZ, RZ, -R42 ;  /* 0x000000ffff2ae224 */ /* 0x000fe200078e0a2a */
[----:B------:R-:W-:-:S13]  /*d2b0*/  ISETP.GT.U32.AND P6, PT, R39, R41, PT ;  /* 0x000000292700720c */ /* 0x000fda0003fc4070 */
[----:B------:R-:W-:-:S05]  /*d2c0*/  @!P6 IMAD.IADD R41, R41, 0x1, -R39 ;  /* 0x000000012929e824 */ /* 0x000fca00078e0a27 */
[----:B------:R-:W-:-:S13]  /*d2d0*/  ISETP.GT.U32.AND P6, PT, R39, R41, PT ;  /* 0x000000292700720c */ /* 0x000fda0003fc4070 */
[----:B------:R-:W-:Y:S01]  /*d2e0*/  @!P6 IMAD.IADD R41, R41, 0x1, -R39 ;  /* 0x000000012929e824 */ /* 0x000fe200078e0a27 */
[----:B------:R-:W-:Y:S01]  /*d2f0*/  ISETP.GE.AND P6, PT, R149, RZ, PT ;  /* 0x000000ff9500720c */ /* 0x000fe20003fc6270 */
[----:B--2---:R-:W-:Y:S04]  /*d300*/  STL [R1+0xa94], R162 ;  /* 0x000a94a201007387 */ /* 0x004fe80000100800 */
[----:B------:R-:W-:Y:S04]  /*d310*/  STL [R1+0x1c], R45 ;  /* 0x00001c2d01007387 */ /* 0x000fe80000100800 */
[----:B------:R-:W2:Y:S04]  /*d320*/  LDL.LU R132, [R1+0xb60] ;  /* 0x000b600001847983 */ /* 0x000ea80000300800 */
[----:B------:R-:W2:Y:S04]  /*d330*/  LDL.LU R9, [R1+0xb5c] ;  /* 0x000b5c0001097983 */ /* 0x000ea80000300800 */
[----:B---3--:R-:W-:Y:S04]  /*d340*/  STL [R1+0xa98], R161 ;  /* 0x000a98a101007387 */ /* 0x008fe80000100800 */
[----:B------:R-:W-:Y:S04]  /*d350*/  STL [R1+0x8], R44 ;  /* 0x0000082c01007387 */ /* 0x000fe80000100800 */
[----:B------:R-:W3:Y:S04]  /*d360*/  LDL.LU R8, [R1+0xb58] ;  /* 0x000b580001087983 */ /* 0x000ee80000300800 */
[----:B------:R-:W2:Y:S04]  /*d370*/  LDL.LU R154, [R1+0xb54] ;  /* 0x000b5400019a7983 */ /* 0x000ea80000300800 */
[----:B----4-:R-:W-:Y:S04]  /*d380*/  STL [R1+0xa9c], R160 ;  /* 0x000a9ca001007387 */ /* 0x010fe80000100800 */
[----:B------:R-:W-:Y:S04]  /*d390*/  STL [R1+0xc], R43 ;  /* 0x00000c2b01007387 */ /* 0x000fe80000100800 */
[----:B------:R-:W4:Y:S04]  /*d3a0*/  LDL.LU R153, [R1+0xb50] ;  /* 0x000b500001997983 */ /* 0x000f280000300800 */
[----:B------:R-:W3:Y:S04]  /*d3b0*/  LDL.LU R11, [R1+0xb4c] ;  /* 0x000b4c00010b7983 */ /* 0x000ee80000300800 */
[----:B------:R-:W-:Y:S04]  /*d3c0*/  STL [R1+0xaa0], R159 ;  /* 0x000aa09f01007387 */ /* 0x000fe80000100800 */
[----:B------:R-:W-:Y:S04]  /*d3d0*/  STL [R1+0x4], R31 ;  /* 0x0000041f01007387 */ /* 0x000fe80000100800 */
[----:B------:R-:W3:Y:S04]  /*d3e0*/  LDL.LU R152, [R1+0xb48] ;  /* 0x000b480001987983 */ /* 0x000ee80000300800 */
[----:B------:R-:W3:Y:S04]  /*d3f0*/  LDL.LU R151, [R1+0xb44] ;  /* 0x000b440001977983 */ /* 0x000ee80000300800 */
[----:B------:R-:W-:Y:S04]  /*d400*/  STL [R1+0xaa4], R155 ;  /* 0x000aa49b01007387 */ /* 0x000fe80000100800 */
[----:B------:R-:W-:Y:S04]  /*d410*/  STL [R1], R30 ;  /* 0x0000001e01007387 */ /* 0x000fe80000100800 */
[----:B------:R-:W3:Y:S01]  /*d420*/  LDL.LU R149, [R1+0xb40] ;  /* 0x000b400001957983 */ /* 0x000ee20000300800 */
[----:B------:R-:W-:-:S02]  /*d430*/  @P0 IMAD.MOV.U32 R28, RZ, RZ, R147 ;  /* 0x000000ffff1c0224 */ /* 0x000fc400078e0093 */
[----:B------:R-:W-:Y:S02]  /*d440*/  @P0 IMAD.MOV.U32 R29, RZ, RZ, R148 ;  /* 0x000000ffff1d0224 */ /* 0x000fe400078e0094 */
[----:B------:R-:W3:Y:S01]  /*d450*/  LDL.LU R148, [R1+0xb3c] ;  /* 0x000b3c0001947983 */ /* 0x000ee20000300800 */
[----:B------:R-:W-:-:S03]  /*d460*/  SEL R105, R5, R105, !P3 ;  /* 0x0000006905697207 */ /* 0x000fc60005800000 */
[----:B------:R-:W3:Y:S01]  /*d470*/  LDL.LU R147, [R1+0xb38] ;  /* 0x000b380001937983 */ /* 0x000ee20000300800 */
[----:B--2---:R-:W-:-:S06]  /*d480*/  PRMT R154, RZ, 0x7610, R154 ;  /* 0x00007610ff9a7816 */ /* 0x004fcc000000009a */
[----:B------:R1:W2:Y:S01]  /*d490*/  @P0 LDG.E.U8 R154, desc[UR18][R28.64] ;  /* 0x000000121c9a0981 */ /* 0x0002a2000c1e1100 */
[----:B----4-:R-:W-:Y:S01]  /*d4a0*/  PRMT R153, RZ, 0x7610, R153 ;  /* 0x00007610ff997816 */ /* 0x010fe20000000099 */
[----:B-1----:R-:W-:Y:S02]  /*d4b0*/  @P0 IMAD.MOV.U32 R28, RZ, RZ, R21 ;  /* 0x000000ffff1c0224 */ /* 0x002fe400078e0015 */
[----:B------:R-:W-:-:S05]  /*d4c0*/  @P0 IMAD.MOV.U32 R29, RZ, RZ, R145 ;  /* 0x000000ffff1d0224 */ /* 0x000fca00078e0091 */
[----:B------:R1:W4:Y:S02]  /*d4d0*/  @P0 LDG.E.U8 R153, desc[UR18][R28.64] ;  /* 0x000000121c990981 */ /* 0x000324000c1e1100 */
[----:B-1----:R-:W-:Y:S02]  /*d4e0*/  @P0 IMAD.MOV.U32 R28, RZ, RZ, R18 ;  /* 0x000000ffff1c0224 */ /* 0x002fe400078e0012 */
[----:B------:R-:W-:Y:S01]  /*d4f0*/  @P0 IMAD.MOV.U32 R29, RZ, RZ, R20 ;  /* 0x000000ffff1d0224 */ /* 0x000fe200078e0014 */
[----:B---3--:R-:W-:Y:S02]  /*d500*/  PRMT R152, RZ, 0x7610, R152 ;  /* 0x00007610ff987816 */ /* 0x008fe40000000098 */
[----:B------:R-:W-:-:S04]  /*d510*/  PRMT R151, RZ, 0x7610, R151 ;  /* 0x00007610ff977816 */ /* 0x000fc80000000097 */
[----:B------:R1:W3:Y:S02]  /*d520*/  @P0 LDG.E.U8 R152, desc[UR18][R28.64] ;  /* 0x000000121c980981 */ /* 0x0002e4000c1e1100 */
[----:B-1----:R-:W-:Y:S02]  /*d530*/  @P0 IMAD.MOV.U32 R28, RZ, RZ, R16 ;  /* 0x000000ffff1c0224 */ /* 0x002fe400078e0010 */
[----:B------:R-:W-:Y:S01]  /*d540*/  @P0 IMAD.MOV.U32 R29, RZ, RZ, R19 ;  /* 0x000000ffff1d0224 */ /* 0x000fe200078e0013 */
[----:B------:R-:W-:-:S04]  /*d550*/  PRMT R149, RZ, 0x7610, R149 ;  /* 0x00007610ff957816 */ /* 0x000fc80000000095 */
[----:B------:R1:W3:Y:S02]  /*d560*/  @P0 LDG.E.U8 R151, desc[UR18][R28.64] ;  /* 0x000000121c970981 */ /* 0x0002e4000c1e1100 */
[----:B-1----:R-:W-:Y:S02]  /*d570*/  @P0 IMAD.MOV.U32 R28, RZ, RZ, R14 ;  /* 0x000000ffff1c0224 */ /* 0x002fe400078e000e */
[----:B------:R-:W-:-:S05]  /*d580*/  @P0 IMAD.MOV.U32 R29, RZ, RZ, R17 ;  /* 0x000000ffff1d0224 */ /* 0x000fca00078e0011 */
[----:B------:R1:W3:Y:S01]  /*d590*/  @P0 LDG.E.U8 R149, desc[UR18][R28.64] ;  /* 0x000000121c950981 */ /* 0x0002e2000c1e1100 */
[----:B------:R-:W-:Y:S01]  /*d5a0*/  SEL R104, R5, R104, !P3 ;  /* 0x0000006805687207 */ /* 0x000fe20005800000 */
[----:B------:R-:W-:Y:S01]  /*d5b0*/  IMAD R105, R105, UR11, RZ ;  /* 0x0000000b69697c24 */ /* 0x000fe2000f8e02ff */
[----:B------:R-:W-:Y:S01]  /*d5c0*/  SEL R42, R5, R42, !P3 ;  /* 0x0000002a052a7207 */ /* 0x000fe20005800000 */
[----:B------:R-:W-:Y:S02]  /*d5d0*/  @!P6 IMAD.MOV R41, RZ, RZ, -R41 ;  /* 0x000000ffff29e224 */ /* 0x000fe400078e0a29 */
[----:B------:R-:W-:Y:S01]  /*d5e0*/  IMAD R104, R104, UR11, RZ ;  /* 0x0000000b68687c24 */ /* 0x000fe2000f8e02ff */
[CC--:B------:R-:W-:Y:S01]  /*d5f0*/  IADD3 R20, P6, PT, R105.reuse, R38.reuse, RZ ;  /* 0x0000002669147210 */ /* 0x0c0fe20007fde0ff */
[----:B------:R-:W-:Y:S02]  /*d600*/  IMAD R42, R42, UR5, RZ ;  /* 0x000000052a2a7c24 */ /* 0x000fe4000f8e02ff */
[----:B-1----:R-:W-:Y:S01]  /*d610*/  @P0 IMAD.MOV.U32 R29, RZ, RZ, R144 ;  /* 0x000000ffff1d0224 */ /* 0x002fe200078e0090 */
[-C--:B------:R-:W-:Y:S01]  /*d620*/  LEA.HI.X.SX32 R21, R105, R35.reuse, 0x1, P6 ;  /* 0x0000002369157211 */ /* 0x080fe200030f0eff */
[----:B--2---:R-:W-:Y:S01]  /*d630*/  STL [R1+0xaa8], R154 ;  /* 0x000aa89a01007387 */ /* 0x004fe20000100800 */
[CC--:B------:R-:W-:Y:S01]  /*d640*/  IADD3 R18, P6, PT, R104.reuse, R38.reuse, RZ ;  /* 0x0000002668127210 */ /* 0x0c0fe20007fde0ff */
[----:B------:R-:W-:Y:S01]  /*d650*/  @P0 IMAD.MOV.U32 R28, RZ, RZ, R15 ;  /* 0x000000ffff1c0224 */ /* 0x000fe200078e000f */
[----:B------:R-:W-:Y:S01]  /*d660*/  PRMT R148, RZ, 0x7610, R148 ;  /* 0x00007610ff947816 */ /* 0x000fe20000000094 */
[----:B------:R-:W2:Y:S01]  /*d670*/  LDL.LU R145, [R1+0xb34] ;  /* 0x000b340001917983 */ /* 0x000ea20000300800 */
[----:B------:R-:W-:Y:S01]  /*d680*/  LEA.HI.X.SX32 R19, R104, R35, 0x1, P6 ;  /* 0x0000002368137211 */ /* 0x000fe200030f0eff */
[----:B------:R-:W1:Y:S01]  /*d690*/  LDCU UR5, c[0x0][0x3b0] ;  /* 0x00007600ff0577ac */ /* 0x000e620008000800 */
[----:B------:R-:W-:-:S02]  /*d6a0*/  IADD3 R16, P6, PT, R42, R38, RZ ;  /* 0x000000262a107210 */ /* 0x000fc40007fde0ff */
[----:B------:R0:W2:Y:S04]  /*d6b0*/  @P0 LDG.E.U8 R148, desc[UR18][R28.64] ;  /* 0x000000121c940981 */ /* 0x0000a8000c1e1100 */
[----:B----4-:R-:W-:Y:S04]  /*d6c0*/  STL [R1+0xaac], R153 ;  /* 0x000aac9901007387 */ /* 0x010fe80000100800 */
[----:B---3--:R-:W-:Y:S04]  /*d6d0*/  STL [R1+0xab0], R152 ;  /* 0x000ab09801007387 */ /* 0x008fe80000100800 */
[----:B------:R-:W-:Y:S04]  /*d6e0*/  STL [R1+0x148], R20 ;  /* 0x0001481401007387 */ /* 0x000fe80000100800 */
[----:B------:R-:W-:Y:S04]  /*d6f0*/  STL [R1+0x144], R21 ;  /* 0x0001441501007387 */ /* 0x000fe80000100800 */
[----:B------:R-:W-:Y:S04]  /*d700*/  STL [R1+0xab4], R151 ;  /* 0x000ab49701007387 */ /* 0x000fe80000100800 */
[----:B------:R-:W-:Y:S04]  /*d710*/  STL [R1+0x188], R18 ;  /* 0x0001881201007387 */ /* 0x000fe80000100800 */
[----:B------:R-:W-:Y:S04]  /*d720*/  STL [R1+0x184], R19 ;  /* 0x0001841301007387 */ /* 0x000fe80000100800 */
[----:B------:R3:W-:Y:S04]  /*d730*/  STL [R1+0x1c8], R16 ;  /* 0x0001c81001007387 */ /* 0x0007e80000100800 */
[----:B------:R-:W-:Y:S04]  /*d740*/  STL [R1+0xab8], R149 ;  /* 0x000ab89501007387 */ /* 0x000fe80000100800 */
[----:B------:R-:W4:Y:S01]  /*d750*/  LDL.LU R144, [R1+0xb30] ;  /* 0x000b300001907983 */ /* 0x000f220000300800 */
[----:B------:R-:W-:Y:S01]  /*d760*/  PRMT R147, RZ, 0x7610, R147 ;  /* 0x00007610ff937816 */ /* 0x000fe20000000093 */
[----:B0-----:R-:W-:-:S02]  /*d770*/  @P0 IMAD.MOV.U32 R28, RZ, RZ, R142 ;  /* 0x000000ffff1c0224 */ /* 0x001fc400078e008e */
[----:B------:R-:W-:-:S05]  /*d780*/  @P0 IMAD.MOV.U32 R29, RZ, RZ, R143 ;  /* 0x000000ffff1d0224 */ /* 0x000fca00078e008f */
[----:B------:R0:W3:Y:S02]  /*d790*/  @P0 LDG.E.U8 R147, desc[UR18][R28.64] ;  /* 0x000000121c930981 */ /* 0x0000e4000c1e1100 */
[----:B0-----:R-:W-:Y:S02]  /*d7a0*/  @P0 IMAD.MOV.U32 R28, RZ, RZ, R141 ;  /* 0x000000ffff1c0224 */ /* 0x001fe400078e008d */
[----:B------:R-:W-:Y:S01]  /*d7b0*/  @P0 IMAD.MOV.U32 R29, RZ, RZ, R10 ;  /* 0x000000ffff1d0224 */ /* 0x000fe200078e000a */
[----:B--2---:R-:W-:-:S06]  /*d7c0*/  PRMT R145, RZ, 0x7610, R145 ;  /* 0x00007610ff917816 */ /* 0x004fcc0000000091 */
[----:B------:R0:W2:Y:S02]  /*d7d0*/  @P0 LDG.E.U8 R145, desc[UR18][R28.64] ;  /* 0x000000121c910981 */ /* 0x0000a4000c1e1100 */
[----:B0-----:R-:W-:Y:S02]  /*d7e0*/  @P0 IMAD.MOV.U32 R28, RZ, RZ, R137 ;  /* 0x000000ffff1c0224 */ /* 0x001fe400078e0089 */
[----:B------:R-:W-:Y:S01]  /*d7f0*/  @P0 IMAD.MOV.U32 R29, RZ, RZ, R140 ;  /* 0x000000ffff1d0224 */ /* 0x000fe200078e008c */
[----:B----4-:R-:W-:-:S06]  /*d800*/  PRMT R144, RZ, 0x7610, R144 ;  /* 0x00007610ff907816 */ /* 0x010fcc0000000090 */
[----:B------:R0:W4:Y:S01]  /*d810*/  @P0 LDG.E.U8 R144, desc[UR18][R28.64] ;  /* 0x000000121c900981 */ /* 0x000122000c1e1100 */
[----:B------:R-:W-:Y:S02]  /*d820*/  SEL R41, R5, R41, !P3 ;  /* 0x0000002905297207 */ /* 0x000fe40005800000 */
[----:B------:R-:W-:-:S03]  /*d830*/  LEA.HI.X.SX32 R17, R42, R35, 0x1, P6 ;  /* 0x000000232a117211 */ /* 0x000fc600030f0eff */
[----:B------:R-:W-:Y:S01]  /*d840*/  IMAD R41, R41, UR12, RZ ;  /* 0x0000000c29297c24 */ /* 0x000fe2000f8e02ff */
[----:B------:R-:W-:Y:S01]  /*d850*/  ISETP.GE.U32.AND P2, PT, R117, 0x7fffff19, PT ;  /* 0x7fffff197500780c */ /* 0x000fe20003f46070 */
[----:B------:R1:W-:Y:S01]  /*d860*/  STL [R1+0x1c4], R17 ;  /* 0x0001c41101007387 */ /* 0x0003e20000100800 */
[----:B------:R-:W-:Y:S01]  /*d870*/  PRMT R116, RZ, 0x7610, R116 ;  /* 0x00007610ff747816 */ /* 0x000fe20000000074 */
[----:B0-----:R-:W-:Y:S01]  /*d880*/  @P0 IMAD.MOV.U32 R29, RZ, RZ, R136 ;  /* 0x000000ffff1d0224 */ /* 0x001fe200078e0088 */
[C---:B------:R-:W-:Y:S01]  /*d890*/  IADD3 R14, P6, PT, R41.reuse, R38, RZ ;  /* 0x00000026290e7210 */ /* 0x040fe20007fde0ff */
[----:B------:R-:W-:Y:S01]  /*d8a0*/  STL [R1+0xabc], R148 ;  /* 0x000abc9401007387 */ /* 0x000fe20000100800 */
[----:B------:R-:W-:Y:S01]  /*d8b0*/  @P0 IMAD.MOV.U32 R28, RZ, RZ, R134 ;  /* 0x000000ffff1c0224 */ /* 0x000fe200078e0086 */
[----:B------:R-:W-:Y:S01]  /*d8c0*/  PRMT R115, RZ, 0x7610, R115 ;  /* 0x00007610ff737816 */ /* 0x000fe20000000073 */
[----:B------:R-:W0:Y:S01]  /*d8d0*/  LDCU UR12, c[0x0][0x3b0] ;  /* 0x00007600ff0c77ac */ /* 0x000e220008000800 */
[----:B------:R0:W-:Y:S04]  /*d8e0*/  STL [R1+0x208], R14 ;  /* 0x0002080e01007387 */ /* 0x0001e80000100800 */
[----:B------:R-:W4:Y:S04]  /*d8f0*/  LDL.LU R143, [R1+0xb2c] ;  /* 0x000b2c00018f7983 */ /* 0x000f280000300800 */
[----:B------:R-:W4:Y:S01]  /*d900*/  LDL.LU R142, [R1+0xb28] ;  /* 0x000b2800018e7983 */ /* 0x000f220000300800 */
[----:B------:R-:W-:-:S05]  /*d910*/  LEA.HI.X.SX32 R15, R41, R35, 0x1, P6 ;  /* 0x00000023290f7211 */ /* 0x000fca00030f0eff */
[----:B------:R0:W-:Y:S04]  /*d920*/  STL [R1+0x204], R15 ;  /* 0x0002040f01007387 */ /* 0x0001e80000100800 */
[----:B---3--:R-:W-:Y:S04]  /*d930*/  STL [R1+0xac0], R147 ;  /* 0x000ac09301007387 */ /* 0x008fe80000100800 */
[----:B------:R-:W3:Y:S04]  /*d940*/  LDL.LU R10, [R1+0xb24] ;  /* 0x000b2400010a7983 */ /* 0x000ee80000300800 */
[----:B------:R-:W3:Y:S04]  /*d950*/  LDL.LU R141, [R1+0xb20] ;  /* 0x000b2000018d7983 */ /* 0x000ee80000300800 */
[----:B--2---:R-:W-:Y:S04]  /*d960*/  STL [R1+0xac4], R145 ;  /* 0x000ac49101007387 */ /* 0x004fe80000100800 */
[----:B------:R-:W2:Y:S04]  /*d970*/  LDL.LU R140, [R1+0xb1c] ;  /* 0x000b1c00018c7983 */ /* 0x000ea80000300800 */
[----:B------:R-:W2:Y:S04]  /*d980*/  LDL.LU R137, [R1+0xb18] ;  /* 0x000b180001897983 */ /* 0x000ea80000300800 */
[----:B----4-:R-:W-:Y:S04]  /*d990*/  STL [R1+0xac8], R144 ;  /* 0x000ac89001007387 */ /* 0x010fe80000100800 */
[----:B------:R-:W4:Y:S04]  /*d9a0*/  LDL.LU R136, [R1+0xb14] ;  /* 0x000b140001887983 */ /* 0x000f280000300800 */
[----:B------:R-:W4:Y:S01]  /*d9b0*/  LDL.LU R134, [R1+0xb10] ;  /* 0x000b100001867983 */ /* 0x000f220000300800 */
[----:B------:R-:W-:-:S06]  /*d9c0*/  PRMT R143, RZ, 0x7610, R143 ;  /* 0x00007610ff8f7816 */ /* 0x000fcc000000008f */
[----:B------:R0:W4:Y:S01]  /*d9d0*/  @P0 LDG.E.U8 R143, desc[UR18][R28.64] ;  /* 0x000000121c8f0981 */ /* 0x000122000c1e1100 */
[----:B------:R-:W-:Y:S01]  /*d9e0*/  PRMT R142, RZ, 0x7610, R142 ;  /* 0x00007610ff8e7816 */ /* 0x000fe2000000008e */
[----:B0-----:R-:W-:Y:S02]  /*d9f0*/  @P0 IMAD.MOV.U32 R28, RZ, RZ, R131 ;  /* 0x000000ffff1c0224 */ /* 0x001fe400078e0083 */
[----:B------:R-:W-:-:S05]  /*da00*/  @P0 IMAD.MOV.U32 R29, RZ, RZ, R133 ;  /* 0x000000ffff1d0224 */ /* 0x000fca00078e0085 */
[----:B------:R0:W4:Y:S01]  /*da10*/  @P0 LDG.E.U8 R142, desc[UR18][R28.64] ;  /* 0x000000121c8e0981 */ /* 0x000122000c1e1100 */
[----:B---3--:R-:W-:Y:S01]  /*da20*/  PRMT R141, RZ, 0x7610, R141 ;  /* 0x00007610ff8d7816 */ /* 0x008fe2000000008d */
[----:B0-----:R-:W-:Y:S02]  /*da30*/  @P0 IMAD.MOV.U32 R28, RZ, RZ, R128 ;  /* 0x000000ffff1c0224 */ /* 0x001fe400078e0080 */
[----:B------:R-:W-:-:S05]  /*da40*/  @P0 IMAD.MOV.U32 R29, RZ, RZ, R129 ;  /* 0x000000ffff1d0224 */ /* 0x000fca00078e0081 */
[----:B------:R0:W3:Y:S02]  /*da50*/  @P0 LDG.E.U8 R141, desc[UR18][R28.64] ;  /* 0x000000121c8d0981 */ /* 0x0000e4000c1e1100 */
[----:B0-----:R-:W-:Y:S02]  /*da60*/  @P0 IMAD.MOV.U32 R28, RZ, RZ, R124 ;  /* 0x000000ffff1c0224 */ /* 0x001fe400078e007c */
[----:B------:R-:W-:Y:S01]  /*da70*/  @P0 IMAD.MOV.U32 R29, RZ, RZ, R127 ;  /* 0x000000ffff1d0224 */ /* 0x000fe200078e007f */
[----:B--2---:R-:W-:Y:S02]  /*da80*/  PRMT R140, RZ, 0x7610, R140 ;  /* 0x00007610ff8c7816 */ /* 0x004fe4000000008c */
[----:B------:R-:W-:-:S04]  /*da90*/  PRMT R137, RZ, 0x7610, R137 ;  /* 0x00007610ff897816 */ /* 0x000fc80000000089 */
[----:B------:R0:W2:Y:S02]  /*daa0*/  @P0 LDG.E.U8 R140, desc[UR18][R28.64] ;  /* 0x000000121c8c0981 */ /* 0x0000a4000c1e1100 */
[----:B0-----:R-:W-:Y:S02]  /*dab0*/  @P0 IMAD.MOV.U32 R28, RZ, RZ, R121 ;  /* 0x000000ffff1c0224 */ /* 0x001fe400078e0079 */
[----:B------:R-:W-:-:S05]  /*dac0*/  @P0 IMAD.MOV.U32 R29, RZ, RZ, R122 ;  /* 0x000000ffff1d0224 */ /* 0x000fca00078e007a */
[----:B------:R0:W2:Y:S02]  /*dad0*/  @P0 LDG.E.U8 R137, desc[UR18][R28.64] ;  /* 0x000000121c890981 */ /* 0x0000a4000c1e1100 */
[----:B0-----:R-:W-:Y:S02]  /*dae0*/  @P0 IMAD.MOV.U32 R28, RZ, RZ, R84 ;  /* 0x000000ffff1c0224 */ /* 0x001fe400078e0054 */
[----:B------:R-:W-:Y:S01]  /*daf0*/  @P0 IMAD.MOV.U32 R29, RZ, RZ, R49 ;  /* 0x000000ffff1d0224 */ /* 0x000fe200078e0031 */
[----:B----4-:R-:W-:-:S06]  /*db00*/  PRMT R136, RZ, 0x7610, R136 ;  /* 0x00007610ff887816 */ /* 0x010fcc0000000088 */
[----:B------:R-:W4:Y:S04]  /*db10*/  @P0 LDG.E.U8 R136, desc[UR18][R28.64] ;  /* 0x000000121c880981 */ /* 0x000f28000c1e1100 */
[----:B------:R-:W-:Y:S04]  /*db20*/  STL [R1+0xacc], R143 ;  /* 0x000acc8f01007387 */ /* 0x000fe80000100800 */
[----:B------:R-:W4:Y:S04]  /*db30*/  LDL.LU R133, [R1+0xb0c] ;  /* 0x000b0c0001857983 */ /* 0x000f280000300800 */
[----:B------:R-:W4:Y:S01]  /*db40*/  LDL.LU R131, [R1+0xb08] ;  /* 0x000b080001837983 */ /* 0x000f220000300800 */
[----:B------:R-:W-:-:S03]  /*db50*/  ISETP.GT.U32.AND P6, PT, R39, R34, PT ;  /* 0x000000222700720c */ /* 0x000fc60003fc4070 */
[----:B------:R-:W-:Y:S04]  /*db60*/  STL [R1+0xad0], R142 ;  /* 0x000ad08e01007387 */ /* 0x000fe80000100800 */
[----:B------:R-:W4:Y:S04]  /*db70*/  LDL.LU R129, [R1+0xb04] ;  /* 0x000b040001817983 */ /* 0x000f280000300800 */
[----:B------:R-:W4:Y:S02]  /*db80*/  LDL.LU R128, [R1+0xb00] ;  /* 0x000b000001807983 */ /* 0x000f240000300800 */
[----:B------:R-:W-:-:S02]  /*db90*/  @!P6 IMAD.IADD R34, R34, 0x1, -R39 ;  /* 0x000000012222e824 */ /* 0x000fc400078e0a27 */
[----:B---3--:R-:W-:Y:S04]  /*dba0*/  STL [R1+0xad4], R141 ;  /* 0x000ad48d01007387 */ /* 0x008fe80000100800 */
[----:B------:R-:W3:Y:S01]  /*dbb0*/  LDL.LU R127, [R1+0xafc] ;  /* 0x000afc00017f7983 */ /* 0x000ee20000300800 */
[----:B------:R-:W-:-:S03]  /*dbc0*/  ISETP.GT.U32.AND P6, PT, R39, R34, PT ;  /* 0x000000222700720c */ /* 0x000fc60003fc4070 */
[----:B------:R-:W3:Y:S10]  /*dbd0*/  LDL.LU R124, [R1+0xaf8] ;  /* 0x000af800017c7983 */ /* 0x000ef40000300800 */
[----:B------:R-:W-:Y:S01]  /*dbe0*/  @!P6 IMAD.IADD R34, R34, 0x1, -R39 ;  /* 0x000000012222e824 */ /* 0x000fe200078e0a27 */
[----:B------:R-:W-:Y:S01]  /*dbf0*/  ISETP.GE.AND P6, PT, R120, RZ, PT ;  /* 0x000000ff7800720c */ /* 0x000fe20003fc6270 */
[----:B--2---:R-:W-:Y:S04]  /*dc00*/  STL [R1+0xad8], R140 ;  /* 0x000ad88c01007387 */ /* 0x004fe80000100800 */
[----:B------:R-:W2:Y:S04]  /*dc10*/  LDL.LU R122, [R1+0xaf4] ;  /* 0x000af400017a7983 */ /* 0x000ea80000300800 */
[----:B------:R-:W2:Y:S04]  /*dc20*/  LDL.LU R121, [R1+0xaf0] ;  /* 0x000af00001797983 */ /* 0x000ea80000300800 */
[----:B------:R-:W-:Y:S04]  /*dc30*/  STL [R1+0xadc], R137 ;  /* 0x000adc8901007387 */ /* 0x000fe80000100800 */
[----:B----4-:R-:W-:Y:S04]  /*dc40*/  STL [R1+0xae0], R136 ;  /* 0x000ae08801007387 */ /* 0x010fe80000100800 */
[----:B------:R-:W4:Y:S01]  /*dc50*/  LDL.LU R120, [R1+0xaec] ;  /* 0x000aec0001787983 */ /* 0x000f220000300800 */
[----:B------:R-:W-:Y:S01]  /*dc60*/  PRMT R134, RZ, 0x7610, R134 ;  /* 0x00007610ff867816 */ /* 0x000fe20000000086 */
[----:B------:R-:W-:-:S02]  /*dc70*/  @P0 IMAD.MOV.U32 R28, RZ, RZ, R55 ;  /* 0x000000ffff1c0224 */ /* 0x000fc400078e0037 */
[----:B------:R-:W-:-:S05]  /*dc80*/  @P0 IMAD.MOV.U32 R29, RZ, RZ, R52 ;  /* 0x000000ffff1d0224 */ /* 0x000fca00078e0034 */
[----:B------:R0:W4:Y:S01]  /*dc90*/  @P0 LDG.E.U8 R134, desc[UR18][R28.64] ;  /* 0x000000121c860981 */ /* 0x000122000c1e1100 */
[----:B------:R-:W-:Y:S01]  /*dca0*/  PRMT R133, RZ, 0x7610, R133 ;  /* 0x00007610ff857816 */ /* 0x000fe20000000085 */
[----:B0-----:R-:W-:Y:S02]  /*dcb0*/  @P0 IMAD.MOV.U32 R28, RZ, RZ, R59 ;  /* 0x000000ffff1c0224 */ /* 0x001fe400078e003b */
[----:B------:R-:W-:Y:S01]  /*dcc0*/  @P0 IMAD.MOV.U32 R29, RZ, RZ, R80 ;  /* 0x000000ffff1d0224 */ /* 0x000fe200078e0050 */
[----:B------:R-:W-:-:S04]  /*dcd0*/  PRMT R131, RZ, 0x7610, R131 ;  /* 0x00007610ff837816 */ /* 0x000fc80000000083 */
[----:B------:R0:W4:Y:S02]  /*dce0*/  @P0 LDG.E.U8 R133, desc[UR18][R28.64] ;  /* 0x000000121c850981 */ /* 0x000124000c1e1100 */
[----:B0-----:R-:W-:Y:S02]  /*dcf0*/  @P0 IMAD.MOV.U32 R28, RZ, RZ, R58 ;  /* 0x000000ffff1c0224 */ /* 0x001fe400078e003a */
[----:B------:R-:W-:Y:S01]  /*dd00*/  @P0 IMAD.MOV.U32 R29, RZ, RZ, R63 ;  /* 0x000000ffff1d0224 */ /* 0x000fe200078e003f */
[----:B------:R-:W-:-:S04]  /*dd10*/  PRMT R129, RZ, 0x7610, R129 ;  /* 0x00007610ff817816 */ /* 0x000fc80000000081 */
        /* <DEDUP_REMOVED lines=8> */
[----:B------:R0:W3:Y:S01]  /*dda0*/  @P0 LDG.E.U8 R128, desc[UR18][R28.64] ;  /* 0x000000121c800981 */ /* 0x0000e2000c1e1100 */
[----:B------:R-:W-:Y:S01]  /*ddb0*/  PRMT R124, RZ, 0x7610, R124 ;  /* 0x00007610ff7c7816 */ /* 0x000fe2000000007c */
[----:B0-----:R-:W-:Y:S02]  /*ddc0*/  @P0 IMAD.MOV.U32 R28, RZ, RZ, R66 ;  /* 0x000000ffff1c0224 */ /* 0x001fe400078e0042 */
[----:B------:R-:W-:-:S05]  /*ddd0*/  @P0 IMAD.MOV.U32 R29, RZ, RZ, R79 ;  /* 0x000000ffff1d0224 */ /* 0x000fca00078e004f */
[----:B------:R0:W3:Y:S02]  /*dde0*/  @P0 LDG.E.U8 R127, desc[UR18][R28.64] ;  /* 0x000000121c7f0981 */ /* 0x0000e4000c1e1100 */
[----:B0-----:R-:W-:Y:S02]  /*ddf0*/  @P0 IMAD.MOV.U32 R28, RZ, RZ, R70 ;  /* 0x000000ffff1c0224 */ /* 0x001fe400078e0046 */
[----:B------:R-:W-:-:S05]  /*de00*/  @P0 IMAD.MOV.U32 R29, RZ, RZ, R83 ;  /* 0x000000ffff1d0224 */ /* 0x000fca00078e0053 */
[----:B------:R0:W3:Y:S02]  /*de10*/  @P0 LDG.E.U8 R124, desc[UR18][R28.64] ;  /* 0x000000121c7c0981 */ /* 0x0000e4000c1e1100 */
[----:B0-----:R-:W-:Y:S02]  /*de20*/  @P0 IMAD.MOV.U32 R28, RZ, RZ, R74 ;  /* 0x000000ffff1c0224 */ /* 0x001fe400078e004a */
[----:B------:R-:W-:Y:S01]  /*de30*/  @P0 IMAD.MOV.U32 R29, RZ, RZ, R57 ;  /* 0x000000ffff1d0224 */ /* 0x000fe200078e0039 */
[----:B------:R-:W-:Y:S02]  /*de40*/  PRMT R117, RZ, 0x7610, R117 ;  /* 0x00007610ff757816 */ /* 0x000fe40000000075 */
[----:B------:R-:W-:Y:S02]  /*de50*/  PRMT R114, RZ, 0x7610, R114 ;  /* 0x00007610ff727816 */ /* 0x000fe40000000072 */
[----:B------:R-:W-:Y:S02]  /*de60*/  PRMT R113, RZ, 0x7610, R113 ;  /* 0x00007610ff717816 */ /* 0x000fe40000000071 */
[----:B------:R-:W-:-:S02]  /*de70*/  PRMT R109, RZ, 0x7610, R109 ;  /* 0x00007610ff6d7816 */ /* 0x000fc4000000006d */
[----:B------:R-:W-:Y:S02]  /*de80*/  PRMT R108, RZ, 0x7610, R108 ;  /* 0x00007610ff6c7816 */ /* 0x000fe4000000006c */
[----:B------:R-:W-:Y:S02]  /*de90*/  PRMT R107, RZ, 0x7610, R107 ;  /* 0x00007610ff6b7816 */ /* 0x000fe4000000006b */
[----:B------:R-:W-:Y:S02]  /*dea0*/  PRMT R106, RZ, 0x7610, R106 ;  /* 0x00007610ff6a7816 */ /* 0x000fe4000000006a */
[----:B------:R-:W-:Y:S02]  /*deb0*/  PRMT R103, RZ, 0x7610, R103 ;  /* 0x00007610ff677816 */ /* 0x000fe40000000067 */
[----:B------:R-:W-:Y:S02]  /*dec0*/  PRMT R102, RZ, 0x7610, R102 ;  /* 0x00007610ff667816 */ /* 0x000fe40000000066 */
[----:B--2---:R-:W-:-:S02]  /*ded0*/  PRMT R122, RZ, 0x7610, R122 ;  /* 0x00007610ff7a7816 */ /* 0x004fc4000000007a */
        /* <DEDUP_REMOVED lines=8> */
[----:B------:R0:W4:Y:S02]  /*df60*/  @P0 LDG.E.U8 R120, desc[UR18][R28.64] ;  /* 0x000000121c780981 */ /* 0x000124000c1e1100 */
[----:B0-----:R-:W-:Y:S02]  /*df70*/  @P0 IMAD.MOV.U32 R28, RZ, RZ, R86 ;  /* 0x000000ffff1c0224 */ /* 0x001fe400078e0056 */
[----:B------:R-:W-:-:S05]  /*df80*/  @P0 IMAD.MOV.U32 R29, RZ, RZ, R53 ;  /* 0x000000ffff1d0224 */ /* 0x000fca00078e0035 */
[----:B------:R0:W2:Y:S02]  /*df90*/  @P0 LDG.E.U8 R117, desc[UR18][R28.64] ;  /* 0x000000121c750981 */ /* 0x0000a4000c1e1100 */
        /* <DEDUP_REMOVED lines=26> */
[----:B------:R0:W2:Y:S01]  /*e140*/  @P0 LDG.E.U8 R103, desc[UR18][R28.64] ;  /* 0x000000121c670981 */ /* 0x0000a2000c1e1100 */
[----:B------:R-:W-:Y:S01]  /*e150*/  PRMT R101, RZ, 0x7610, R101 ;  /* 0x00007610ff657816 */ /* 0x000fe20000000065 */
        /* <DEDUP_REMOVED lines=30> */
[----:B------:R0:W2:Y:S02]  /*e340*/  @P0 LDG.E.U8 R97, desc[UR18][R28.64] ;  /* 0x000000121c610981 */ /* 0x0000a4000c1e1100 */
[----:B0-----:R-:W-:Y:S02]  /*e350*/  @P0 IMAD.MOV.U32 R28, RZ, RZ, R14 ;  /* 0x000000ffff1c0224 */ /* 0x001fe400078e000e */
[----:B------:R-:W-:-:S05]  /*e360*/  @P0 IMAD.MOV.U32 R29, RZ, RZ, R15 ;  /* 0x000000ffff1d0224 */ /* 0x000fca00078e000f */
[----:B------:R0:W2:Y:S01]  /*e370*/  @P0 LDG.E.U8 R96, desc[UR18][R28.64] ;  /* 0x000000121c600981 */ /* 0x0000a2000c1e1100 */
[----:B------:R-:W-:Y:S01]  /*e380*/  @!P6 IMAD.MOV R34, RZ, RZ, -R34 ;  /* 0x000000ffff22e224 */ /* 0x000fe200078e0a22 */
        /* <DEDUP_REMOVED lines=8> */
[----:B------:R-:W-:Y:S02]  /*e410*/  ISETP.GT.U32.AND P6, PT, R39, R32, PT ;  /* 0x000000202700720c */ /* 0x000fe40003fc4070 */
[----:B------:R-:W-:-:S11]  /*e420*/  SEL R34, R5, R34, !P3 ;  /* 0x0000002205227207 */ /* 0x000fd60005800000 */
[----:B------:R-:W-:Y:S01]  /*e430*/  @!P6 IMAD.IADD R32, R32, 0x1, -R39 ;  /* 0x000000012020e824 */ /* 0x000fe200078e0a27 */
[----:B------:R-:W-:Y:S01]  /*e440*/  ISETP.GE.AND P6, PT, R22, RZ, PT ;  /* 0x000000ff1600720c */ /* 0x000fe20003fc6270 */
[----:B-1----:R-:W-:Y:S01]  /*e450*/  IMAD R34, R34, UR5, RZ ;  /* 0x0000000522227c24 */ /* 0x002fe2000f8e02ff */
[----:B------:R-:W-:-:S05]  /*e460*/  SEL R33, R5, R33, !P3 ;  /* 0x0000002105217207 */ /* 0x000fca0005800000 */
[----:B------:R-:W-:-:S06]  /*e470*/  IMAD R33, R33, UR12, RZ ;  /* 0x0000000c21217c24 */ /* 0x000fcc000f8e02ff */
[----:B------:R-:W-:Y:S01]  /*e480*/  @!P6 IMAD.MOV R32, RZ, RZ, -R32 ;  /* 0x000000ffff20e224 */ /* 0x000fe200078e0a20 */
[-C--:B------:R-:W-:Y:S01]  /*e490*/  IADD3 R16, P6, PT, R34, R38.reuse, RZ ;  /* 0x0000002622107210 */ /* 0x080fe20007fde0ff */
[----:B------:R-:W-:Y:S01]  /*e4a0*/  IMAD R30, R36, 0x57, RZ ;  /* 0x00000057241e7824 */ /* 0x000fe200078e02ff */
[----:B------:R-:W-:Y:S01]  /*e4b0*/  STL [R1+0xae4], R134 ;  /* 0x000ae48601007387 */ /* 0x000fe20000100800 */
[----:B------:R-:W-:Y:S02]  /*e4c0*/  PRMT R95, RZ, 0x7610, R95 ;  /* 0x00007610ff5f7816 */ /* 0x000fe4000000005f */
[----:B------:R-:W-:Y:S01]  /*e4d0*/  PRMT R94, RZ, 0x7610, R94 ;  /* 0x00007610ff5e7816 */ /* 0x000fe2000000005e */
[----:B------:R-:W3:Y:S01]  /*e4e0*/  LDL.LU R13, [R1+0xae8] ;  /* 0x000ae800010d7983 */ /* 0x000ee20000300800 */
[-C--:B------:R-:W-:Y:S02]  /*e4f0*/  LEA.HI.X.SX32 R17, R34, R35.reuse, 0x1, P6 ;  /* 0x0000002322117211 */ /* 0x080fe400030f0eff */
[----:B------:R-:W-:Y:S01]  /*e500*/  PRMT R92, RZ, 0x7610, R92 ;  /* 0x00007610ff5c7816 */ /* 0x000fe2000000005c */
[----:B------:R-:W-:Y:S01]  /*e510*/  IMAD R31, R36, 0x67, RZ ;  /* 0x00000067241f7824 */ /* 0x000fe200078e02ff */
[C---:B------:R-:W-:Y:S01]  /*e520*/  IADD3 R14, P6, PT, R33.reuse, R38, RZ ;  /* 0x00000026210e7210 */ /* 0x040fe20007fde0ff */
[----:B0-----:R-:W-:Y:S01]  /*e530*/  @P0 IMAD.MOV.U32 R28, RZ, RZ, R16 ;  /* 0x000000ffff1c0224 */ /* 0x001fe200078e0010 */
[----:B------:R-:W-:Y:S01]  /*e540*/  PRMT R93, RZ, 0x7610, R93 ;  /* 0x00007610ff5d7816 */ /* 0x000fe2000000005d */
[----:B------:R-:W-:Y:S01]  /*e550*/  @P0 IMAD.MOV.U32 R29, RZ, RZ, R17 ;  /* 0x000000ffff1d0224 */ /* 0x000fe200078e0011 */
[----:B------:R-:W-:-:S02]  /*e560*/  LEA.HI.X.SX32 R15, R33, R35, 0x1, P6 ;  /* 0x00000023210f7211 */ /* 0x000fc400030f0eff */
[----:B------:R-:W-:Y:S02]  /*e570*/  PRMT R91, RZ, 0x7610, R91 ;  /* 0x00007610ff5b7816 */ /* 0x000fe4000000005b */
[----:B------:R-:W-:Y:S01]  /*e580*/  PRMT R90, RZ, 0x7610, R90 ;  /* 0x00007610ff5a7816 */ /* 0x000fe2000000005a */
[----:B------:R0:W3:Y:S01]  /*e590*/  @P0 LDG.E.U8 R95, desc[UR18][R28.64] ;  /* 0x000000121c5f0981 */ /* 0x0000e2000c1e1100 */
[----:B------:R-:W-:Y:S02]  /*e5a0*/  SEL R32, R5, R32, !P3 ;  /* 0x0000002005207207 */ /* 0x000fe40005800000 */
[----:B------:R-:W-:Y:S02]  /*e5b0*/  PRMT R89, RZ, 0x7610, R89 ;  /* 0x00007610ff597816 */ /* 0x000fe40000000059 */
[----:B------:R-:W-:Y:S01]  /*e5c0*/  PRMT R88, RZ, 0x7610, R88 ;  /* 0x00007610ff587816 */ /* 0x000fe20000000058 */
[----:B------:R-:W-:Y:S01]  /*e5d0*/  IMAD R32, R32, UR13, RZ ;  /* 0x0000000d20207c24 */ /* 0x000fe2000f8e02ff */
[----:B------:R-:W1:Y:S01]  /*e5e0*/  S2R R149, SR_TID.X ;  /* 0x0000000000957919 */ /* 0x000e620000002100 */
[----:B------:R-:W-:-:S02]  /*e5f0*/  VIADD R37, R0, 0x6 ;  /* 0x0000000600257836 */ /* 0x000fc40000000000 */
[C---:B------:R-:W-:Y:S02]  /*e600*/  VIADD R165, R0.reuse, 0x7 ;  /* 0x0000000700a57836 */ /* 0x040fe40000000000 */
[C---:B------:R-:W-:Y:S02]  /*e610*/  VIADD R123, R0.reuse, 0xe ;  /* 0x0000000e007b7836 */ /* 0x040fe40000000000 */
[C---:B------:R-:W-:Y:S02]  /*e620*/  VIADD R119, R0.reuse, 0xf ;  /* 0x0000000f00777836 */ /* 0x040fe40000000000 */
[C---:B------:R-:W-:Y:S02]  /*e630*/  VIADD R26, R0.reuse, 0x15 ;  /* 0x00000015001a7836 */ /* 0x040fe40000000000 */
[C---:B------:R-:W-:Y:S02]  /*e640*/  VIADD R27, R0.reuse, 0x16 ;  /* 0x00000016001b7836 */ /* 0x040fe40000000000 */
[----:B------:R-:W-:Y:S01]  /*e650*/  VIADD R164, R0, 0x17 ;  /* 0x0000001700a47836 */ /* 0x000fe20000000000 */
[----:B------:R-:W-:-:S04]  /*e660*/  @!UP1 UIADD3 UR4, UPT, UPT, -UR4, 0x100000, URZ ;  /* 0x0010000004049890 */ /* 0x000fc8000fffe1ff */
[----:B------:R-:W-:Y:S02]  /*e670*/  @!UP1 USHF.L.U32 UR5, UR4, 0xb, URZ ;  /* 0x0000000b04059899 */ /* 0x000fe400080006ff */
[----:B------:R-:W-:Y:S01]  /*e680*/  @!UP1 USHF.L.U32 UR4, UR4, 0x1, URZ ;  /* 0x0000000104049899 */ /* 0x000fe200080006ff */
[----:B0-----:R-:W-:Y:S01]  /*e690*/  @P0 IMAD.MOV.U32 R28, RZ, RZ, R14 ;  /* 0x000000ffff1c0224 */ /* 0x001fe200078e000e */
[----:B------:R-:W-:Y:S01]  /*e6a0*/  PRMT R87, RZ, 0x7610, R87 ;  /* 0x00007610ff577816 */ /* 0x000fe20000000057 */
[----:B------:R-:W-:Y:S01]  /*e6b0*/  @P0 IMAD.MOV.U32 R29, RZ, RZ, R15 ;  /* 0x000000ffff1d0224 */ /* 0x000fe200078e000f */
[----:B------:R-:W0:Y:S04]  /*e6c0*/  LDCU UR12, c[0x0][0x3b0] ;  /* 0x00007600ff0c77ac */ /* 0x000e280008000800 */
[----:B------:R0:W3:Y:S04]  /*e6d0*/  @P0 LDG.E.U8 R94, desc[UR18][R28.64] ;  /* 0x000000121c5e0981 */ /* 0x0000e8000c1e1100 */
[----:B--2---:R-:W-:Y:S01]  /*e6e0*/  STL [R1+0xa90], R96 ;  /* 0x000a906001007387 */ /* 0x004fe20000100800 */
[----:B------:R-:W-:Y:S01]  /*e6f0*/  VIADD R163, R0, 0x1d ;  /* 0x0000001d00a37836 */ /* 0x000fe20000000000 */
[----:B------:R-:W2:Y:S02]  /*e700*/  LDCU UR13, c[0x0][0x3b0] ;  /* 0x00007600ff0d77ac */ /* 0x000ea40008000800 */
[----:B------:R0:W-:Y:S04]  /*e710*/  STL [R1+0x268], R16 ;  /* 0x0002681001007387 */ /* 0x0001e80000100800 */
[----:B------:R1:W-:Y:S01]  /*e720*/  STL [R1+0x264], R17 ;  /* 0x0002641101007387 */ /* 0x0003e20000100800 */
[----:B0-----:R-:W-:-:S04]  /*e730*/  IADD3 R16, P6, PT, R30, R2, RZ ;  /* 0x000000021e107210 */ /* 0x001fc80007fde0ff */
[----:B-1----:R-:W-:Y:S01]  /*e740*/  LEA.HI.X.SX32 R17, R30, R3, 0x1, P6 ;  /* 0x000000031e117211 */ /* 0x002fe200030f0eff */
[----:B------:R0:W-:Y:S01]  /*e750*/  STL [R1+0x2a8], R14 ;  /* 0x0002a80e01007387 */ /* 0x0001e20000100800 */
[----:B------:R-:W-:Y:S02]  /*e760*/  @!P4 IMAD.MOV.U32 R28, RZ, RZ, R16 ;  /* 0x000000ffff1cc224 */ /* 0x000fe400078e0010 */
[----:B------:R-:W-:Y:S02]  /*e770*/  IMAD R30, R36, 0x5f, RZ ;  /* 0x0000005f241e7824 */ /* 0x000fe400078e02ff */
[----:B------:R-:W-:Y:S01]  /*e780*/  @!P4 IMAD.MOV.U32 R29, RZ, RZ, R17 ;  /* 0x000000ffff1dc224 */ /* 0x000fe200078e0011 */
[----:B------:R1:W-:Y:S01]  /*e790*/  STL [R1+0x2a4], R15 ;  /* 0x0002a40f01007387 */ /* 0x0003e20000100800 */
[----:B0-----:R-:W-:-:S03]  /*e7a0*/  IADD3 R14, P6, PT, R32, R38, RZ ;  /* 0x00000026200e7210 */ /* 0x001fc60007fde0ff */
[----:B------:R0:W-:Y:S04]  /*e7b0*/  STL [R1+0xf8], R16 ;  /* 0x0000f81001007387 */ /* 0x0001e80000100800 */
[----:B------:R2:W3:Y:S01]  /*e7c0*/  @!P4 LDG.E.U8 R92, desc[UR18][R28.64] ;  /* 0x000000121c5cc981 */ /* 0x0004e2000c1e1100 */
[----:B-1----:R-:W-:Y:S02]  /*e7d0*/  LEA.HI.X.SX32 R15, R32, R35, 0x1, P6 ;  /* 0x00000023200f7211 */ /* 0x002fe400030f0eff */
[C---:B0-----:R-:W-:Y:S01]  /*e7e0*/  IADD3 R16, P4, PT, R30.reuse, R2, RZ ;  /* 0x000000021e107210 */ /* 0x041fe20007f9e0ff */
[----:B------:R0:W-:Y:S01]  /*e7f0*/  STL [R1+0xf4], R17 ;  /* 0x0000f41101007387 */ /* 0x0001e20000100800 */
[----:B--2---:R-:W-:Y:S02]  /*e800*/  @P0 IMAD.MOV.U32 R28, RZ, RZ, R14 ;  /* 0x000000ffff1c0224 */ /* 0x004fe400078e000e */
[----:B------:R-:W-:Y:S01]  /*e810*/  @P0 IMAD.MOV.U32 R29, RZ, RZ, R15 ;  /* 0x000000ffff1d0224 */ /* 0x000fe200078e000f */
[----:B------:R1:W-:Y:S01]  /*e820*/  STL [R1+0x2e8], R14 ;  /* 0x0002e80e01007387 */ /* 0x0003e20000100800 */
[----:B0-----:R-:W-:-:S03]  /*e830*/  LEA.HI.X.SX32 R17, R30, R3, 0x1, P4 ;  /* 0x000000031e117211 */ /* 0x001fc600020f0eff */
[----:B------:R0:W2:Y:S01]  /*e840*/  @P0 LDG.E.U8 R93, desc[UR18][R28.64] ;  /* 0x000000121c5d0981 */ /* 0x0000a2000c1e1100 */
[----:B-1----:R-:W-:-:S03]  /*e850*/  IADD3 R14, P6, PT, R31, R2, RZ ;  /* 0x000000021f0e7210 */ /* 0x002fc60007fde0ff */
[----:B------:R1:W-:Y:S01]  /*e860*/  STL [R1+0x2e4], R15 ;  /* 0x0002e40f01007387 */ /* 0x0003e20000100800 */
[----:B0-----:R-:W-:Y:S02]  /*e870*/  @!P5 IMAD.MOV.U32 R28, RZ, RZ, R16 ;  /* 0x000000ffff1cd224 */ /* 0x001fe400078e0010 */
[----:B------:R-:W-:Y:S01]  /*e880*/  @!P5 IMAD.MOV.U32 R29, RZ, RZ, R17 ;  /* 0x000000ffff1dd224 */ /* 0x000fe200078e0011 */
[----:B-1----:R-:W-:-:S04]  /*e890*/  LEA.HI.X.SX32 R15, R31, R3, 0x1, P6 ;  /* 0x000000031f0f7211 */ /* 0x002fc800030f0eff */
[----:B------:R0:W2:Y:S02]  /*e8a0*/  @!P5 LDG.E.U8 R91, desc[UR18][R28.64] ;  /* 0x000000121c5bd981 */ /* 0x0000a4000c1e1100 */
[----:B0-----:R-:W-:Y:S02]  /*e8b0*/  @!P2 IMAD.MOV.U32 R28, RZ, RZ, R14 ;  /* 0x000000ffff1ca224 */ /* 0x001fe400078e000e */
[----:B------:R-:W-:-:S05]  /*e8c0*/  @!P2 IMAD.MOV.U32 R29, RZ, RZ, R15 ;  /* 0x000000ffff1da224 */ /* 0x000fca00078e000f */
[----:B------:R0:W2:Y:S02]  /*e8d0*/  @!P2 LDG.E.U8 R90, desc[UR18][R28.64] ;  /* 0x000000121c5aa981 */ /* 0x0000a4000c1e1100 */
[----:B0-----:R-:W-:Y:S02]  /*e8e0*/  VIADD R28, R12, 0xffffff90 ;  /* 0xffffff900c1c7836 */ /* 0x001fe40000000000 */
[----:B------:R-:W-:Y:S03]  /*e8f0*/  STL [R1+0x100], R16 ;  /* 0x0001001001007387 */ /* 0x000fe60000100800 */
[----:B------:R-:W-:Y:S01]  /*e900*/  ISETP.GE.U32.AND P2, PT, R28, 0x7fffff11, PT ;  /* 0x7fffff111c00780c */ /* 0x000fe20003f46070 */
[----:B------:R-:W-:Y:S01]  /*e910*/  IMAD R28, R36, 0x6f, RZ ;  /* 0x0000006f241c7824 */ /* 0x000fe200078e02ff */
[----:B------:R0:W-:Y:S04]  /*e920*/  STL [R1+0x108], R14 ;  /* 0x0001080e01007387 */ /* 0x0001e80000100800 */
[----:B------:R-:W-:Y:S01]  /*e930*/  STL [R1+0xfc], R17 ;  /* 0x0000fc1101007387 */ /* 0x000fe20000100800 */
[----:B0-----:R-:W-:-:S03]  /*e940*/  IADD3 R14, P4, PT, R28, R2, RZ ;  /* 0x000000021c0e7210 */ /* 0x001fc60007f9e0ff */
[----:B------:R0:W-:Y:S02]  /*e950*/  STL [R1+0x104], R15 ;  /* 0x0001040f01007387 */ /* 0x0001e40000100800 */
[----:B0-----:R-:W-:Y:S01]  /*e960*/  LEA.HI.X.SX32 R15, R28, R3, 0x1, P4 ;  /* 0x000000031c0f7211 */ /* 0x001fe200020f0eff */
[----:B------:R-:W-:-:S04]  /*e970*/  @!P2 IMAD.MOV.U32 R28, RZ, RZ, R14 ;  /* 0x000000ffff1ca224 */ /* 0x000fc800078e000e */
[----:B------:R-:W-:-:S05]  /*e980*/  @!P2 IMAD.MOV.U32 R29, RZ, RZ, R15 ;  /* 0x000000ffff1da224 */ /* 0x000fca00078e000f */
[----:B------:R0:W2:Y:S02]  /*e990*/  @!P2 LDG.E.U8 R89, desc[UR18][R28.64] ;  /* 0x000000121c59a981 */ /* 0x0000a4000c1e1100 */
[----:B0-----:R-:W-:-:S05]  /*e9a0*/  VIADD R28, R12, 0xffffff88 ;  /* 0xffffff880c1c7836 */ /* 0x001fca0000000000 */
[----:B------:R-:W-:Y:S01]  /*e9b0*/  ISETP.GE.U32.AND P2, PT, R28, 0x7fffff09, PT ;  /* 0x7fffff091c00780c */ /* 0x000fe20003f46070 */
[----:B------:R-:W-:Y:S01]  /*e9c0*/  IMAD R28, R36, 0x77, RZ ;  /* 0x00000077241c7824 */ /* 0x000fe200078e02ff */
[----:B------:R0:W-:Y:S04]  /*e9d0*/  STL [R1+0x110], R14 ;  /* 0x0001100e01007387 */ /* 0x0001e80000100800 */
[----:B------:R1:W-:Y:S01]  /*e9e0*/  STL [R1+0x10c], R15 ;  /* 0x00010c0f01007387 */ /* 0x0003e20000100800 */
[----:B0-----:R-:W-:-:S04]  /*e9f0*/  IADD3 R14, P4, PT, R28, R2, RZ ;  /* 0x000000021c0e7210 */ /* 0x001fc80007f9e0ff */
[----:B-1----:R-:W-:Y:S02]  /*ea00*/  LEA.HI.X.SX32 R15, R28, R3, 0x1, P4 ;  /* 0x000000031c0f7211 */ /* 0x002fe400020f0eff */
[----:B------:R-:W-:-:S03]  /*ea10*/  @!P2 IMAD.MOV.U32 R28, RZ, RZ, R14 ;  /* 0x000000ffff1ca224 */ /* 0x000fc600078e000e */
[----:B------:R-:W-:-:S05]  /*ea20*/  @!P2 IMAD.MOV.U32 R29, RZ, RZ, R15 ;  /* 0x000000ffff1da224 */ /* 0x000fca00078e000f */
[----:B------:R0:W2:Y:S02]  /*ea30*/  @!P2 LDG.E.U8 R88, desc[UR18][R28.64] ;  /* 0x000000121c58a981 */ /* 0x0000a4000c1e1100 */
[----:B0-----:R-:W-:-:S05]  /*ea40*/  VIADD R28, R12, 0xffffff80 ;  /* 0xffffff800c1c7836 */ /* 0x001fca0000000000 */
[----:B------:R-:W-:Y:S01]  /*ea50*/  ISETP.GE.U32.AND P2, PT, R28, 0x7fffff01, PT ;  /* 0x7fffff011c00780c */ /* 0x000fe20003f46070 */
[----:B------:R-:W-:Y:S01]  /*ea60*/  IMAD R28, R36, 0x7f, RZ ;  /* 0x0000007f241c7824 */ /* 0x000fe200078e02ff */
[----:B------:R0:W-:Y:S04]  /*ea70*/  STL [R1+0x118], R14 ;  /* 0x0001180e01007387 */ /* 0x0001e80000100800 */
[C---:B------:R-:W-:Y:S01]  /*ea80*/  IADD3 R12, P4, PT, R28.reuse, R2, RZ ;  /* 0x000000021c0c7210 */ /* 0x040fe20007f9e0ff */
[----:B------:R-:W-:Y:S03]  /*ea90*/  STL [R1+0x114], R15 ;  /* 0x0001140f01007387 */ /* 0x000fe60000100800 */
[----:B0-----:R-:W-:Y:S01]  /*eaa0*/  LEA.HI.X.SX32 R14, R28, R3, 0x1, P4 ;  /* 0x000000031c0e7211 */ /* 0x001fe200020f0eff */
[----:B------:R0:W-:Y:S02]  /*eab0*/  STL [R1+0x120], R12 ;  /* 0x0001200c01007387 */ /* 0x0001e40000100800 */
[----:B------:R-:W-:-:S02]  /*eac0*/  @!P2 IMAD.MOV.U32 R28, RZ, RZ, R12 ;  /* 0x000000ffff1ca224 */ /* 0x000fc400078e000c */
[----:B------:R1:W-:Y:S04]  /*ead0*/  STL [R1+0x11c], R14 ;  /* 0x00011c0e01007387 */ /* 0x0003e80000100800 */
[----:B0-----:R-:W2:Y:S04]  /*eae0*/  LDL.LU R12, [R1+0x2f0] ;  /* 0x0002f000010c7983 */ /* 0x001ea80000300800 */
[----:B------:R-:W3:Y:S04]  /*eaf0*/  LDL.LU R16, [R1+0x2f4] ;  /* 0x0002f40001107983 */ /* 0x000ee80000300800 */
[----:B------:R-:W3:Y:S01]  /*eb00*/  LDL.LU R138, [R1+0x2fc] ;  /* 0x0002fc00018a7983 */ /* 0x000ee20000300800 */
[----:B------:R-:W-:-:S03]  /*eb10*/  @!P2 IMAD.MOV.U32 R29, RZ, RZ, R14 ;  /* 0x000000ffff1da224 */ /* 0x000fc600078e000e */
[----:B-1----:R-:W3:Y:S01]  /*eb20*/  LDL.LU R14, [R1+0x328] ;  /* 0x00032800010e7983 */ /* 0x002ee20000300800 */
[----:B------:R-:W-:-:S03]  /*eb30*/  VIADD R96, R0, 0x5 ;  /* 0x0000000500607836 */ /* 0x000fc60000000000 */
[----:B------:R-:W3:Y:S04]  /*eb40*/  LDL.LU R135, [R1+0x330] ;  /* 0x0003300001877983 */ /* 0x000ee80000300800 */
[----:B------:R-:W4:Y:S04]  /*eb50*/  LDL.LU R15, [R1+0x364] ;  /* 0x00036400010f7983 */ /* 0x000f280000300800 */
[----:B------:R-:W-:Y:S01]  /*eb60*/  STL [R1+0x81c], R96 ;  /* 0x00081c6001007387 */ /* 0x000fe20000100800 */
[----:B------:R-:W-:-:S03]  /*eb70*/  VIADD R118, R0, 0x1e ;  /* 0x0000001e00767836 */ /* 0x000fc60000000000 */
        /* <DEDUP_REMOVED lines=15> */
[----:B------:R-:W-:-:S03]  /*ec70*/  VOTEU.ALL UP1, P1 ;  /* 0x0000000000ff7886 */ /* 0x000fc60000820000 */
[----:B------:R-:W-:Y:S01]  /*ec80*/  STL [R1+0x8b0], R118 ;  /* 0x0008b07601007387 */ /* 0x000fe20000100800 */
[C---:B------:R-:W-:Y:S01]  /*ec90*/  VIADD R22, R0.reuse, 0x35 ;  /* 0x0000003500167836 */ /* 0x040fe20000000000 */
[----:B------:R-:W-:Y:S01]  /*eca0*/  LOP3.LUT R149, R149, 0x7f, RZ, 0xc0, !PT ;  /* 0x0000007f95957812 */ /* 0x000fe200078ec0ff */
[----:B------:R0:W1:Y:S01]  /*ecb0*/  @!UP1 SYNCS.EXCH.64 URZ, [UR9+0x10008], UR4 ;  /* 0x0100080409ff95b2 */ /* 0x0000620008000100 */
[----:B------:R-:W-:Y:S04]  /*ecc0*/  STL [R1+0x894], R112 ;  /* 0x0008947001007387 */ /* 0x000fe80000100800 */
[----:B------:R-:W-:Y:S04]  /*ecd0*/  STL [R1+0x8ac], R24 ;  /* 0x0008ac1801007387 */ /* 0x000fe80000100800 */
[----:B------:R-:W-:Y:S01]  /*ece0*/  STL [R1+0x890], R25 ;  /* 0x0008901901007387 */ /* 0x000fe20000100800 */
[----:B------:R-:W-:-:S02]  /*ecf0*/  VIADD R23, R0, 0x36 ;  /* 0x0000003600177836 */ /* 0x000fc40000000000 */
[C---:B------:R-:W-:Y:S01]  /*ed00*/  VIADD R156, R0.reuse, 0x37 ;  /* 0x00000037009c7836 */ /* 0x040fe20000000000 */
[----:B------:R-:W-:Y:S01]  /*ed10*/  STL [R1+0x884], R158 ;  /* 0x0008849e01007387 */ /* 0x000fe20000100800 */
[C---:B------:R-:W-:Y:S02]  /*ed20*/  VIADD R150, R0.reuse, 0x3c ;  /* 0x0000003c00967836 */ /* 0x040fe40000000000 */
[C---:B------:R-:W-:Y:S01]  /*ed30*/  VIADD R20, R0.reuse, 0x3d ;  /* 0x0000003d00147836 */ /* 0x040fe20000000000 */
[----:B------:R-:W-:Y:S01]  /*ed40*/  STL [R1+0x8bc], R157 ;  /* 0x0008bc9d01007387 */ /* 0x000fe20000100800 */
[C---:B------:R-:W-:Y:S02]  /*ed50*/  VIADD R21, R0.reuse, 0x3e ;  /* 0x0000003e00157836 */ /* 0x040fe40000000000 */
[C---:B------:R-:W-:Y:S01]  /*ed60*/  VIADD R18, R0.reuse, 0x3f ;  /* 0x0000003f00127836 */ /* 0x040fe20000000000 */
[----:B------:R-:W-:Y:S01]  /*ed70*/  STL [R1+0x8a0], R111 ;  /* 0x0008a06f01007387 */ /* 0x000fe20000100800 */
[----:B------:R-:W-:Y:S01]  /*ed80*/  IABS R43, R96 ;  /* 0x00000060002b7213 */ /* 0x000fe20000000000 */
[----:B------:R-:W-:-:S02]  /*ed90*/  VIADD R19, R0, 0x44 ;  /* 0x0000004400137836 */ /* 0x000fc40000000000 */
[----:B------:R0:W4:Y:S01]  /*eda0*/  @!P2 LDG.E.U8 R87, desc[UR18][R28.64] ;  /* 0x000000121c57a981 */ /* 0x000122000c1e1100 */
[----:B------:R-:W-:Y:S01]  /*edb0*/  IABS R42, R37 ;  /* 0x00000025002a7213 */ /* 0x000fe20000000000 */
[C---:B------:R-:W-:Y:S01]  /*edc0*/  VIADD R146, R0.reuse, 0x45 ;  /* 0x0000004500927836 */ /* 0x040fe20000000000 */
[----:B------:R-:W-:Y:S01]  /*edd0*/  IABS R41, R165 ;  /* 0x000000a500297213 */ /* 0x000fe20000000000 */
[----:B------:R-:W-:Y:S01]  /*ede0*/  STL [R1+0x89c], R110 ;  /* 0x00089c6e01007387 */ /* 0x000fe20000100800 */
[----:B------:R-:W-:Y:S01]  /*edf0*/  IABS R44, R123 ;  /* 0x0000007b002c7213 */ /* 0x000fe20000000000 */
[----:B------:R-:W-:Y:S01]  /*ee00*/  VIADD R139, R0, 0x46 ;  /* 0x00000046008b7836 */ /* 0x000fe20000000000 */
[----:B------:R-:W-:Y:S01]  /*ee10*/  IABS R45, R119 ;  /* 0x00000077002d7213 */ /* 0x000fe20000000000 */
[----:B------:R-:W-:Y:S01]  /*ee20*/  STL [R1+0x880], R22 ;  /* 0x0008801601007387 */ /* 0x000fe20000100800 */
[----:B------:R-:W-:Y:S01]  /*ee30*/  IABS R46, R26 ;  /* 0x0000001a002e7213 */ /* 0x000fe20000000000 */
[----:B0-----:R-:W0:Y:S01]  /*ee40*/  LDCU UR4, c[0x0][0x3b0] ;  /* 0x00007600ff0477ac */ /* 0x001e220008000800 */
[----:B------:R-:W-:-:S02]  /*ee50*/  IABS R47, R27 ;  /* 0x0000001b002f7213 */ /* 0x000fc40000000000 */
[----:B------:R-:W-:Y:S01]  /*ee60*/  IABS R48, R164 ;  /* 0x000000a400307213 */ /* 0x000fe20000000000 */
[----:B------:R-:W0:Y:S01]  /*ee70*/  LDCU UR5, c[0x0][0x3b0] ;  /* 0x00007600ff0577ac */ /* 0x000e220008000800 */
[----:B--2---:R2:W-:Y:S04]  /*ee80*/  STS.U8 [R149+UR9], R12 ;  /* 0x0000000c95007988 */ /* 0x0045e80008000009 */
[----:B--2---:R-:W2:Y:S04]  /*ee90*/  LDL.LU R12, [R1+0x338] ;  /* 0x00033800010c7983 */ /* 0x004ea80000300800 */
[----:B------:R-:W-:Y:S04]  /*eea0*/  STL [R1+0x87c], R23 ;  /* 0x00087c1701007387 */ /* 0x000fe80000100800 */
[----:B---3--:R3:W-:Y:S04]  /*eeb0*/  STS.U8 [R149+UR9+0x400], R16 ;  /* 0x0004001095007988 */ /* 0x0087e80008000009 */
[----:B------:R0:W-:Y:S04]  /*eec0*/  STS.U8 [R149+UR9+0x800], R138 ;  /* 0x0008008a95007988 */ /* 0x0001e80008000009 */
[----:B---3--:R-:W3:Y:S04]  /*eed0*/  LDL.LU R16, [R1+0x334] ;  /* 0x0003340001107983 */ /* 0x008ee80000300800 */
[----:B0-----:R-:W3:Y:S04]  /*eee0*/  LDL.LU R138, [R1+0x3a8] ;  /* 0x0003a800018a7983 */ /* 0x001ee80000300800 */
[----:B------:R-:W-:Y:S04]  /*eef0*/  STL [R1+0x878], R156 ;  /* 0x0008789c01007387 */ /* 0x000fe80000100800 */
[----:B------:R0:W-:Y:S04]  /*ef00*/  STS.U8 [R149+UR9+0xc00], R14 ;  /* 0x000c000e95007988 */ /* 0x0001e80008000009 */
[----:B------:R1:W-:Y:S04]  /*ef10*/  STS.U8 [R149+UR9+0x1000], R135 ;  /* 0x0010008795007988 */ /* 0x0003e80008000009 */
[----:B0-----:R-:W3:Y:S04]  /*ef20*/  LDL.LU R14, [R1+0x340] ;  /* 0x00034000010e7983 */ /* 0x001ee80000300800 */
[----:B-1----:R-:W3:Y:S04]  /*ef30*/  LDL.LU R135, [R1+0x374] ;  /* 0x0003740001877983 */ /* 0x002ee80000300800 */
[----:B------:R-:W-:Y:S04]  /*ef40*/  STL [R1+0x874], R150 ;  /* 0x0008749601007387 */ /* 0x000fe80000100800 */
[----:B----4-:R0:W-:Y:S04]  /*ef50*/  STS.U8 [R149+UR9+0x1400], R15 ;  /* 0x0014000f95007988 */ /* 0x0101e80008000009 */
[----:B0-----:R-:W4:Y:S04]  /*ef60*/  LDL.LU R15, [R1+0x36c] ;  /* 0x00036c00010f7983 */ /* 0x001f280000300800 */
[----:B--2---:R0:W-:Y:S04]  /*ef70*/  STS.U8 [R149+UR9+0x1800], R12 ;  /* 0x0018000c95007988 */ /* 0x0041e80008000009 */
[----:B0-----:R-:W2:Y:S04]  /*ef80*/  LDL.LU R12, [R1+0x3f4] ;  /* 0x0003f400010c7983 */ /* 0x001ea80000300800 */
[----:B------:R-:W-:Y:S04]  /*ef90*/  STL [R1+0x870], R20 ;  /* 0x0008701401007387 */ /* 0x000fe80000100800 */
[----:B---3--:R0:W-:Y:S04]  /*efa0*/  STS.U8 [R149+UR9+0x1c00], R16 ;  /* 0x001c001095007988 */ /* 0x0081e80008000009 */
[----:B------:R-:W3:Y:S04]  /*efb0*/  LDL.LU R17, [R1+0x380] ;  /* 0x0003800001117983 */ /* 0x000ee80000300800 */
[----:B------:R1:W-:Y:S04]  /*efc0*/  STS.U8 [R149+UR9+0x2000], R138 ;  /* 0x0020008a95007988 */ /* 0x0003e80008000009 */
[----:B0-----:R-:W3:Y:S04]  /*efd0*/  LDL.LU R16, [R1+0x3b8] ;  /* 0x0003b80001107983 */ /* 0x001ee80000300800 */
[----:B-1----:R-:W3:Y:S04]  /*efe0*/  LDL.LU R138, [R1+0x368] ;  /* 0x00036800018a7983 */ /* 0x002ee80000300800 */
[----:B------:R-:W-:Y:S04]  /*eff0*/  STL [R1+0x864], R21 ;  /* 0x0008641501007387 */ /* 0x000fe80000100800 */
[----:B------:R0:W-:Y:S04]  /*f000*/  STS.U8 [R149+UR9+0x2400], R14 ;  /* 0x0024000e95007988 */ /* 0x0001e80008000009 */
[----:B------:R1:W-:Y:S04]  /*f010*/  STS.U8 [R149+UR9+0x2800], R135 ;  /* 0x0028008795007988 */ /* 0x0003e80008000009 */
[----:B0-----:R-:W3:Y:S04]  /*f020*/  LDL.LU R14, [R1+0x428] ;  /* 0x00042800010e7983 */ /* 0x001ee80000300800 */
[----:B-1----:R-:W3:Y:S04]  /*f030*/  LDL.LU R135, [R1+0x3f0] ;  /* 0x0003f00001877983 */ /* 0x002ee80000300800 */
[----:B------:R-:W-:Y:S04]  /*f040*/  STL [R1+0x860], R18 ;  /* 0x0008601201007387 */ /* 0x000fe80000100800 */
[----:B----4-:R0:W-:Y:S04]  /*f050*/  STS.U8 [R149+UR9+0x2c00], R15 ;  /* 0x002c000f95007988 */ /* 0x0101e80008000009 */
[----:B0-----:R-:W4:Y:S01]  /*f060*/  LDL.LU R15, [R1+0x3ec] ;  /* 0x0003ec00010f7983 */ /* 0x001f220000300800 */
[----:B------:R-:W-:-:S04]  /*f070*/  IMAD.HI.U32 R28, R40, R43, RZ ;  /* 0x0000002b281c7227 */ /* 0x000fc800078e00ff */
[----:B------:R-:W-:-:S04]  /*f080*/  IMAD.MOV R28, RZ, RZ, -R28 ;  /* 0x000000ffff1c7224 */ /* 0x000fc800078e0a1c */
[----:B------:R-:W-:Y:S02]  /*f090*/  IMAD R43, R39, R28, R43 ;  /* 0x0000001c272b7224 */ /* 0x000fe400078e022b */
        /* <DEDUP_REMOVED lines=18> */
[----:B------:R-:W-:Y:S01]  /*f1c0*/  IMAD.HI.U32 R28, R40, R48, RZ ;  /* 0x00000030281c7227 */ /* 0x000fe200078e00ff */
[----:B------:R-:W-:-:S03]  /*f1d0*/  IABS R49, R163 ;  /* 0x000000a300317213 */ /* 0x000fc60000000000 */
        /* <DEDUP_REMOVED lines=9> */
[----:B------:R-:W-:Y:S01]  /*f270*/  IMAD R50, R39, R28, R50 ;  /* 0x0000001c27327224 */ /* 0x000fe200078e0232 */
[----:B--2---:R0:W-:Y:S04]  /*f280*/  STS.U8 [R149+UR9+0x3000], R12 ;  /* 0x0030000c95007988 */ /* 0x0041e80008000009 */
[----:B0-----:R-:W2:Y:S01]  /*f290*/  LDL.LU R12, [R1+0x3f8] ;  /* 0x0003f800010c7983 */ /* 0x001ea20000300800 */
        /* <DEDUP_REMOVED lines=55> */
[C---:B------:R-:W-:Y:S02]  /*f610*/  IMAD R64, R39.reuse, R28, R64 ;  /* 0x0000001c27407224 */ /* 0x040fe400078e0240 */
[----:B------:R-:W-:Y:S01]  /*f620*/  IMAD.HI.U32 R28, R40, R66, RZ ;  /* 0x00000042281c7227 */ /* 0x000fe200078e00ff */
[----:B---3--:R0:W-:Y:S03]  /*f630*/  STS.U8 [R149+UR9+0x3400], R17 ;  /* 0x0034001195007988 */ /* 0x0081e60008000009 */
[----:B------:R-:W-:Y:S01]  /*f640*/  IMAD.MOV R28, RZ, RZ, -R28 ;  /* 0x000000ffff1c7224 */ /* 0x000fe200078e0a1c */
[----:B------:R-:W-:Y:S04]  /*f650*/  STL [R1+0x85c], R19 ;  /* 0x00085c1301007387 */ /* 0x000fe80000100800 */
[----:B------:R-:W-:Y:S01]  /*f660*/  STS.U8 [R149+UR9+0x3800], R16 ;  /* 0x0038001095007988 */ /* 0x000fe20008000009 */
[----:B------:R-:W-:-:S03]  /*f670*/  IMAD R66, R39, R28, R66 ;  /* 0x0000001c27427224 */ /* 0x000fc600078e0242 */
[----:B0-----:R-:W3:Y:S01]  /*f680*/  LDL.LU R17, [R1+0x478] ;  /* 0x0004780001117983 */ /* 0x001ee20000300800 */
[----:B------:R-:W-:-:S03]  /*f690*/  LOP3.LUT R28, R149, 0x10, RZ, 0x3c, !PT ;  /* 0x00000010951c7812 */ /* 0x000fc600078e3cff */
[----:B------:R0:W-:Y:S04]  /*f6a0*/  STS.U8 [R149+UR9+0x3c00], R138 ;  /* 0x003c008a95007988 */ /* 0x0001e80008000009 */
        /* <DEDUP_REMOVED lines=10> */
[----:B0-----:R-:W2:Y:S01]  /*f750*/  LDL.LU R12, [R1+0x4a4] ;  /* 0x0004a400010c7983 */ /* 0x001ea20000300800 */
[----:B------:R-:W-:-:S05]  /*f760*/  VIADD R16, R0, 0x47 ;  /* 0x0000004700107836 */ /* 0x000fca0000000000 */
[----:B------:R-:W-:Y:S04]  /*f770*/  STL [R1+0x850], R16 ;  /* 0x0008501001007387 */ /* 0x000fe80000100800 */
[----:B------:R-:W4:Y:S04]  /*f780*/  LDL.LU R72, [R1+0x480] ;  /* 0x0004800001487983 */ /* 0x000f280000300800 */
[----:B---3--:R0:W-:Y:S02]  /*f790*/  STS.U8 [R28+UR9+0x1480], R17 ;  /* 0x001480111c007988 */ /* 0x0081e40008000009 */
[----:B0-----:R-:W-:-:S02]  /*f7a0*/  VIADD R17, R0, 0x4c ;  /* 0x0000004c00117836 */ /* 0x001fc40000000000 */
[----:B------:R0:W-:Y:S04]  /*f7b0*/  STS.U8 [R28+UR9+0x1880], R138 ;  /* 0x0018808a1c007988 */ /* 0x0001e80008000009 */
[----:B0-----:R-:W3:Y:S04]  /*f7c0*/  LDL.LU R138, [R1+0x4b0] ;  /* 0x0004b000018a7983 */ /* 0x001ee80000300800 */
[----:B------:R-:W-:Y:S04]  /*f7d0*/  STL [R1+0x84c], R17 ;  /* 0x00084c1101007387 */ /* 0x000fe80000100800 */
[----:B------:R-:W3:Y:S04]  /*f7e0*/  LDL.LU R78, [R1+0x4ec] ;  /* 0x0004ec00014e7983 */ /* 0x000ee80000300800 */
[----:B------:R0:W-:Y:S04]  /*f7f0*/  STS.U8 [R28+UR9+0x2080], R135 ;  /* 0x002080871c007988 */ /* 0x0001e80008000009 */
[----:B0-----:R-:W3:Y:S04]  /*f800*/  LDL.LU R135, [R1+0x4e4] ;  /* 0x0004e40001877983 */ /* 0x001ee80000300800 */
[----:B------:R0:W-:Y:S02]  /*f810*/  STS.U8 [R28+UR9+0x1c80], R14 ;  /* 0x001c800e1c007988 */ /* 0x0001e40008000009 */
[----:B0-----:R-:W-:-:S05]  /*f820*/  VIADD R14, R0, 0x4d ;  /* 0x0000004d000e7836 */ /* 0x001fca0000000000 */
[----:B------:R-:W-:Y:S04]  /*f830*/  STL [R1+0x848], R14 ;  /* 0x0008480e01007387 */ /* 0x000fe80000100800 */
[----:B------:R-:W3:Y:S04]  /*f840*/  LDL.LU R82, [R1+0x4c0] ;  /* 0x0004c00001527983 */ /* 0x000ee80000300800 */
[----:B------:R-:W3:Y:S04]  /*f850*/  LDL.LU R86, [R1+0x4f0] ;  /* 0x0004f00001567983 */ /* 0x000ee80000300800 */
[----:B--2---:R0:W-:Y:S04]  /*f860*/  STS.U8 [R28+UR9+0x2880], R12 ;  /* 0x0028800c1c007988 */ /* 0x0041e80008000009 */
[----:B0-----:R-:W2:Y:S01]  /*f870*/  LDL.LU R12, [R1+0x4bc] ;  /* 0x0004bc00010c7983 */ /* 0x001ea20000300800 */
[----:B------:R-:W-:-:S05]  /*f880*/  IABS R65, R146 ;  /* 0x0000009200417213 */ /* 0x000fca0000000000 */
        /* <DEDUP_REMOVED lines=14> */
[----:B------:R-:W-:Y:S01]  /*f970*/  IMAD.MOV R29, RZ, RZ, -R29 ;  /* 0x000000ffff1d7224 */ /* 0x000fe200078e0a1d */
[----:B----4-:R0:W-:Y:S03]  /*f980*/  STS.U8 [R28+UR9+0x2480], R15 ;  /* 0x0024800f1c007988 */ /* 0x0101e60008000009 */
[----:B------:R-:W-:Y:S02]  /*f990*/  IMAD R67, R39, R29, R67 ;  /* 0x0000001d27437224 */ /* 0x000fe400078e0243 */
[----:B------:R-:W-:-:S04]  /*f9a0*/  IMAD.HI.U32 R29, R40, R70, RZ ;  /* 0x00000046281d7227 */ /* 0x000fc800078e00ff */
[----:B0-----:R-:W-:Y:S02]  /*f9b0*/  VIADD R15, R0, 0x4e ;  /* 0x0000004e000f7836 */ /* 0x001fe40000000000 */
[----:B------:R-:W-:-:S03]  /*f9c0*/  IMAD.MOV R29, RZ, RZ, -R29 ;  /* 0x000000ffff1d7224 */ /* 0x000fc600078e0a1d */
[----:B------:R-:W-:Y:S01]  /*f9d0*/  IABS R71, R15 ;  /* 0x0000000f00477213 */ /* 0x000fe20000000000 */
[----:B------:R-:W-:Y:S01]  /*f9e0*/  IMAD R70, R39, R29, R70 ;  /* 0x0000001d27467224 */ /* 0x000fe200078e0246 */
[----:B------:R-:W-:Y:S03]  /*f9f0*/  STS.U8 [R28+UR9+0x2c80], R72 ;  /* 0x002c80481c007988 */ /* 0x000fe60008000009 */
[----:B------:R-:W-:-:S04]  /*fa00*/  IMAD.HI.U32 R29, R40, R71, RZ ;  /* 0x00000047281d7227 */ /* 0x000fc800078e00ff */
[----:B------:R-:W-:-:S04]  /*fa10*/  IMAD.MOV R29, RZ, RZ, -R29 ;  /* 0x000000ffff1d7224 */ /* 0x000fc800078e0a1d */
[----:B------:R-:W-:Y:S01]  /*fa20*/  IMAD R71, R39, R29, R71 ;  /* 0x0000001d27477224 */ /* 0x000fe200078e0247 */
[----:B------:R-:W-:Y:S04]  /*fa30*/  STL [R1+0x844], R15 ;  /* 0x0008440f01007387 */ /* 0x000fe80000100800 */
[----:B------:R-:W4:Y:S04]  /*fa40*/  LDL.LU R76, [R1+0x4ac] ;  /* 0x0004ac00014c7983 */ /* 0x000f280000300800 */
[----:B---3--:R0:W-:Y:S02]  /*fa50*/  STS.U8 [R28+UR9+0x3080], R138 ;  /* 0x0030808a1c007988 */ /* 0x0081e40008000009 */
[----:B0-----:R-:W-:-:S05]  /*fa60*/  VIADD R138, R0, 0x4f ;  /* 0x0000004f008a7836 */ /* 0x001fca0000000000 */
[----:B------:R-:W-:-:S05]  /*fa70*/  IABS R72, R138 ;  /* 0x0000008a00487213 */ /* 0x000fca0000000000 */
[----:B------:R-:W-:Y:S01]  /*fa80*/  IMAD.HI.U32 R29, R40, R72, RZ ;  /* 0x00000048281d7227 */ /* 0x000fe200078e00ff */
[----:B------:R0:W-:Y:S03]  /*fa90*/  STS.U8 [R28+UR9+0x3880], R135 ;  /* 0x003880871c007988 */ /* 0x0001e60008000009 */
[----:B------:R-:W-:Y:S02]  /*faa0*/  IMAD.MOV R29, RZ, RZ, -R29 ;  /* 0x000000ffff1d7224 */ /* 0x000fe400078e0a1d */
[----:B0-----:R-:W-:-:S05]  /*fab0*/  VIADD R135, R0, 0x54 ;  /* 0x0000005400877836 */ /* 0x001fca0000000000 */
[----:B------:R-:W-:Y:S01]  /*fac0*/  IABS R73, R135 ;  /* 0x0000008700497213 */ /* 0x000fe20000000000 */
[----:B------:R-:W-:-:S04]  /*fad0*/  IMAD R72, R39, R29, R72 ;  /* 0x0000001d27487224 */ /* 0x000fc800078e0248 */
[----:B------:R-:W-:-:S04]  /*fae0*/  IMAD.HI.U32 R29, R40, R73, RZ ;  /* 0x00000049281d7227 */ /* 0x000fc800078e00ff */
[----:B------:R-:W-:-:S04]  /*faf0*/  IMAD.MOV R29, RZ, RZ, -R29 ;  /* 0x000000ffff1d7224 */ /* 0x000fc800078e0a1d */
[----:B------:R-:W-:Y:S01]  /*fb00*/  IMAD R73, R39, R29, R73 ;  /* 0x0000001d27497224 */ /* 0x000fe200078e0249 */
[----:B------:R-:W-:Y:S01]  /*fb10*/  LOP3.LUT R29, R149, 0x20, RZ, 0x3c, !PT ;  /* 0x00000020951d7812 */ /* 0x000fe200078e3cff */
[----:B------:R-:W-:Y:S04]  /*fb20*/  STL [R1+0x840], R138 ;  /* 0x0008408a01007387 */ /* 0x000fe80000100800 */
[----:B------:R0:W-:Y:S04]  /*fb30*/  STS.U8 [R28+UR9+0x3480], R78 ;  /* 0x0034804e1c007988 */ /* 0x0001e80008000009 */
[----:B------:R-:W3:Y:S04]  /*fb40*/  LDL.LU R83, [R1+0x4e8] ;  /* 0x0004e80001537983 */ /* 0x000ee80000300800 */
[----:B------:R1:W-:Y:S04]  /*fb50*/  STS.U8 [R28+UR9+0x3c80], R82 ;  /* 0x003c80521c007988 */ /* 0x0003e80008000009 */
[----:B------:R-:W-:Y:S04]  /*fb60*/  STS.U8 [R28+UR9+0x80], R86 ;  /* 0x000080561c007988 */ /* 0x000fe80008000009 */
[----:B------:R-:W-:Y:S04]  /*fb70*/  STL [R1+0x83c], R135 ;  /* 0x00083c8701007387 */ /* 0x000fe80000100800 */
[----:B0-----:R-:W4:Y:S04]  /*fb80*/  LDL.LU R78, [R1+0x470] ;  /* 0x00047000014e7983 */ /* 0x001f280000300800 */
[----:B-1----:R-:W4:Y:S04]  /*fb90*/  LDL.LU R82, [R1+0x4a8] ;  /* 0x0004a80001527983 */ /* 0x002f280000300800 */
[----:B--2---:R0:W-:Y:S02]  /*fba0*/  STS.U8 [R29+UR9+0x100], R12 ;  /* 0x0001000c1d007988 */ /* 0x0041e40008000009 */
[----:B0-----:R-:W-:-:S05]  /*fbb0*/  VIADD R12, R0, 0x55 ;  /* 0x00000055000c7836 */ /* 0x001fca0000000000 */
[----:B------:R-:W-:Y:S04]  /*fbc0*/  STL [R1+0x838], R12 ;  /* 0x0008380c01007387 */ /* 0x000fe80000100800 */
[----:B------:R-:W2:Y:S04]  /*fbd0*/  LDL.LU R86, [R1+0x438] ;  /* 0x0004380001567983 */ /* 0x000ea80000300800 */
[----:B------:R0:W-:Y:S02]  /*fbe0*/  STS.U8 [R29+UR9+0x900], R13 ;  /* 0x0009000d1d007988 */ /* 0x0001e40008000009 */
[----:B0-----:R-:W-:-:S05]  /*fbf0*/  VIADD R13, R0, 0x56 ;  /* 0x00000056000d7836 */ /* 0x001fca0000000000 */
[----:B------:R-:W-:Y:S04]  /*fc00*/  STL [R1+0x834], R13 ;  /* 0x0008340d01007387 */ /* 0x000fe80000100800 */
[----:B------:R-:W2:Y:S04]  /*fc10*/  LDL.LU R80, [R1+0x46c] ;  /* 0x00046c0001507983 */ /* 0x000ea80000300800 */
[----:B------:R0:W-:Y:S04]  /*fc20*/  STS.U8 [R29+UR9+0x1100], R10 ;  /* 0x0011000a1d007988 */ /* 0x0001e80008000009 */
[----:B------:R1:W-:Y:S01]  /*fc30*/  STS.U8 [R29+UR9+0x1900], R11 ;  /* 0x0019000b1d007988 */ /* 0x0003e20008000009 */
[----:B0-----:R-:W-:-:S02]  /*fc40*/  VIADD R10, R0, 0x57 ;  /* 0x00000057000a7836 */ /* 0x001fc40000000000 */
[----:B-1----:R-:W-:-:S03]  /*fc50*/  VIADD R11, R0, 0x5c ;  /* 0x0000005c000b7836 */ /* 0x002fc60000000000 */
[----:B------:R-:W-:Y:S04]  /*fc60*/  STL [R1+0x830], R10 ;  /* 0x0008300a01007387 */ /* 0x000fe80000100800 */
[----:B------:R0:W-:Y:S02]  /*fc70*/  STS.U8 [R29+UR9+0x2100], R8 ;  /* 0x002100081d007988 */ /* 0x0001e40008000009 */
[----:B0-----:R-:W-:Y:S02]  /*fc80*/  VIADD R8, R0, 0x5d ;  /* 0x0000005d00087836 */ /* 0x001fe40000000000 */
[----:B---3--:R0:W-:Y:S04]  /*fc90*/  STS.U8 [R29+UR9+0xd00], R83 ;  /* 0x000d00531d007988 */ /* 0x0081e80008000009 */
[----:B0-----:R-:W3:Y:S04]  /*fca0*/  LDL.LU R83, [R1+0x424] ;  /* 0x0004240001537983 */ /* 0x001ee80000300800 */
[----:B------:R-:W-:Y:S04]  /*fcb0*/  STL [R1+0x82c], R11 ;  /* 0x00082c0b01007387 */ /* 0x000fe80000100800 */
[----:B----4-:R0:W-:Y:S04]  /*fcc0*/  STS.U8 [R29+UR9+0x1d00], R82 ;  /* 0x001d00521d007988 */ /* 0x0101e80008000009 */
[----:B0-----:R-:W4:Y:S04]  /*fcd0*/  LDL.LU R82, [R1+0x42c] ;  /* 0x00042c0001527983 */ /* 0x001f280000300800 */
[----:B------:R-:W-:Y:S04]  /*fce0*/  STL [R1+0x828], R8 ;  /* 0x0008280801007387 */ /* 0x000fe80000100800 */
[----:B--2---:R0:W-:Y:S04]  /*fcf0*/  STS.U8 [R29+UR9+0x2500], R86 ;  /* 0x002500561d007988 */ /* 0x0041e80008000009 */
[----:B0-----:R-:W2:Y:S01]  /*fd00*/  LDL.LU R86, [R1+0x3e8] ;  /* 0x0003e80001567983 */ /* 0x001ea20000300800 */
[----:B------:R-:W-:-:S05]  /*fd10*/  IABS R74, R12 ;  /* 0x0000000c004a7213 */ /* 0x000fca0000000000 */
[----:B------:R-:W-:Y:S01]  /*fd20*/  IMAD.HI.U32 R30, R40, R74, RZ ;  /* 0x0000004a281e7227 */ /* 0x000fe200078e00ff */
[----:B------:R0:W-:Y:S03]  /*fd30*/  STS.U8 [R29+UR9+0x500], R76 ;  /* 0x0005004c1d007988 */ /* 0x0001e60008000009 */
[----:B------:R-:W-:Y:S01]  /*fd40*/  IMAD.MOV R30, RZ, RZ, -R30 ;  /* 0x000000ffff1e7224 */ /* 0x000fe200078e0a1e */
[----:B0-----:R-:W-:-:S03]  /*fd50*/  IABS R76, R13 ;  /* 0x0000000d004c7213 */ /* 0x001fc60000000000 */
        /* <DEDUP_REMOVED lines=10> */
[----:B------:R0:W-:Y:S03]  /*fe00*/  STS.U8 [R29+UR9+0x1500], R78 ;  /* 0x0015004e1d007988 */ /* 0x0001e60008000009 */
[----:B------:R-:W-:Y:S01]  /*fe10*/  IMAD.MOV R30, RZ, RZ, -R30 ;  /* 0x000000ffff1e7224 */ /* 0x000fe200078e0a1e */
[----:B------:R1:W-:Y:S01]  /*fe20*/  STS.U8 [R29+UR9+0x2900], R9 ;  /* 0x002900091d007988 */ /* 0x0003e20008000009 */
[----:B0-----:R-:W-:Y:S02]  /*fe30*/  IABS R78, R8 ;  /* 0x00000008004e7213 */ /* 0x001fe40000000000 */
[----:B------:R-:W-:-:S02]  /*fe40*/  IMAD R79, R39, R30, R79 ;  /* 0x0000001e274f7224 */ /* 0x000fc400078e024f */
[----:B-1----:R-:W-:Y:S02]  /*fe50*/  VIADD R9, R0, 0x5e ;  /* 0x0000005e00097836 */ /* 0x002fe40000000000 */
[----:B------:R-:W-:-:S03]  /*fe60*/  IMAD.HI.U32 R30, R40, R78, RZ ;  /* 0x0000004e281e7227 */ /* 0x000fc600078e00ff */
[----:B------:R-:W-:Y:S01]  /*fe70*/  IABS R77, R9 ;  /* 0x00000009004d7213 */ /* 0x000fe20000000000 */
[----:B------:R-:W-:Y:S01]  /*fe80*/  IMAD.MOV R30, RZ, RZ, -R30 ;  /* 0x000000ffff1e7224 */ /* 0x000fe200078e0a1e */
[----:B------:R0:W-:Y:S03]  /*fe90*/  STS.U8 [R29+UR9+0x3100], R132 ;  /* 0x003100841d007988 */ /* 0x0001e60008000009 */
[----:B------:R-:W-:Y:S02]  /*fea0*/  IMAD R78, R39, R30, R78 ;  /* 0x0000001e274e7224 */ /* 0x000fe400078e024e */
[----:B------:R-:W-:Y:S01]  /*feb0*/  IMAD.HI.U32 R30, R40, R77, RZ ;  /* 0x0000004d281e7227 */ /* 0x000fe200078e00ff */
[----:B------:R1:W-:Y:S03]  /*fec0*/  STS.U8 [R29+UR9+0x2d00], R80 ;  /* 0x002d00501d007988 */ /* 0x0003e60008000009 */
[----:B0-----:R-:W-:-:S02]  /*fed0*/  VIADD R132, R0, 0x5f ;  /* 0x0000005f00847836 */ /* 0x001fc40000000000 */
[----:B------:R-:W-:-:S03]  /*fee0*/  IMAD.MOV R30, RZ, RZ, -R30 ;  /* 0x000000ffff1e7224 */ /* 0x000fc600078e0a1e */
[----:B-1----:R-:W-:Y:S01]  /*fef0*/  IABS R80, R132 ;  /* 0x0000008400507213 */ /* 0x002fe20000000000 */
[----:B------:R-:W-:-:S04]  /*ff00*/  IMAD R77, R39, R30, R77 ;  /* 0x0000001e274d7224 */ /* 0x000fc800078e024d */
[----:B------:R-:W-:-:S04]  /*ff10*/  IMAD.HI.U32 R30, R40, R80, RZ ;  /* 0x00000050281e7227 */ /* 0x000fc800078e00ff */
[----:B------:R-:W-:-:S04]  /*ff20*/  IMAD.MOV R30, RZ, RZ, -R30 ;  /* 0x000000ffff1e7224 */ /* 0x000fc800078e0a1e */
[----:B------:R-:W-:Y:S01]  /*ff30*/  IMAD R80, R39, R30, R80 ;  /* 0x0000001e27507224 */ /* 0x000fe200078e0250 */
[----:B------:R-:W-:Y:S01]  /*ff40*/  LOP3.LUT R30, R149, 0x30, RZ, 0x3c, !PT ;  /* 0x00000030951e7812 */ /* 0x000fe200078e3cff */
[----:B------:R0:W-:Y:S04]  /*ff50*/  STS.U8 [R29+UR9+0x3d00], R130 ;  /* 0x003d00821d007988 */ /* 0x0001e80008000009 */
[----:B------:R-:W-:Y:S04]  /*ff60*/  STL [R1+0x824], R9 ;  /* 0x0008240901007387 */ /* 0x000fe80000100800 */
[----:B------:R-:W2:Y:S01]  /*ff70*/  LDL.LU R84, [R1+0x3c0] ;  /* 0x0003c00001547983 */ /* 0x000ea20000300800 */
[----:B0-----:R-:W-:-:S03]  /*ff80*/  VIADD R130, R0, 0x64 ;  /* 0x0000006400827836 */ /* 0x001fc60000000000 */
[----:B------:R-:W-:Y:S04]  /*ff90*/  STL [R1+0x820], R132 ;  /* 0x0008208401007387 */ /* 0x000fe80000100800 */
[----:B---3--:R0:W-:Y:S04]  /*ffa0*/  STS.U8 [R29+UR9+0x3500], R83 ;  /* 0x003500531d007988 */ /* 0x0081e80008000009 */
[----:B0-----:R-:W3:Y:S04]  /*ffb0*/  LDL.LU R83, [R1+0x3b4] ;  /* 0x0003b40001537983 */ /* 0x001ee80000300800 */
[----:B------:R-:W3:Y:S04]  /*ffc0*/  LDL.LU R85, [R1+0x3ac] ;  /* 0x0003ac0001557983 */ /* 0x000ee80000300800 */
[----:B----4-:R-:W-:Y:S04]  /*ffd0*/  STS.U8 [R29+UR9+0x3900], R82 ;  /* 0x003900521d007988 */ /* 0x010fe80008000009 */
[----:B------:R0:W-:Y:S04]  /*ffe0*/  STS.U8 [R30+UR9+0x580], R6 ;  /* 0x000580061e007988 */ /* 0x0001e80008000009 */
[----:B------:R1:W-:Y:S01]  /*fff0*/  STS.U8 [R30+UR9+0xd80], R7 ;  /* 0x000d80071e007988 */ /* 0x0003e20008000009 */
[----:B0-----:R-:W-:-:S03]  /*10000*/  VIADD R6, R0, 0x65 ;  /* 0x0000006500067836 */ /* 0x001fc60000000000 */
[----:B------:R-:W-:Y:S01]  /*10010*/  STL [R1+0x818], R130 ;  /* 0x0008188201007387 */ /* 0x000fe20000100800 */
[----:B-1----:R-:W-:-:S03]  /*10020*/  VIADD R7, R0, 0x66 ;  /* 0x0000006600077836 */ /* 0x002fc60000000000 */
[----:B--2---:R0:W-:Y:S04]  /*10030*/  STS.U8 [R30+UR9+0x180], R86 ;  /* 0x000180561e007988 */ /* 0x0041e80008000009 */
[----:B0-----:R-:W2:Y:S04]  /*10040*/  LDL.LU R86, [R1+0x37c] ;  /* 0x00037c0001567983 */ /* 0x001ea80000300800 */
[----:B------:R-:W-:Y:S04]  /*10050*/  STL [R1+0x814], R6 ;  /* 0x0008140601007387 */ /* 0x000fe80000100800 */
[----:B------:R-:W-:Y:S04]  /*10060*/  STL [R1+0x810], R7 ;  /* 0x0008100701007387 */ /* 0x000fe80000100800 */
[----:B------:R-:W4:Y:S04]  /*10070*/  LDL.LU R162, [R1+0x370] ;  /* 0x0003700001a27983 */ /* 0x000f280000300800 */
[----:B------:R0:W-:Y:S04]  /*10080*/  STS.U8 [R30+UR9+0x1580], R126 ;  /* 0x0015807e1e007988 */ /* 0x0001e80008000009 */
[----:B------:R1:W-:Y:S01]  /*10090*/  STS.U8 [R30+UR9+0x1d80], R125 ;  /* 0x001d807d1e007988 */ /* 0x0003e20008000009 */
[----:B0-----:R-:W-:-:S02]  /*100a0*/  VIADD R126, R0, 0x67 ;  /* 0x00000067007e7836 */ /* 0x001fc40000000000 */
[----:B-1----:R-:W-:-:S03]  /*100b0*/  VIADD R125, R0, 0x6c ;  /* 0x0000006c007d7836 */ /* 0x002fc60000000000 */
[----:B------:R-:W-:Y:S04]  /*100c0*/  STL [R1+0x80c], R126 ;  /* 0x00080c7e01007387 */ /* 0x000fe80000100800 */
[----:B------:R-:W-:Y:S04]  /*100d0*/  STL [R1+0x808], R125 ;  /* 0x0008087d01007387 */ /* 0x000fe80000100800 */
[----:B------:R-:W2:Y:S04]  /*100e0*/  LDL.LU R34, [R1+0x3a4] ;  /* 0x0003a40001227983 */ /* 0x000ea80000300800 */
[----:B------:R-:W2:Y:S04]  /*100f0*/  LDL.LU R134, [R1+0x33c] ;  /* 0x00033c0001867983 */ /* 0x000ea80000300800 */
[----:B------:R-:W2:Y:S04]  /*10100*/  LDL.LU R145, [R1+0x32c] ;  /* 0x00032c0001917983 */ /* 0x000ea80000300800 */
[----:B------:R-:W2:Y:S04]  /*10110*/  LDL.LU R147, [R1+0x324] ;  /* 0x0003240001937983 */ /* 0x000ea80000300800 */
[----:B------:R0:W-:Y:S04]  /*10120*/  STS.U8 [R30+UR9+0x2580], R4 ;  /* 0x002580041e007988 */ /* 0x0001e80008000009 */
[----:B------:R-:W2:Y:S04]  /*10130*/  LDL.LU R148, [R1+0x300] ;  /* 0x0003000001947983 */ /* 0x000ea80000300800 */
[----:B------:R-:W2:Y:S01]  /*10140*/  LDL.LU R151, [R1+0x2f8] ;  /* 0x0002f80001977983 */ /* 0x000ea20000300800 */
[----:B0-----:R-:W-:-:S03]  /*10150*/  VIADD R4, R0, 0x6d ;  /* 0x0000006d00047836 */ /* 0x001fc60000000000 */
[----:B------:R-:W2:Y:S04]  /*10160*/  LDL.LU R136, [R1+0x2ec] ;  /* 0x0002ec0001887983 */ /* 0x000ea80000300800 */
[----:B------:R-:W2:Y:S04]  /*10170*/  LDL.LU R137, [R1+0x2c0] ;  /* 0x0002c00001897983 */ /* 0x000ea80000300800 */
[----:B------:R-:W2:Y:S04]  /*10180*/  LDL.LU R152, [R1+0x2bc] ;  /* 0x0002bc0001987983 */ /* 0x000ea80000300800 */
[----:B------:R-:W-:Y:S04]  /*10190*/  STL [R1+0x804], R4 ;  /* 0x0008040401007387 */ /* 0x000fe80000100800 */
[----:B------:R-:W2:Y:S04]  /*101a0*/  LDL.LU R140, [R1+0x2b8] ;  /* 0x0002b800018c7983 */ /* 0x000ea80000300800 */
        /* <DEDUP_REMOVED lines=10> */
[----:B----4-:R0:W-:Y:S04]  /*10250*/  STS.U8 [R30+UR9+0x2980], R162 ;  /* 0x002980a21e007988 */ /* 0x0101e80008000009 */
[----:B0-----:R-:W4:Y:S01]  /*10260*/  LDL.LU R162, [R1+0x244] ;  /* 0x0002440001a27983 */ /* 0x001f220000300800 */
[----:B------:R-:W-:-:S05]  /*10270*/  IABS R81, R130 ;  /* 0x0000008200517213 */ /* 0x000fca0000000000 */
[----:B------:R-:W-:Y:S01]  /*10280*/  IMAD.HI.U32 R31, R40, R81, RZ ;  /* 0x00000051281f7227 */ /* 0x000fe200078e00ff */
[----:B------:R-:W-:-:S03]  /*10290*/  IABS R82, R6 ;  /* 0x0000000600527213 */ /* 0x000fc60000000000 */
[----:B------:R-:W-:-:S04]  /*102a0*/  IMAD.MOV R31, RZ, RZ, -R31 ;  /* 0x000000ffff1f7224 */ /* 0x000fc800078e0a1f */
[----:B------:R-:W-:Y:S02]  /*102b0*/  IMAD R81, R39, R31, R81 ;  /* 0x0000001f27517224 */ /* 0x000fe400078e0251 */
[----:B------:R-:W-:Y:S01]  /*102c0*/  IMAD.HI.U32 R31, R40, R82, RZ ;  /* 0x00000052281f7227 */ /* 0x000fe200078e00ff */
[----:B------:R0:W-:Y:S03]  /*102d0*/  STS.U8 [R30+UR9+0x980], R84 ;  /* 0x000980541e007988 */ /* 0x0001e60008000009 */
[----:B------:R-:W-:Y:S01]  /*102e0*/  IMAD.MOV R31, RZ, RZ, -R31 ;  /* 0x000000ffff1f7224 */ /* 0x000fe200078e0a1f */
[----:B0-----:R-:W-:-:S03]  /*102f0*/  IABS R84, R7 ;  /* 0x0000000700547213 */ /* 0x001fc60000000000 */
[----:B------:R-:W-:Y:S01]  /*10300*/  IMAD R82, R39, R31, R82 ;  /* 0x0000001f27527224 */ /* 0x000fe200078e0252 */
[----:B---3--:R0:W-:Y:S01]  /*10310*/  STS.U8 [R30+UR9+0x1180], R83 ;  /* 0x001180531e007988 */ /* 0x0081e20008000009 */
[----:B------:R-:W-:-:S04]  /*10320*/  IMAD.HI.U32 R31, R40, R84, RZ ;  /* 0x00000054281f7227 */ /* 0x000fc800078e00ff */
[----:B------:R-:W-:Y:S01]  /*10330*/  IMAD.MOV R31, RZ, RZ, -R31 ;  /* 0x000000ffff1f7224 */ /* 0x000fe200078e0a1f */
[----:B0-----:R-:W-:-:S03]  /*10340*/  IABS R83, R126 ;  /* 0x0000007e00537213 */ /* 0x001fc60000000000 */
[----:B------:R-:W-:Y:S01]  /*10350*/  IMAD R84, R39, R31, R84 ;  /* 0x0000001f27547224 */ /* 0x000fe200078e0254 */
[----:B------:R0:W-:Y:S01]  /*10360*/  STS.U8 [R30+UR9+0x1980], R85 ;  /* 0x001980551e007988 */ /* 0x0001e20008000009 */
[----:B------:R-:W-:-:S04]  /*10370*/  IMAD.HI.U32 R31, R40, R83, RZ ;  /* 0x00000053281f7227 */ /* 0x000fc800078e00ff */
[----:B------:R-:W-:Y:S01]  /*10380*/  IMAD.MOV R31, RZ, RZ, -R31 ;  /* 0x000000ffff1f7224 */ /* 0x000fe200078e0a1f */
[----:B0-----:R-:W-:-:S03]  /*10390*/  IABS R85, R125 ;  /* 0x0000007d00557213 */ /* 0x001fc60000000000 */
[----:B------:R-:W-:Y:S01]  /*103a0*/  IMAD R83, R39, R31, R83 ;  /* 0x0000001f27537224 */ /* 0x000fe200078e0253 */
[----:B--2---:R0:W-:Y:S01]  /*103b0*/  STS.U8 [R30+UR9+0x2180], R86 ;  /* 0x002180561e007988 */ /* 0x0041e20008000009 */
[----:B------:R-:W-:-:S04]  /*103c0*/  IMAD.HI.U32 R31, R40, R85, RZ ;  /* 0x00000055281f7227 */ /* 0x000fc800078e00ff */
[----:B------:R-:W-:Y:S01]  /*103d0*/  IMAD.MOV R31, RZ, RZ, -R31 ;  /* 0x000000ffff1f7224 */ /* 0x000fe200078e0a1f */
[----:B0-----:R-:W-:-:S03]  /*103e0*/  IABS R86, R4 ;  /* 0x0000000400567213 */ /* 0x001fc60000000000 */
[----:B------:R-:W-:Y:S02]  /*103f0*/  IMAD R85, R39, R31, R85 ;  /* 0x0000001f27557224 */ /* 0x000fe400078e0255 */
[----:B------:R-:W-:-:S04]  /*10400*/  IMAD.HI.U32 R31, R40, R86, RZ ;  /* 0x00000056281f7227 */ /* 0x000fc800078e00ff */
[----:B------:R-:W-:Y:S01]  /*10410*/  IMAD.MOV R31, RZ, RZ, -R31 ;  /* 0x000000ffff1f7224 */ /* 0x000fe200078e0a1f */
[----:B------:R0:W-:Y:S03]  /*10420*/  STS.U8 [R30+UR9+0x3580], R145 ;  /* 0x003580911e007988 */ /* 0x0001e60008000009 */
[----:B------:R-:W-:Y:S01]  /*10430*/  IMAD R86, R39, R31, R86 ;  /* 0x0000001f27567224 */ /* 0x000fe200078e0256 */
[----:B------:R-:W-:Y:S01]  /*10440*/  LOP3.LUT R31, R149, 0x40, RZ, 0x3c, !PT ;  /* 0x00000040951f7812 */ /* 0x000fe200078e3cff */
[----:B------:R1:W-:Y:S04]  /*10450*/  STS.U8 [R30+UR9+0x3980], R147 ;  /* 0x003980931e007988 */ /* 0x0003e80008000009 */
[----:B------:R2:W-:Y:S04]  /*10460*/  STS.U8 [R30+UR9+0x3d80], R148 ;  /* 0x003d80941e007988 */ /* 0x0005e80008000009 */
[----:B0-----:R-:W3:Y:S04]  /*10470*/  LDL.LU R145, [R1+0x23c] ;  /* 0x00023c0001917983 */ /* 0x001ee80000300800 */
[----:B-1----:R-:W3:Y:S04]  /*10480*/  LDL.LU R147, [R1+0x238] ;  /* 0x0002380001937983 */ /* 0x002ee80000300800 */
[----:B------:R-:W-:Y:S04]  /*10490*/  STS.U8 [R30+UR9+0x2d80], R34 ;  /* 0x002d80221e007988 */ /* 0x000fe80008000009 */
[----:B------:R-:W-:Y:S04]  /*104a0*/  STS.U8 [R30+UR9+0x3180], R134 ;  /* 0x003180861e007988 */ /* 0x000fe80008000009 */
[----:B--2---:R-:W2:Y:S04]  /*104b0*/  LDL.LU R148, [R1+0x234] ;  /* 0x0002340001947983 */ /* 0x004ea80000300800 */
[----:B------:R0:W-:Y:S04]  /*104c0*/  STS.U8 [R31+UR9+0x200], R151 ;  /* 0x000200971f007988 */ /* 0x0001e80008000009 */
[----:B------:R-:W2:Y:S04]  /*104d0*/  LDL.LU R149, [R1+0x230] ;  /* 0x0002300001957983 */ /* 0x000ea80000300800 */
[----:B------:R1:W-:Y:S04]  /*104e0*/  STS.U8 [R31+UR9+0xe00], R152 ;  /* 0x000e00981f007988 */ /* 0x0003e80008000009 */
[----:B0-----:R-:W2:Y:S04]  /*104f0*/  LDL.LU R151, [R1+0x22c] ;  /* 0x00022c0001977983 */ /* 0x001ea80000300800 */
[----:B------:R0:W-:Y:S04]  /*10500*/  STS.U8 [R31+UR9+0x2600], R153 ;  /* 0x002600991f007988 */ /* 0x0001e80008000009 */
[----:B-1----:R-:W2:Y:S04]  /*10510*/  LDL.LU R152, [R1+0x228] ;  /* 0x0002280001987983 */ /* 0x002ea80000300800 */
        /* <DEDUP_REMOVED lines=10> */
[----:B-1----:R-:W2:Y:S04]  /*105c0*/  LDL.LU R161, [R1+0x20c] ;  /* 0x00020c0001a17983 */ /* 0x002ea80000300800 */
[----:B----4-:R0:W-:Y:S04]  /*105d0*/  STS.U8 [R31+UR9+0x3e00], R162 ;  /* 0x003e00a21f007988 */ /* 0x0101e80008000009 */
[----:B0-----:R-:W4:Y:S04]  /*105e0*/  LDL.LU R162, [R1+0x1e0] ;  /* 0x0001e00001a27983 */ /* 0x001f280000300800 */
[----:B------:R-:W-:Y:S04]  /*105f0*/  STS.U8 [R31+UR9+0x600], R136 ;  /* 0x000600881f007988 */ /* 0x000fe80008000009 */
[----:B------:R-:W-:Y:S04]  /*10600*/  STS.U8 [R31+UR9+0xa00], R137 ;  /* 0x000a00891f007988 */ /* 0x000fe80008000009 */
[----:B------:R-:W-:Y:S04]  /*10610*/  STS.U8 [R31+UR9+0x1200], R140 ;  /* 0x0012008c1f007988 */ /* 0x000fe80008000009 */
[----:B------:R-:W-:Y:S04]  /*10620*/  STS.U8 [R31+UR9+0x1600], R141 ;  /* 0x0016008d1f007988 */ /* 0x000fe80008000009 */
[----:B------:R-:W-:Y:S04]  /*10630*/  STS.U8 [R31+UR9+0x1a00], R142 ;  /* 0x001a008e1f007988 */ /* 0x000fe80008000009 */
[----:B------:R-:W-:Y:S04]  /*10640*/  STS.U8 [R31+UR9+0x1e00], R143 ;  /* 0x001e008f1f007988 */ /* 0x000fe80008000009 */
[----:B------:R0:W-:Y:S04]  /*10650*/  STS.U8 [R31+UR9+0x2200], R144 ;  /* 0x002200901f007988 */ /* 0x0001e80008000009 */
[----:B------:R-:W4:Y:S04]  /*10660*/  LDL.LU R33, [R1+0x1dc] ;  /* 0x0001dc0001217983 */ /* 0x000f280000300800 */
[----:B------:R-:W4:Y:S01]  /*10670*/  LDL.LU R34, [R1+0x1d8] ;  /* 0x0001d80001227983 */ /* 0x000f220000300800 */
[----:B0-----:R-:W0:Y:S03]  /*10680*/  S2R R31, SR_TID.X ;  /* 0x00000000001f7919 */ /* 0x001e260000002100 */
[----:B------:R-:W4:Y:S04]  /*10690*/  LDL.LU R134, [R1+0x1d4] ;  /* 0x0001d40001867983 */ /* 0x000f280000300800 */
[----:B------:R-:W4:Y:S04]  /*106a0*/  LDL.LU R136, [R1+0x1d0] ;  /* 0x0001d00001887983 */ /* 0x000f280000300800 */
[----:B------:R-:W4:Y:S04]  /*106b0*/  LDL.LU R137, [R1+0x1cc] ;  /* 0x0001cc0001897983 */ /* 0x000f280000300800 */
[----:B------:R-:W4:Y:S04]  /*106c0*/  LDL.LU R140, [R1+0x1a0] ;  /* 0x0001a000018c7983 */ /* 0x000f280000300800 */
[----:B------:R-:W4:Y:S04]  /*106d0*/  LDL.LU R141, [R1+0x19c] ;  /* 0x00019c00018d7983 */ /* 0x000f280000300800 */
[----:B------:R-:W4:Y:S04]  /*106e0*/  LDL.LU R142, [R1+0x198] ;  /* 0x00019800018e7983 */ /* 0x000f280000300800 */
[----:B------:R-:W4:Y:S01]  /*106f0*/  LDL.LU R143, [R1+0x194] ;  /* 0x00019400018f7983 */ /* 0x000f220000300800 */
[----:B0-----:R-:W-:-:S03]  /*10700*/  LOP3.LUT R31, R31, 0x7f, RZ, 0xc0, !PT ;  /* 0x0000007f1f1f7812 */ /* 0x001fc600078ec0ff */
[----:B------:R-:W4:Y:S01]  /*10710*/  LDL.LU R144, [R1+0x190] ;  /* 0x0001900001907983 */ /* 0x000f220000300800 */
[----:B------:R-:W-:-:S05]  /*10720*/  LOP3.LUT R32, R31, 0x50, RZ, 0x3c, !PT ;  /* 0x000000501f207812 */ /* 0x000fca00078e3cff */
[----:B---3--:R0:W-:Y:S04]  /*10730*/  STS.U8 [R32+UR9+0x280], R145 ;  /* 0x0002809120007988 */ /* 0x0081e80008000009 */
[----:B------:R1:W-:Y:S04]  /*10740*/  STS.U8 [R32+UR9+0x680], R147 ;  /* 0x0006809320007988 */ /* 0x0003e80008000009 */
[----:B0-----:R-:W3:Y:S04]  /*10750*/  LDL.LU R145, [R1+0x18c] ;  /* 0x00018c0001917983 */ /* 0x001ee80000300800 */
[----:B--2---:R0:W-:Y:S04]  /*10760*/  STS.U8 [R32+UR9+0xa80], R148 ;  /* 0x000a809420007988 */ /* 0x0041e80008000009 */
        /* <DEDUP_REMOVED lines=22> */
[----:B------:R0:W-:Y:S04]  /*108d0*/  STS.U8 [R32+UR9+0x3680], R33 ;  /* 0x0036802120007988 */ /* 0x0001e80008000009 */
[----:B------:R-:W-:Y:S01]  /*108e0*/  STS.U8 [R32+UR9+0x3a80], R34 ;  /* 0x003a802220007988 */ /* 0x000fe20008000009 */
[----:B0-----:R-:W-:-:S03]  /*108f0*/  LOP3.LUT R33, R31, 0x60, RZ, 0x3c, !PT ;  /* 0x000000601f217812 */ /* 0x001fc600078e3cff */
[----:B------:R0:W-:Y:S04]  /*10900*/  STS.U8 [R32+UR9+0x3e80], R134 ;  /* 0x003e808620007988 */ /* 0x0001e80008000009 */
[----:B------:R1:W-:Y:S04]  /*10910*/  STS.U8 [R33+UR9+0x300], R136 ;  /* 0x0003008821007988 */ /* 0x0003e80008000009 */
[----:B------:R1:W-:Y:S04]  /*10920*/  STS.U8 [R33+UR9+0x700], R137 ;  /* 0x0007008921007988 */ /* 0x0003e80008000009 */
[----:B0-----:R-:W4:Y:S04]  /*10930*/  LDL.LU R134, [R1+0x78] ;  /* 0x0000780001867983 */ /* 0x001f280000300800 */
[----:B-1----:R-:W4:Y:S04]  /*10940*/  LDL.LU R136, [R1+0x74] ;  /* 0x0000740001887983 */ /* 0x002f280000300800 */
[----:B------:R0:W-:Y:S04]  /*10950*/  STS.U8 [R33+UR9+0xb00], R140 ;  /* 0x000b008c21007988 */ /* 0x0001e80008000009 */
[----:B------:R-:W4:Y:S04]  /*10960*/  LDL.LU R137, [R1+0x70] ;  /* 0x0000700001897983 */ /* 0x000f280000300800 */
[----:B------:R1:W-:Y:S04]  /*10970*/  STS.U8 [R33+UR9+0xf00], R141 ;  /* 0x000f008d21007988 */ /* 0x0003e80008000009 */
[----:B0-----:R-:W4:Y:S04]  /*10980*/  LDL.LU R140, [R1+0x6c] ;  /* 0x00006c00018c7983 */ /* 0x001f280000300800 */
[----:B------:R0:W-:Y:S04]  /*10990*/  STS.U8 [R33+UR9+0x1300], R142 ;  /* 0x0013008e21007988 */ /* 0x0001e80008000009 */
[----:B-1----:R-:W4:Y:S04]  /*109a0*/  LDL.LU R141, [R1+0x68] ;  /* 0x00006800018d7983 */ /* 0x002f280000300800 */
[----:B------:R1:W-:Y:S04]  /*109b0*/  STS.U8 [R33+UR9+0x1700], R143 ;  /* 0x0017008f21007988 */ /* 0x0003e80008000009 */
[----:B0-----:R-:W4:Y:S04]  /*109c0*/  LDL.LU R142, [R1+0x64] ;  /* 0x00006400018e7983 */ /* 0x001f280000300800 */
[----:B------:R0:W-:Y:S04]  /*109d0*/  STS.U8 [R33+UR9+0x1b00], R144 ;  /* 0x001b009021007988 */ /* 0x0001e80008000009 */
[----:B-1----:R-:W4:Y:S04]  /*109e0*/  LDL.LU R143, [R1+0x60] ;  /* 0x00006000018f7983 */ /* 0x002f280000300800 */
[----:B---3--:R1:W-:Y:S04]  /*109f0*/  STS.U8 [R33+UR9+0x1f00], R145 ;  /* 0x001f009121007988 */ /* 0x0083e80008000009 */
[----:B0-----:R-:W3:Y:S01]  /*10a00*/  LDL.LU R144, [R1+0x5c] ;  /* 0x00005c0001907983 */ /* 0x001ee20000300800 */
[----:B------:R-:W-:-:S03]  /*10a10*/  LOP3.LUT R34, R31, 0x70, RZ, 0x3c, !PT ;  /* 0x000000701f227812 */ /* 0x000fc600078e3cff */
        /* <DEDUP_REMOVED lines=22> */
[----:B0-----:R-:W2:Y:S04]  /*10b80*/  LDL.LU R161, [R1+0x24] ;  /* 0x0000240001a17983 */ /* 0x001ea80000300800 */
[----:B----4-:R0:W-:Y:S04]  /*10b90*/  STS.U8 [R34+UR9+0xf80], R162 ;  /* 0x000f80a222007988 */ /* 0x0101e80008000009 */
[----:B0-----:R-:W4:Y:S04]  /*10ba0*/  LDL.LU R162, [R1+0x1c] ;  /* 0x00001c0001a27983 */ /* 0x001f280000300800 */
[----:B------:R-:W4:Y:S04]  /*10bb0*/  LDL.LU R28, [R1+0x8] ;  /* 0x00000800011c7983 */ /* 0x000f280000300800 */
[----:B------:R-:W4:Y:S04]  /*10bc0*/  LDL.LU R30, [R1+0xc] ;  /* 0x00000c00011e7983 */ /* 0x000f280000300800 */
[----:B------:R-:W4:Y:S04]  /*10bd0*/  LDL.LU R29, [R1+0x4] ;  /* 0x00000400011d7983 */ /* 0x000f280000300800 */
[----:B------:R-:W-:Y:S04]  /*10be0*/  STS.U8 [R34+UR9+0x2b80], R92 ;  /* 0x002b805c22007988 */ /* 0x000fe80008000009 */
[----:B------:R-:W-:Y:S04]  /*10bf0*/  STS.U8 [R34+UR9+0x2f80], R91 ;  /* 0x002f805b22007988 */ /* 0x000fe80008000009 */
[----:B------:R-:W-:Y:S04]  /*10c00*/  STS.U8 [R34+UR9+0x3380], R90 ;  /* 0x0033805a22007988 */ /* 0x000fe80008000009 */
[----:B------:R-:W-:Y:S04]  /*10c10*/  STS.U8 [R34+UR9+0x3780], R89 ;  /* 0x0037805922007988 */ /* 0x000fe80008000009 */
[----:B------:R0:W-:Y:S04]  /*10c20*/  STS.U8 [R34+UR9+0x1380], R134 ;  /* 0x0013808622007988 */ /* 0x0001e80008000009 */
[----:B------:R1:W-:Y:S04]  /*10c30*/  STS.U8 [R34+UR9+0x1780], R136 ;  /* 0x0017808822007988 */ /* 0x0003e80008000009 */
[----:B0-----:R-:W4:Y:S04]  /*10c40*/  LDL.LU R134, [R1+0xae4] ;  /* 0x000ae40001867983 */ /* 0x001f280000300800 */
[----:B-1----:R-:W4:Y:S04]  /*10c50*/  LDL.LU R136, [R1+0xae0] ;  /* 0x000ae00001887983 */ /* 0x002f280000300800 */
[----:B------:R0:W-:Y:S04]  /*10c60*/  STS.U8 [R34+UR9+0x1b80], R137 ;  /* 0x001b808922007988 */ /* 0x0001e80008000009 */
[----:B------:R1:W-:Y:S04]  /*10c70*/  STS.U8 [R34+UR9+0x1f80], R140 ;  /* 0x001f808c22007988 */ /* 0x0003e80008000009 */
[----:B0-----:R-:W4:Y:S04]  /*10c80*/  LDL.LU R137, [R1+0xadc] ;  /* 0x000adc0001897983 */ /* 0x001f280000300800 */
[----:B-1----:R-:W4:Y:S04]  /*10c90*/  LDL.LU R140, [R1+0xad8] ;  /* 0x000ad800018c7983 */ /* 0x002f280000300800 */
[----:B------:R0:W-:Y:S04]  /*10ca0*/  STS.U8 [R34+UR9+0x2380], R141 ;  /* 0x0023808d22007988 */ /* 0x0001e80008000009 */
[----:B------:R1:W-:Y:S04]  /*10cb0*/  STS.U8 [R34+UR9+0x2780], R142 ;  /* 0x0027808e22007988 */ /* 0x0003e80008000009 */
[----:B------:R-:W-:Y:S04]  /*10cc0*/  STS.U8 [R34+UR9+0x3b80], R88 ;  /* 0x003b805822007988 */ /* 0x000fe80008000009 */
[----:B0-----:R-:W4:Y:S04]  /*10cd0*/  LDL.LU R141, [R1+0xad4] ;  /* 0x000ad400018d7983 */ /* 0x001f280000300800 */
[----:B-1----:R-:W4:Y:S04]  /*10ce0*/  LDL.LU R142, [R1+0xad0] ;  /* 0x000ad000018e7983 */ /* 0x002f280000300800 */
[----:B------:R0:W-:Y:S04]  /*10cf0*/  STS.U8 [R34+UR9+0x3f80], R87 ;  /* 0x003f805722007988 */ /* 0x0001e80008000009 */
[----:B------:R1:W-:Y:S04]  /*10d00*/  STS.U8 [R31+UR9+0x4000], R143 ;  /* 0x0040008f1f007988 */ /* 0x0003e80008000009 */
[----:B---3--:R3:W-:Y:S04]  /*10d10*/  STS.U8 [R31+UR9+0x4400], R144 ;  /* 0x004400901f007988 */ /* 0x0087e80008000009 */
[----:B0-----:R-:W4:Y:S04]  /*10d20*/  LDL.LU R87, [R1] ;  /* 0x0000000001577983 */ /* 0x001f280000300800 */
[----:B-1----:R-:W4:Y:S04]  /*10d30*/  LDL.LU R143, [R1+0xacc] ;  /* 0x000acc00018f7983 */ /* 0x002f280000300800 */
[----:B---3--:R-:W3:Y:S04]  /*10d40*/  LDL.LU R144, [R1+0xac8] ;  /* 0x000ac80001907983 */ /* 0x008ee80000300800 */
[----:B--2---:R0:W-:Y:S04]  /*10d50*/  STS.U8 [R31+UR9+0x4800], R145 ;  /* 0x004800911f007988 */ /* 0x0041e80008000009 */
[----:B------:R1:W-:Y:S04]  /*10d60*/  STS.U8 [R31+UR9+0x4c00], R147 ;  /* 0x004c00931f007988 */ /* 0x0003e80008000009 */
[----:B------:R2:W-:Y:S04]  /*10d70*/  STS.U8 [R31+UR9+0x5000], R148 ;  /* 0x005000941f007988 */ /* 0x0005e80008000009 */
[----:B0-----:R-:W3:Y:S04]  /*10d80*/  LDL.LU R145, [R1+0xac4] ;  /* 0x000ac40001917983 */ /* 0x001ee80000300800 */
[----:B-1----:R-:W3:Y:S04]  /*10d90*/  LDL.LU R147, [R1+0xac0] ;  /* 0x000ac00001937983 */ /* 0x002ee80000300800 */
[----:B--2---:R-:W2:Y:S04]  /*10da0*/  LDL.LU R148, [R1+0xabc] ;  /* 0x000abc0001947983 */ /* 0x004ea80000300800 */
[----:B------:R0:W-:Y:S04]  /*10db0*/  STS.U8 [R31+UR9+0x5400], R149 ;  /* 0x005400951f007988 */ /* 0x0001e80008000009 */
[----:B------:R1:W-:Y:S04]  /*10dc0*/  STS.U8 [R31+UR9+0x5800], R151 ;  /* 0x005800971f007988 */ /* 0x0003e80008000009 */
[----:B------:R1:W-:Y:S04]  /*10dd0*/  STS.U8 [R31+UR9+0x5c00], R152 ;  /* 0x005c00981f007988 */ /* 0x0003e80008000009 */
[----:B0-----:R-:W2:Y:S04]  /*10de0*/  LDL.LU R149, [R1+0xab8] ;  /* 0x000ab80001957983 */ /* 0x001ea80000300800 */
[----:B-1----:R-:W2:Y:S04]  /*10df0*/  LDL.LU R151, [R1+0xab4] ;  /* 0x000ab40001977983 */ /* 0x002ea80000300800 */
[----:B------:R-:W2:Y:S04]  /*10e00*/  LDL.LU R152, [R1+0xab0] ;  /* 0x000ab00001987983 */ /* 0x000ea80000300800 */
        /* <DEDUP_REMOVED lines=12> */
[----:B----4-:R0:W-:Y:S04]  /*10ed0*/  STS.U8 [R31+UR9+0x7800], R162 ;  /* 0x007800a21f007988 */ /* 0x0101e80008000009 */
[----:B0-----:R-:W4:Y:S04]  /*10ee0*/  LDL.LU R162, [R1+0xa94] ;  /* 0x000a940001a27983 */ /* 0x001f280000300800 */
[----:B------:R0:W-:Y:S02]  /*10ef0*/  STS.U8 [R31+UR9+0x7c00], R28 ;  /* 0x007c001c1f007988 */ /* 0x0001e40008000009 */
[----:B0-----:R-:W0:Y:S01]  /*10f00*/  S2R R28, SR_TID.X ;  /* 0x00000000001c7919 */ /* 0x001e220000002100 */
[----:B------:R-:W-:-:S02]  /*10f10*/  ISETP.GT.U32.AND P2, PT, R39, R43, PT ;  /* 0x0000002b2700720c */ /* 0x000fc40003f44070 */
[----:B------:R-:W-:Y:S02]  /*10f20*/  ISETP.GT.U32.AND P5, PT, R39, R42, PT ;  /* 0x0000002a2700720c */ /* 0x000fe40003fa4070 */
[----:B------:R-:W-:Y:S02]  /*10f30*/  ISETP.GE.AND P6, PT, R96, RZ, PT ;  /* 0x000000ff6000720c */ /* 0x000fe40003fc6270 */
[----:B------:R-:W4:Y:S07]  /*10f40*/  LDL.LU R96, [R1+0xa90] ;  /* 0x000a900001607983 */ /* 0x000f2e0000300800 */
[----:B------:R-:W-:-:S02]  /*10f50*/  @!P2 IMAD.IADD R43, R43, 0x1, -R39 ;  /* 0x000000012b2ba824 */ /* 0x000fc400078e0a27 */
[----:B------:R-:W-:Y:S01]  /*10f60*/  @!P5 IMAD.IADD R42, R42, 0x1, -R39 ;  /* 0x000000012a2ad824 */ /* 0x000fe200078e0a27 */
[----:B0-----:R-:W-:-:S04]  /*10f70*/  LOP3.LUT R28, R28, 0x7f, RZ, 0xc0, !PT ;  /* 0x0000007f1c1c7812 */ /* 0x001fc800078ec0ff */
[C---:B------:R-:W-:Y:S02]  /*10f80*/  LOP3.LUT R31, R28.reuse, 0x40, RZ, 0x3c, !PT ;  /* 0x000000401c1f7812 */ /* 0x040fe400078e3cff */
[----:B------:R-:W-:-:S05]  /*10f90*/  LOP3.LUT R28, R28, 0x10, RZ, 0x3c, !PT ;  /* 0x000000101c1c7812 */ /* 0x000fca00078e3cff */
[----:B------:R0:W-:Y:S04]  /*10fa0*/  STS.U8 [R28+UR9+0x4480], R29 ;  /* 0x0044801d1c007988 */ /* 0x0001e80008000009 */
[----:B------:R1:W-:Y:S01]  /*10fb0*/  STS.U8 [R28+UR9+0x4080], R30 ;  /* 0x0040801e1c007988 */ /* 0x0003e20008000009 */
[----:B0-----:R-:W0:Y:S01]  /*10fc0*/  S2R R29, SR_TID.X ;  /* 0x00000000001d7919 */ /* 0x001e220000002100 */
[----:B-1----:R-:W1:Y:S01]  /*10fd0*/  S2R R30, SR_TID.X ;  /* 0x00000000001e7919 */ /* 0x002e620000002100 */
[C---:B------:R-:W-:Y:S02]  /*10fe0*/  ISETP.GT.U32.AND P2, PT, R39.reuse, R43, PT ;  /* 0x0000002b2700720c */ /* 0x040fe40003f44070 */
[C---:B------:R-:W-:Y:S02]  /*10ff0*/  ISETP.GT.U32.AND P5, PT, R39.reuse, R42, PT ;  /* 0x0000002a2700720c */ /* 0x040fe40003fa4070 */
[----:B------:R-:W-:-:S09]  /*11000*/  ISETP.GT.U32.AND P4, PT, R39, R41, PT ;  /* 0x000000292700720c */ /* 0x000fd20003f84070 */
[--C-:B------:R-:W-:Y:S01]  /*11010*/  @!P2 IMAD.IADD R43, R43, 0x1, -R39.reuse ;  /* 0x000000012b2ba824 */ /* 0x100fe200078e0a27 */
[----:B------:R-:W-:Y:S01]  /*11020*/  ISETP.GE.AND P2, PT, R37, RZ, PT ;  /* 0x000000ff2500720c */ /* 0x000fe20003f46270 */
[--C-:B------:R-:W-:Y:S01]  /*11030*/  @!P5 IMAD.IADD R42, R42, 0x1, -R39.reuse ;  /* 0x000000012a2ad824 */ /* 0x100fe200078e0a27 */
[----:B------:R-:W-:Y:S01]  /*11040*/  ISETP.GT.U32.AND P5, PT, R39, R44, PT ;  /* 0x0000002c2700720c */ /* 0x000fe20003fa4070 */
[----:B------:R-:W-:Y:S01]  /*11050*/  @!P4 IMAD.IADD R41, R41, 0x1, -R39 ;  /* 0x000000012929c824 */ /* 0x000fe200078e0a27 */
[----:B------:R-:W5:Y:S01]  /*11060*/  LDL.LU R37, [R1+0xa8c] ;  /* 0x000a8c0001257983 */ /* 0x000f620000300800 */
[----:B------:R-:W-:Y:S01]  /*11070*/  @!P6 IMAD.MOV R43, RZ, RZ, -R43 ;  /* 0x000000ffff2be224 */ /* 0x000fe200078e0a2b */
[C---:B------:R-:W-:Y:S02]  /*11080*/  ISETP.GT.U32.AND P6, PT, R39.reuse, R45, PT ;  /* 0x0000002d2700720c */ /* 0x040fe40003fc4070 */
[----:B------:R-:W-:Y:S02]  /*11090*/  ISETP.GT.U32.AND P4, PT, R39, R41, PT ;  /* 0x000000292700720c */ /* 0x000fe40003f84070 */
[----:B------:R-:W-:-:S02]  /*110a0*/  SEL R43, R5, R43, !P3 ;  /* 0x0000002b052b7207 */ /* 0x000fc40005800000 */
[----:B0-----:R-:W-:Y:S01]  /*110b0*/  LOP3.LUT R29, R29, 0x7f, RZ, 0xc0, !PT ;  /* 0x0000007f1d1d7812 */ /* 0x001fe200078ec0ff */
[----:B------:R-:W-:Y:S01]  /*110c0*/  @!P2 IMAD.MOV R42, RZ, RZ, -R42 ;  /* 0x000000ffff2aa224 */ /* 0x000fe200078e0a2a */
[----:B------:R-:W-:Y:S01]  /*110d0*/  ISETP.GE.AND P2, PT, R165, RZ, PT ;  /* 0x000000ffa500720c */ /* 0x000fe20003f46270 */
[--C-:B------:R-:W-:Y:S01]  /*110e0*/  @!P5 IMAD.IADD R44, R44, 0x1, -R39.reuse ;  /* 0x000000012c2cd824 */ /* 0x100fe200078e0a27 */
[----:B-1----:R-:W-:Y:S01]  /*110f0*/  LOP3.LUT R30, R30, 0x7f, RZ, 0xc0, !PT ;  /* 0x0000007f1e1e7812 */ /* 0x002fe200078ec0ff */
[----:B------:R-:W-:Y:S01]  /*11100*/  IMAD R43, R43, UR11, RZ ;  /* 0x0000000b2b2b7c24 */ /* 0x000fe2000f8e02ff */
[----:B------:R-:W-:Y:S01]  /*11110*/  LOP3.LUT R29, R29, 0x20, RZ, 0x3c, !PT ;  /* 0x000000201d1d7812 */ /* 0x000fe200078e3cff */
[----:B------:R0:W-:Y:S01]  /*11120*/  STS.U8 [R28+UR9+0x4880], R87 ;  /* 0x004880571c007988 */ /* 0x0001e20008000009 */
[----:B------:R-:W-:Y:S02]  /*11130*/  LOP3.LUT R30, R30, 0x30, RZ, 0x3c, !PT ;  /* 0x000000301e1e7812 */ /* 0x000fe400078e3cff */
[----:B------:R-:W-:Y:S01]  /*11140*/  SEL R42, R5, R42, !P3 ;  /* 0x0000002a052a7207 */ /* 0x000fe20005800000 */
[--C-:B------:R-:W-:Y:S01]  /*11150*/  @!P4 IMAD.IADD R41, R41, 0x1, -R39.reuse ;  /* 0x000000012929c824 */ /* 0x100fe200078e0a27 */
[----:B------:R-:W-:Y:S01]  /*11160*/  ISETP.GT.U32.AND P5, PT, R39, R44, PT ;  /* 0x0000002c2700720c */ /* 0x000fe20003fa4070 */
[----:B------:R-:W-:Y:S01]  /*11170*/  @!P6 IMAD.IADD R45, R45, 0x1, -R39 ;  /* 0x000000012d2de824 */ /* 0x000fe200078e0a27 */
[----:B------:R-:W5:Y:S04]  /*11180*/  LDL.LU R165, [R1+0xa88] ;  /* 0x000a880001a57983 */ /* 0x000f680000300800 */
[----:B---3--:R-:W-:Y:S01]  /*11190*/  STS.U8 [R28+UR9+0x7c80], R145 ;  /* 0x007c80911c007988 */ /* 0x008fe20008000009 */
[----:B0-----:R-:W-:-:S03]  /*111a0*/  IMAD R87, R42, UR11, RZ ;  /* 0x0000000b2a577c24 */ /* 0x001fc6000f8e02ff */
[----:B------:R-:W-:Y:S04]  /*111b0*/  STS.U8 [R28+UR9+0x7880], R147 ;  /* 0x007880931c007988 */ /* 0x000fe80008000009 */
[----:B--2---:R-:W-:Y:S01]  /*111c0*/  STS.U8 [R28+UR9+0x7480], R148 ;  /* 0x007480941c007988 */ /* 0x004fe20008000009 */
[----:B------:R-:W-:Y:S01]  /*111d0*/  @!P2 IMAD.MOV R41, RZ, RZ, -R41 ;  /* 0x000000ffff29a224 */ /* 0x000fe200078e0a29 */
[----:B------:R-:W-:Y:S01]  /*111e0*/  ISETP.GT.U32.AND P6, PT, R39, R46, PT ;  /* 0x0000002e2700720c */ /* 0x000fe20003fc4070 */
[----:B------:R-:W-:Y:S01]  /*111f0*/  @!P5 IMAD.IADD R44, R44, 0x1, -R39 ;  /* 0x000000012c2cd824 */ /* 0x000fe200078e0a27 */
[----:B------:R-:W-:Y:S04]  /*11200*/  STS.U8 [R28+UR9+0x7080], R149 ;  /* 0x007080951c007988 */ /* 0x000fe80008000009 */
[----:B------:R-:W-:Y:S04]  /*11210*/  STS.U8 [R28+UR9+0x6c80], R151 ;  /* 0x006c80971c007988 */ /* 0x000fe80008000009 */
[----:B------:R-:W-:Y:S01]  /*11220*/  STS.U8 [R28+UR9+0x6880], R152 ;  /* 0x006880981c007988 */ /* 0x000fe20008000009 */
[----:B------:R-:W-:-:S02]  /*11230*/  SEL R41, R5, R41, !P3 ;  /* 0x0000002905297207 */ /* 0x000fc40005800000 */
[----:B------:R-:W-:Y:S01]  /*11240*/  ISETP.GE.AND P5, PT, R119, RZ, PT ;  /* 0x000000ff7700720c */ /* 0x000fe20003fa6270 */
[----:B------:R-:W-:Y:S04]  /*11250*/  STS.U8 [R28+UR9+0x6480], R153 ;  /* 0x006480991c007988 */ /* 0x000fe80008000009 */
[----:B------:R-:W-:Y:S04]  /*11260*/  STS.U8 [R28+UR9+0x6080], R154 ;  /* 0x0060809a1c007988 */ /* 0x000fe80008000009 */
[----:B------:R-:W-:Y:S04]  /*11270*/  STS.U8 [R28+UR9+0x5c80], R155 ;  /* 0x005c809b1c007988 */ /* 0x000fe80008000009 */
[----:B------:R-:W-:Y:S04]  /*11280*/  STS.U8 [R28+UR9+0x5880], R159 ;  /* 0x0058809f1c007988 */ /* 0x000fe80008000009 */
[----:B------:R-:W-:Y:S04]  /*11290*/  STS.U8 [R28+UR9+0x5480], R160 ;  /* 0x005480a01c007988 */ /* 0x000fe80008000009 */
[----:B------:R-:W-:Y:S01]  /*112a0*/  STS.U8 [R28+UR9+0x5080], R161 ;  /* 0x005080a11c007988 */ /* 0x000fe20008000009 */
[----:B------:R-:W-:-:S02]  /*112b0*/  IMAD R41, R41, UR11, RZ ;  /* 0x0000000b29297c24 */ /* 0x000fc4000f8e02ff */
[----:B------:R-:W-:-:S05]  /*112c0*/  @!P6 IMAD.IADD R46, R46, 0x1, -R39 ;  /* 0x000000012e2ee824 */ /* 0x000fca00078e0a27 */
[----:B------:R-:W-:-:S13]  /*112d0*/  ISETP.GT.U32.AND P6, PT, R39, R46, PT ;  /* 0x0000002e2700720c */ /* 0x000fda0003fc4070 */
[----:B------:R-:W-:Y:S01]  /*112e0*/  @!P6 IMAD.IADD R46, R46, 0x1, -R39 ;  /* 0x000000012e2ee824 */ /* 0x000fe200078e0a27 */
[----:B----4-:R0:W-:Y:S04]  /*112f0*/  STS.U8 [R28+UR9+0x4c80], R162 ;  /* 0x004c80a21c007988 */ /* 0x0101e80008000009 */
[----:B------:R-:W-:Y:S04]  /*11300*/  STS.U8 [R29+UR9+0x4100], R144 ;  /* 0x004100901d007988 */ /* 0x000fe80008000009 */
[----:B------:R-:W-:Y:S01]  /*11310*/  STS.U8 [R29+UR9+0x4500], R143 ;  /* 0x0045008f1d007988 */ /* 0x000fe20008000009 */
[----:B------:R-:W-:Y:S01]  /*11320*/  PRMT R92, RZ, 0x7610, R92 ;  /* 0x00007610ff5c7816 */ /* 0x000fe2000000005c */
[----:B0-----:R-:W0:Y:S02]  /*11330*/  LDC R162, c[0x0][0x3a0] ;  /* 0x0000e800ffa27b82 */ /* 0x001e240000000800 */
[----:B------:R-:W-:Y:S04]  /*11340*/  STS.U8 [R29+UR9+0x4900], R142 ;  /* 0x0049008e1d007988 */ /* 0x000fe80008000009 */
        /* <DEDUP_REMOVED lines=11> */
[----:B------:R1:W-:Y:S04]  /*11400*/  STS.U8 [R29+UR9+0x7900], R122 ;  /* 0x0079007a1d007988 */ /* 0x0003e80008000009 */
[----:B------:R-:W-:Y:S04]  /*11410*/  STS.U8 [R29+UR9+0x7d00], R121 ;  /* 0x007d00791d007988 */ /* 0x000fe80008000009 */
[----:B------:R2:W-:Y:S01]  /*11420*/  STS.U8 [R30+UR9+0x4180], R120 ;  /* 0x004180781e007988 */ /* 0x0005e20008000009 */
[----:B-1----:R-:W-:-:S02]  /*11430*/  IADD3 R122, P2, PT, R87, R38, RZ ;  /* 0x00000026577a7210 */ /* 0x002fc40007f5e0ff */
[----:B--2---:R-:W-:-:S04]  /*11440*/  IADD3 R120, P4, PT, R43, R38, RZ ;  /* 0x000000262b787210 */ /* 0x004fc80007f9e0ff */
[----:B------:R-:W-:Y:S02]  /*11450*/  LEA.HI.X.SX32 R121, R43, R35, 0x1, P4 ;  /* 0x000000232b797211 */ /* 0x000fe400020f0eff */
[----:B------:R-:W-:Y:S02]  /*11460*/  ISETP.GT.U32.AND P4, PT, R39, R45, PT ;  /* 0x0000002d2700720c */ /* 0x000fe40003f84070 */
[-C--:B------:R-:W-:Y:S02]  /*11470*/  LEA.HI.X.SX32 R124, R87, R35.reuse, 0x1, P2 ;  /* 0x00000023577c7211 */ /* 0x080fe400010f0eff */
[----:B------:R-:W-:Y:S01]  /*11480*/  ISETP.GE.AND P2, PT, R123, RZ, PT ;  /* 0x000000ff7b00720c */ /* 0x000fe20003f46270 */
[----:B------:R1:W-:Y:S01]  /*11490*/  STL [R1+0x150], R120 ;  /* 0x0001507801007387 */ /* 0x0003e20000100800 */
[----:B------:R-:W-:Y:S02]  /*114a0*/  @P0 IMAD.MOV.U32 R42, RZ, RZ, R120 ;  /* 0x000000ffff2a0224 */ /* 0x000fe400078e0078 */
[----:B------:R-:W-:Y:S01]  /*114b0*/  @P0 IMAD.MOV.U32 R43, RZ, RZ, R121 ;  /* 0x000000ffff2b0224 */ /* 0x000fe200078e0079 */
[----:B------:R2:W-:Y:S04]  /*114c0*/  STL [R1+0x14c], R121 ;  /* 0x00014c7901007387 */ /* 0x0005e80000100800 */
[----:B------:R-:W-:Y:S01]  /*114d0*/  @!P4 IMAD.IADD R45, R45, 0x1, -R39 ;  /* 0x000000012d2dc824 */ /* 0x000fe200078e0a27 */
[----:B-1----:R-:W-:Y:S01]  /*114e0*/  IADD3 R120, P4, PT, R41, R38, RZ ;  /* 0x0000002629787210 */ /* 0x002fe20007f9e0ff */
[----:B------:R1:W-:Y:S02]  /*114f0*/  STS.U8 [R30+UR9+0x4580], R117 ;  /* 0x004580751e007988 */ /* 0x0003e40008000009 */
[----:B------:R-:W-:Y:S01]  /*11500*/  @!P2 IMAD.MOV R44, RZ, RZ, -R44 ;  /* 0x000000ffff2ca224 */ /* 0x000fe200078e0a2c */
[----:B------:R-:W-:Y:S01]  /*11510*/  ISETP.GT.U32.AND P2, PT, R39, R48, PT ;  /* 0x000000302700720c */ /* 0x000fe20003f44070 */
[----:B------:R-:W-:Y:S01]  /*11520*/  @!P5 IMAD.MOV R45, RZ, RZ, -R45 ;  /* 0x000000ffff2dd224 */ /* 0x000fe200078e0a2d */
[----:B--2---:R-:W-:-:S02]  /*11530*/  LEA.HI.X.SX32 R121, R41, R35, 0x1, P4 ;  /* 0x0000002329797211 */ /* 0x004fc400020f0eff */
[----:B------:R-:W-:Y:S02]  /*11540*/  ISETP.GT.U32.AND P4, PT, R39, R47, PT ;  /* 0x0000002f2700720c */ /* 0x000fe40003f84070 */
[----:B-1----:R-:W-:Y:S01]  /*11550*/  PRMT R117, RZ, 0x7610, R117 ;  /* 0x00007610ff757816 */ /* 0x002fe20000000075 */
[----:B------:R1:W-:Y:S01]  /*11560*/  STS.U8 [R30+UR9+0x4980], R116 ;  /* 0x004980741e007988 */ /* 0x0003e20008000009 */
[C---:B------:R-:W-:Y:S02]  /*11570*/  SEL R44, R5.reuse, R44, !P3 ;  /* 0x0000002c052c7207 */ /* 0x040fe40005800000 */
[----:B------:R-:W-:Y:S02]  /*11580*/  SEL R45, R5, R45, !P3 ;  /* 0x0000002d052d7207 */ /* 0x000fe40005800000 */
[----:B------:R-:W-:Y:S01]  /*11590*/  ISETP.GE.AND P5, PT, R26, RZ, PT ;  /* 0x000000ff1a00720c */ /* 0x000fe20003fa6270 */
[----:B------:R2:W3:Y:S01]  /*115a0*/  @P0 LDG.E.U8 R117, desc[UR18][R42.64] ;  /* 0x000000122a750981 */ /* 0x0004e2000c1e1100 */
[----:B------:R-:W-:Y:S01]  /*115b0*/  IMAD R44, R44, UR4, RZ ;  /* 0x000000042c2c7c24 */ /* 0x000fe2000f8e02ff */
[----:B------:R-:W4:Y:S01]  /*115c0*/  LDCU UR4, c[0x0][0x3b0] ;  /* 0x00007600ff0477ac */ /* 0x000f220008000800 */
[----:B-1----:R-:W-:Y:S01]  /*115d0*/  PRMT R116, RZ, 0x7610, R116 ;  /* 0x00007610ff747816 */ /* 0x002fe20000000074 */
[----:B------:R-:W-:Y:S01]  /*115e0*/  STL [R1+0x158], R122 ;  /* 0x0001587a01007387 */ /* 0x000fe20000100800 */
[----:B------:R-:W-:-:S02]  /*115f0*/  IMAD R45, R45, UR5, RZ ;  /* 0x000000052d2d7c24 */ /* 0x000fc4000f8e02ff */
[----:B--2---:R-:W-:Y:S01]  /*11600*/  @P0 IMAD.MOV.U32 R42, RZ, RZ, R122 ;  /* 0x000000ffff2a0224 */ /* 0x004fe200078e007a */
[----:B------:R-:W5:Y:S01]  /*11610*/  LDL.LU R123, [R1+0xa84] ;  /* 0x000a8400017b7983 */ /* 0x000f620000300800 */
[----:B------:R-:W-:-:S03]  /*11620*/  @P0 IMAD.MOV.U32 R43, RZ, RZ, R124 ;  /* 0x000000ffff2b0224 */ /* 0x000fc600078e007c */
[----:B------:R1:W-:Y:S01]  /*11630*/  STS.U8 [R30+UR9+0x4d80], R115 ;  /* 0x004d80731e007988 */ /* 0x0003e20008000009 */
[--C-:B------:R-:W-:Y:S02]  /*11640*/  @!P4 IMAD.IADD R47, R47, 0x1, -R39.reuse ;  /* 0x000000012f2fc824 */ /* 0x100fe400078e0a27 */
[----:B------:R-:W-:Y:S01]  /*11650*/  @!P2 IMAD.IADD R48, R48, 0x1, -R39 ;  /* 0x000000013030a824 */ /* 0x000fe200078e0a27 */
[----:B------:R-:W-:Y:S01]  /*11660*/  STL [R1+0x154], R124 ;  /* 0x0001547c01007387 */ /* 0x000fe20000100800 */
[----:B------:R-:W-:Y:S01]  /*11670*/  IADD3 R41, P6, PT, R44, R38, RZ ;  /* 0x000000262c297210 */ /* 0x000fe20007fde0ff */
[----:B------:R-:W-:Y:S01]  /*11680*/  @!P5 IMAD.MOV R46, RZ, RZ, -R46 ;  /* 0x000000ffff2ed224 */ /* 0x000fe200078e0a2e */
[----:B------:R-:W2:Y:S01]  /*11690*/  LDCU UR5, c[0x0][0x3b0] ;  /* 0x00007600ff0577ac */ /* 0x000ea20008000800 */
[----:B------:R-:W5:Y:S01]  /*116a0*/  LDL.LU R119, [R1+0xa80] ;  /* 0x000a800001777983 */ /* 0x000f620000300800 */
[----:B-1----:R-:W-:-:S03]  /*116b0*/  PRMT R115, RZ, 0x7610, R115 ;  /* 0x00007610ff737816 */ /* 0x002fc60000000073 */
[----:B------:R1:W3:Y:S04]  /*116c0*/  @P0 LDG.E.U8 R116, desc[UR18][R42.64] ;  /* 0x000000122a740981 */ /* 0x0002e8000c1e1100 */
[----:B------:R0:W-:Y:S01]  /*116d0*/  STL [R1+0x160], R120 ;  /* 0x0001607801007387 */ /* 0x0001e20000100800 */
[----:B------:R-:W-:Y:S01]  /*116e0*/  ISETP.GT.U32.AND P4, PT, R39, R47, PT ;  /* 0x0000002f2700720c */ /* 0x000fe20003f84070 */
[----:B-1----:R-:W-:Y:S02]  /*116f0*/  @P0 IMAD.MOV.U32 R42, RZ, RZ, R120 ;  /* 0x000000ffff2a0224 */ /* 0x002fe400078e0078 */
[----:B------:R-:W-:Y:S01]  /*11700*/  @P0 IMAD.MOV.U32 R43, RZ, RZ, R121 ;  /* 0x000000ffff2b0224 */ /* 0x000fe200078e0079 */
[----:B0-----:R-:W-:Y:S01]  /*11710*/  IADD3 R120, P2, PT, R45, R38, RZ ;  /* 0x000000262d787210 */ /* 0x001fe20007f5e0ff */
[----:B------:R0:W-:Y:S04]  /*11720*/  STL [R1+0x15c], R121 ;  /* 0x00015c7901007387 */ /* 0x0001e80000100800 */
[----:B------:R1:W3:Y:S01]  /*11730*/  @P0 LDG.E.U8 R115, desc[UR18][R42.64] ;  /* 0x000000122a730981 */ /* 0x0002e2000c1e1100 */
[----:B------:R-:W-:-:S02]  /*11740*/  ISETP.GE.AND P5, PT, R27, RZ, PT ;  /* 0x000000ff1b00720c */ /* 0x000fc40003fa6270 */
[----:B------:R-:W-:Y:S01]  /*11750*/  SEL R46, R5, R46, !P3 ;  /* 0x0000002e052e7207 */ /* 0x000fe20005800000 */
[----:B------:R-:W5:Y:S01]  /*11760*/  LDL.LU R26, [R1+0xa7c] ;  /* 0x000a7c00011a7983 */ /* 0x000f620000300800 */
[----:B0-----:R-:W-:Y:S02]  /*11770*/  LEA.HI.X.SX32 R121, R45, R35, 0x1, P2 ;  /* 0x000000232d797211 */ /* 0x001fe400010f0eff */
[C---:B------:R-:W-:Y:S02]  /*11780*/  ISETP.GT.U32.AND P2, PT, R39.reuse, R49, PT ;  /* 0x000000312700720c */ /* 0x040fe40003f44070 */
[----:B-1----:R-:W-:Y:S02]  /*11790*/  LEA.HI.X.SX32 R42, R44, R35, 0x1, P6 ;  /* 0x000000232c2a7211 */ /* 0x002fe400030f0eff */
[----:B------:R-:W-:Y:S01]  /*117a0*/  ISETP.GT.U32.AND P6, PT, R39, R48, PT ;  /* 0x000000302700720c */ /* 0x000fe20003fc4070 */
[----:B----4-:R-:W-:Y:S01]  /*117b0*/  IMAD R46, R46, UR4, RZ ;  /* 0x000000042e2e7c24 */ /* 0x010fe2000f8e02ff */
[----:B------:R-:W-:Y:S01]  /*117c0*/  STL [R1+0x198], R41 ;  /* 0x0001982901007387 */ /* 0x000fe20000100800 */
[----:B------:R-:W-:Y:S01]  /*117d0*/  @P0 IMAD.MOV.U32 R43, RZ, RZ, R42 ;  /* 0x000000ffff2b0224 */ /* 0x000fe200078e002a */
[----:B------:R-:W0:Y:S01]  /*117e0*/  LDCU UR4, c[0x0][0x3b0] ;  /* 0x00007600ff0477ac */ /* 0x000e220008000800 */
[--C-:B------:R-:W-:Y:S01]  /*117f0*/  @!P4 IMAD.IADD R47, R47, 0x1, -R39.reuse ;  /* 0x000000012f2fc824 */ /* 0x100fe200078e0a27 */
[----:B------:R1:W-:Y:S03]  /*11800*/  STL [R1+0x194], R42 ;  /* 0x0001942a01007387 */ /* 0x0003e60000100800 */
[----:B------:R-:W-:Y:S01]  /*11810*/  @!P2 IMAD.IADD R49, R49, 0x1, -R39 ;  /* 0x000000013131a824 */ /* 0x000fe200078e0a27 */
[----:B------:R4:W-:Y:S01]  /*11820*/  STS.U8 [R30+UR9+0x5180], R114 ;  /* 0x005180721e007988 */ /* 0x0009e20008000009 */
[----:B------:R-:W-:-:S02]  /*11830*/  @!P5 IMAD.MOV R47, RZ, RZ, -R47 ;  /* 0x000000ffff2fd224 */ /* 0x000fc400078e0a2f */
[----:B------:R-:W-:Y:S01]  /*11840*/  @!P6 IMAD.IADD R48, R48, 0x1, -R39 ;  /* 0x000000013030e824 */ /* 0x000fe200078e0a27 */
[C---:B------:R-:W-:Y:S01]  /*11850*/  ISETP.GT.U32.AND P6, PT, R39.reuse, R50, PT ;  /* 0x000000322700720c */ /* 0x040fe20003fc4070 */
[----:B-1----:R-:W-:Y:S01]  /*11860*/  @P0 IMAD.MOV.U32 R42, RZ, RZ, R41 ;  /* 0x000000ffff2a0224 */ /* 0x002fe200078e0029 */
[----:B------:R-:W-:Y:S02]  /*11870*/  IADD3 R41, P2, PT, R46, R38, RZ ;  /* 0x000000262e297210 */ /* 0x000fe40007f5e0ff */
[----:B------:R-:W-:Y:S02]  /*11880*/  ISETP.GE.AND P4, PT, R164, RZ, PT ;  /* 0x000000ffa400720c */ /* 0x000fe40003f86270 */
[----:B----4-:R-:W-:Y:S02]  /*11890*/  PRMT R114, RZ, 0x7610, R114 ;  /* 0x00007610ff727816 */ /* 0x010fe40000000072 */
[----:B------:R-:W-:Y:S02]  /*118a0*/  LEA.HI.X.SX32 R44, R46, R35, 0x1, P2 ;  /* 0x000000232e2c7211 */ /* 0x000fe400010f0eff */
[----:B------:R-:W-:Y:S01]  /*118b0*/  ISETP.GT.U32.AND P2, PT, R39, R49, PT ;  /* 0x000000312700720c */ /* 0x000fe20003f44070 */
[----:B------:R1:W-:Y:S01]  /*118c0*/  STS.U8 [R30+UR9+0x5580], R113 ;  /* 0x005580711e007988 */ /* 0x0003e20008000009 */
[----:B------:R-:W-:-:S03]  /*118d0*/  SEL R47, R5, R47, !P3 ;  /* 0x0000002f052f7207 */ /* 0x000fc60005800000 */
[----:B------:R4:W3:Y:S01]  /*118e0*/  @P0 LDG.E.U8 R114, desc[UR18][R42.64] ;  /* 0x000000122a720981 */ /* 0x0008e2000c1e1100 */
[----:B------:R-:W-:Y:S01]  /*118f0*/  ISETP.GE.AND P5, PT, R163, RZ, PT ;  /* 0x000000ffa300720c */ /* 0x000fe20003fa6270 */
[----:B--2---:R-:W-:Y:S01]  /*11900*/  IMAD R47, R47, UR5, RZ ;  /* 0x000000052f2f7c24 */ /* 0x004fe2000f8e02ff */
[----:B------:R-:W2:Y:S01]  /*11910*/  LDCU UR5, c[0x0][0x3b0] ;  /* 0x00007600ff0577ac */ /* 0x000ea20008000800 */
[----:B-1----:R-:W-:Y:S01]  /*11920*/  PRMT R113, RZ, 0x7610, R113 ;  /* 0x00007610ff717816 */ /* 0x002fe20000000071 */
[----:B------:R-:W-:Y:S01]  /*11930*/  STL [R1+0x1a0], R120 ;  /* 0x0001a07801007387 */ /* 0x000fe20000100800 */
[----:B----4-:R-:W-:-:S03]  /*11940*/  @P0 IMAD.MOV.U32 R42, RZ, RZ, R120 ;  /* 0x000000ffff2a0224 */ /* 0x010fc600078e0078 */
[----:B------:R1:W-:Y:S01]  /*11950*/  STS.U8 [R30+UR9+0x5980], R109 ;  /* 0x0059806d1e007988 */ /* 0x0003e20008000009 */
[----:B------:R-:W-:Y:S02]  /*11960*/  @P0 IMAD.MOV.U32 R43, RZ, RZ, R121 ;  /* 0x000000ffff2b0224 */ /* 0x000fe400078e0079 */
[----:B------:R-:W-:Y:S01]  /*11970*/  @!P6 IMAD.IADD R50, R50, 0x1, -R39 ;  /* 0x000000013232e824 */ /* 0x000fe200078e0a27 */
[----:B------:R-:W5:Y:S01]  /*11980*/  LDL.LU R27, [R1+0xa78] ;  /* 0x000a7800011b7983 */ /* 0x000f620000300800 */
[----:B------:R-:W-:-:S03]  /*11990*/  @!P4 IMAD.MOV R48, RZ, RZ, -R48 ;  /* 0x000000ffff30c224 */ /* 0x000fc600078e0a30 */
[----:B------:R-:W-:Y:S01]  /*119a0*/  STL [R1+0x19c], R121 ;  /* 0x00019c7901007387 */ /* 0x000fe20000100800 */
[----:B-1----:R-:W-:-:S03]  /*119b0*/  PRMT R109, RZ, 0x7610, R109 ;  /* 0x00007610ff6d7816 */ /* 0x002fc6000000006d */
[----:B------:R1:W4:Y:S01]  /*119c0*/  @P0 LDG.E.U8 R113, desc[UR18][R42.64] ;  /* 0x000000122a710981 */ /* 0x000322000c1e1100 */
[----:B------:R-:W-:-:S03]  /*119d0*/  @!P2 IMAD.IADD R49, R49, 0x1, -R39 ;  /* 0x000000013131a824 */ /* 0x000fc600078e0a27 */
[----:B------:R-:W5:Y:S01]  /*119e0*/  LDL.LU R164, [R1+0xa74] ;  /* 0x000a740001a47983 */ /* 0x000f620000300800 */
[----:B------:R-:W-:-:S03]  /*119f0*/  ISETP.GT.U32.AND P6, PT, R39, R50, PT ;  /* 0x000000322700720c */ /* 0x000fc60003fc4070 */
[----:B------:R0:W-:Y:S01]  /*11a00*/  STL [R1+0x1d0], R41 ;  /* 0x0001d02901007387 */ /* 0x0001e20000100800 */
[----:B-1----:R-:W-:Y:S02]  /*11a10*/  @P0 IMAD.MOV.U32 R42, RZ, RZ, R41 ;  /* 0x000000ffff2a0224 */ /* 0x002fe400078e0029 */
[----:B------:R-:W-:Y:S01]  /*11a20*/  @P0 IMAD.MOV.U32 R43, RZ, RZ, R44 ;  /* 0x000000ffff2b0224 */ /* 0x000fe200078e002c */
[----:B------:R-:W-:Y:S01]  /*11a30*/  ISETP.GT.U32.AND P2, PT, R39, R51, PT ;  /* 0x000000332700720c */ /* 0x000fe20003f44070 */
[----:B------:R-:W-:Y:S01]  /*11a40*/  STL [R1+0x1cc], R44 ;  /* 0x0001cc2c01007387 */ /* 0x000fe20000100800 */
[----:B0-----:R-:W-:-:S03]  /*11a50*/  IADD3 R41, P4, PT, R47, R38, RZ ;  /* 0x000000262f297210 */ /* 0x001fc60007f9e0ff */
[----:B------:R0:W3:Y:S01]  /*11a60*/  @P0 LDG.E.U8 R109, desc[UR18][R42.64] ;  /* 0x000000122a6d0981 */ /* 0x0000e2000c1e1100 */
[----:B------:R-:W-:Y:S01]  /*11a70*/  SEL R48, R5, R48, !P3 ;  /* 0x0000003005307207 */ /* 0x000fe20005800000 */
[----:B------:R-:W-:Y:S02]  /*11a80*/  @!P5 IMAD.MOV R49, RZ, RZ, -R49 ;  /* 0x000000ffff31d224 */ /* 0x000fe400078e0a31 */
[----:B------:R-:W5:Y:S01]  /*11a90*/  LDL.LU R163, [R1+0xa70] ;  /* 0x000a700001a37983 */ /* 0x000f620000300800 */
[----:B0-----:R-:W-:Y:S02]  /*11aa0*/  LEA.HI.X.SX32 R42, R47, R35, 0x1, P4 ;  /* 0x000000232f2a7211 */ /* 0x001fe400020f0eff */
[----:B------:R-:W-:Y:S01]  /*11ab0*/  ISETP.GE.AND P4, PT, R118, RZ, PT ;  /* 0x000000ff7600720c */ /* 0x000fe20003f86270 */
[----:B------:R0:W-:Y:S01]  /*11ac0*/  STS.U8 [R30+UR9+0x5d80], R108 ;  /* 0x005d806c1e007988 */ /* 0x0001e20008000009 */
[----:B------:R-:W-:Y:S01]  /*11ad0*/  IMAD R48, R48, UR4, RZ ;  /* 0x0000000430307c24 */ /* 0x000fe2000f8e02ff */
[----:B------:R-:W1:Y:S01]  /*11ae0*/  LDCU UR4, c[0x0][0x3b0] ;  /* 0x00007600ff0477ac */ /* 0x000e620008000800 */
[----:B------:R-:W-:Y:S01]  /*11af0*/  @P0 IMAD.MOV.U32 R43, RZ, RZ, R42 ;  /* 0x000000ffff2b0224 */ /* 0x000fe200078e002a */
[----:B------:R-:W-:Y:S01]  /*11b00*/  STL [R1+0x1d8], R41 ;  /* 0x0001d82901007387 */ /* 0x000fe20000100800 */
[----:B------:R-:W-:-:S03]  /*11b10*/  SEL R49, R5, R49, !P3 ;  /* 0x0000003105317207 */ /* 0x000fc60005800000 */
[----:B------:R2:W-:Y:S01]  /*11b20*/  STL [R1+0x1d4], R42 ;  /* 0x0001d42a01007387 */ /* 0x0005e20000100800 */
[----:B0-----:R-:W-:Y:S01]  /*11b30*/  PRMT R108, RZ, 0x7610, R108 ;  /* 0x00007610ff6c7816 */ /* 0x001fe2000000006c */
[--C-:B------:R-:W-:Y:S01]  /*11b40*/  @!P6 IMAD.IADD R50, R50, 0x1, -R39.reuse ;  /* 0x000000013232e824 */ /* 0x100fe200078e0a27 */
[----:B------:R-:W-:Y:S01]  /*11b50*/  ISETP.GT.U32.AND P5, PT, R39, R52, PT ;  /* 0x000000342700720c */ /* 0x000fe20003fa4070 */
[----:B------:R-:W-:Y:S01]  /*11b60*/  @!P2 IMAD.IADD R51, R51, 0x1, -R39 ;  /* 0x000000013333a824 */ /* 0x000fe200078e0a27 */
[----:B------:R0:W-:Y:S01]  /*11b70*/  STS.U8 [R30+UR9+0x6180], R107 ;  /* 0x0061806b1e007988 */ /* 0x0001e20008000009 */
[----:B--2---:R-:W-:-:S03]  /*11b80*/  @P0 IMAD.MOV.U32 R42, RZ, RZ, R41 ;  /* 0x000000ffff2a0224 */ /* 0x004fc600078e0029 */
[----:B------:R-:W5:Y:S01]  /*11b90*/  LDL.LU R118, [R1+0xa6c] ;  /* 0x000a6c0001767983 */ /* 0x000f620000300800 */
[----:B------:R-:W-:Y:S01]  /*11ba0*/  IMAD R49, R49, UR5, RZ ;  /* 0x0000000531317c24 */ /* 0x000fe2000f8e02ff */
[C---:B------:R-:W-:Y:S01]  /*11bb0*/  ISETP.GT.U32.AND P2, PT, R39.reuse, R51, PT ;  /* 0x000000332700720c */ /* 0x040fe20003f44070 */
[----:B------:R-:W-:Y:S01]  /*11bc0*/  @!P4 IMAD.MOV R50, RZ, RZ, -R50 ;  /* 0x000000ffff32c224 */ /* 0x000fe200078e0a32 */
[----:B------:R2:W3:Y:S01]  /*11bd0*/  @P0 LDG.E.U8 R108, desc[UR18][R42.64] ;  /* 0x000000122a6c0981 */ /* 0x0004e2000c1e1100 */
[----:B------:R-:W-:Y:S02]  /*11be0*/  ISETP.GT.U32.AND P4, PT, R39, R54, PT ;  /* 0x000000362700720c */ /* 0x000fe40003f84070 */
[----:B------:R-:W-:Y:S01]  /*11bf0*/  @!P5 IMAD.IADD R52, R52, 0x1, -R39 ;  /* 0x000000013434d824 */ /* 0x000fe200078e0a27 */
[----:B0-----:R-:W-:Y:S01]  /*11c00*/  PRMT R107, RZ, 0x7610, R107 ;  /* 0x00007610ff6b7816 */ /* 0x001fe2000000006b */
[----:B------:R-:W-:Y:S01]  /*11c10*/  STS.U8 [R30+UR9+0x6580], R106 ;  /* 0x0065806a1e007988 */ /* 0x000fe20008000009 */
[----:B------:R-:W0:Y:S01]  /*11c20*/  LDCU UR5, c[0x0][0x3b0] ;  /* 0x00007600ff0577ac */ /* 0x000e220008000800 */
[----:B--2---:R-:W-:-:S04]  /*11c30*/  IADD3 R42, P6, PT, R48, R38, RZ ;  /* 0x00000026302a7210 */ /* 0x004fc80007fde0ff */
[-C--:B------:R-:W-:Y:S02]  /*11c40*/  LEA.HI.X.SX32 R43, R48, R35.reuse, 0x1, P6 ;  /* 0x00000023302b7211 */ /* 0x080fe400030f0eff */
[----:B------:R-:W-:Y:S02]  /*11c50*/  IADD3 R41, P6, PT, R49, R38, RZ ;  /* 0x0000002631297210 */ /* 0x000fe40007fde0ff */
[----:B------:R-:W-:Y:S01]  /*11c60*/  SEL R50, R5, R50, !P3 ;  /* 0x0000003205327207 */ /* 0x000fe20005800000 */
[----:B------:R2:W-:Y:S01]  /*11c70*/  STL [R1+0x1e0], R42 ;  /* 0x0001e02a01007387 */ /* 0x0005e20000100800 */
[----:B------:R-:W-:Y:S02]  /*11c80*/  LEA.HI.X.SX32 R44, R49, R35, 0x1, P6 ;  /* 0x00000023312c7211 */ /* 0x000fe400030f0eff */
[----:B------:R-:W-:Y:S01]  /*11c90*/  ISETP.GE.AND P6, PT, R112, RZ, PT ;  /* 0x000000ff7000720c */ /* 0x000fe20003fc6270 */
[----:B-1----:R-:W-:Y:S01]  /*11ca0*/  IMAD R50, R50, UR4, RZ ;  /* 0x0000000432327c24 */ /* 0x002fe2000f8e02ff */
[----:B------:R-:W1:Y:S01]  /*11cb0*/  LDCU UR4, c[0x0][0x3b0] ;  /* 0x00007600ff0477ac */ /* 0x000e620008000800 */
[----:B------:R-:W-:Y:S01]  /*11cc0*/  STL [R1+0x1dc], R43 ;  /* 0x0001dc2b01007387 */ /* 0x000fe20000100800 */
[----:B------:R-:W-:Y:S01]  /*11cd0*/  @!P2 IMAD.IADD R51, R51, 0x1, -R39 ;  /* 0x000000013333a824 */ /* 0x000fe200078e0a27 */
[----:B------:R-:W-:-:S02]  /*11ce0*/  ISETP.GT.U32.AND P5, PT, R39, R52, PT ;  /* 0x000000342700720c */ /* 0x000fc40003fa4070 */
[----:B------:R2:W3:Y:S01]  /*11cf0*/  @P0 LDG.E.U8 R107, desc[UR18][R42.64] ;  /* 0x000000122a6b0981 */ /* 0x0004e2000c1e1100 */
[----:B------:R-:W-:-:S03]  /*11d00*/  @!P4 IMAD.IADD R54, R54, 0x1, -R39 ;  /* 0x000000013636c824 */ /* 0x000fc600078e0a27 */
[----:B------:R0:W-:Y:S04]  /*11d10*/  STL [R1+0x210], R41 ;  /* 0x0002102901007387 */ /* 0x0001e80000100800 */
[----:B------:R-:W5:Y:S01]  /*11d20*/  LDL.LU R112, [R1+0xa68] ;  /* 0x000a680001707983 */ /* 0x000f620000300800 */
[----:B--2---:R-:W-:Y:S01]  /*11d30*/  @P0 IMAD.MOV.U32 R42, RZ, RZ, R41 ;  /* 0x000000ffff2a0224 */ /* 0x004fe200078e0029 */
[----:B0-----:R-:W-:Y:S02]  /*11d40*/  IADD3 R41, P2, PT, R50, R38, RZ ;  /* 0x0000002632297210 */ /* 0x001fe40007f5e0ff */
[----:B------:R0:W-:Y:S01]  /*11d50*/  STL [R1+0x20c], R44 ;  /* 0x00020c2c01007387 */ /* 0x0001e20000100800 */
[----:B------:R-:W-:Y:S01]  /*11d60*/  @P0 IMAD.MOV.U32 R43, RZ, RZ, R44 ;  /* 0x000000ffff2b0224 */ /* 0x000fe200078e002c */
[C---:B------:R-:W-:Y:S01]  /*11d70*/  ISETP.GT.U32.AND P4, PT, R39.reuse, R54, PT ;  /* 0x000000362700720c */ /* 0x040fe20003f84070 */
[----:B------:R-:W-:Y:S01]  /*11d80*/  @!P6 IMAD.MOV R51, RZ, RZ, -R51 ;  /* 0x000000ffff33e224 */ /* 0x000fe200078e0a33 */
[----:B------:R-:W-:-:S02]  /*11d90*/  ISETP.GT.U32.AND P6, PT, R39, R55, PT ;  /* 0x000000372700720c */ /* 0x000fc40003fc4070 */
[----:B0-----:R-:W-:Y:S02]  /*11da0*/  LEA.HI.X.SX32 R44, R50, R35, 0x1, P2 ;  /* 0x00000023322c7211 */ /* 0x001fe400010f0eff */
[----:B------:R-:W-:Y:S02]  /*11db0*/  ISETP.GT.U32.AND P2, PT, R39, R53, PT ;  /* 0x000000352700720c */ /* 0x000fe40003f44070 */
[----:B------:R-:W-:Y:S02]  /*11dc0*/  SEL R51, R5, R51, !P3 ;  /* 0x0000003305337207 */ /* 0x000fe40005800000 */
[----:B------:R-:W-:Y:S01]  /*11dd0*/  PRMT R106, RZ, 0x7610, R106 ;  /* 0x00007610ff6a7816 */ /* 0x000fe2000000006a */
[--C-:B------:R-:W-:Y:S01]  /*11de0*/  @!P5 IMAD.IADD R52, R52, 0x1, -R39.reuse ;  /* 0x000000013434d824 */ /* 0x100fe200078e0a27 */
[----:B------:R-:W-:Y:S01]  /*11df0*/  ISETP.GE.AND P5, PT, R24, RZ, PT ;  /* 0x000000ff1800720c */ /* 0x000fe20003fa6270 */
[----:B------:R-:W-:Y:S01]  /*11e00*/  STS.U8 [R30+UR9+0x6980], R103 ;  /* 0x006980671e007988 */ /* 0x000fe20008000009 */
[----:B-1----:R-:W-:Y:S01]  /*11e10*/  IMAD R51, R51, UR4, RZ ;  /* 0x0000000433337c24 */ /* 0x002fe2000f8e02ff */
[----:B------:R-:W0:Y:S02]  /*11e20*/  LDCU UR4, c[0x0][0x3b0] ;  /* 0x00007600ff0477ac */ /* 0x000e240008000800 */
[----:B------:R-:W-:Y:S04]  /*11e30*/  STS.U8 [R30+UR9+0x6d80], R102 ;  /* 0x006d80661e007988 */ /* 0x000fe80008000009 */
[----:B------:R-:W-:Y:S01]  /*11e40*/  STS.U8 [R30+UR9+0x7180], R101 ;  /* 0x007180651e007988 */ /* 0x000fe20008000009 */
[----:B------:R-:W-:-:S03]  /*11e50*/  @!P2 IMAD.IADD R53, R53, 0x1, -R39 ;  /* 0x000000013535a824 */ /* 0x000fc600078e0a27 */
[----:B------:R-:W-:Y:S04]  /*11e60*/  STS.U8 [R30+UR9+0x7580], R100 ;  /* 0x007580641e007988 */ /* 0x000fe80008000009 */
[----:B------:R-:W-:Y:S04]  /*11e70*/  STS.U8 [R30+UR9+0x7980], R99 ;  /* 0x007980631e007988 */ /* 0x000fe80008000009 */
[----:B------:R-:W-:Y:S01]  /*11e80*/  STS.U8 [R30+UR9+0x7d80], R98 ;  /* 0x007d80621e007988 */ /* 0x000fe20008000009 */
[----:B------:R-:W-:-:S03]  /*11e90*/  @!P4 IMAD.IADD R54, R54, 0x1, -R39 ;  /* 0x000000013636c824 */ /* 0x000fc600078e0a27 */
[----:B------:R1:W-:Y:S01]  /*11ea0*/  STS.U8 [R31+UR9+0x4200], R105 ;  /* 0x004200691f007988 */ /* 0x0003e20008000009 */
[----:B------:R-:W-:-:S03]  /*11eb0*/  ISETP.GE.AND P2, PT, R25, RZ, PT ;  /* 0x000000ff1900720c */ /* 0x000fc60003f46270 */
[----:B------:R2:W3:Y:S04]  /*11ec0*/  @P0 LDG.E.U8 R106, desc[UR18][R42.64] ;  /* 0x000000122a6a0981 */ /* 0x0004e8000c1e1100 */
[----:B------:R0:W-:Y:S01]  /*11ed0*/  STL [R1+0x218], R41 ;  /* 0x0002182901007387 */ /* 0x0001e20000100800 */
[----:B-1----:R-:W-:Y:S01]  /*11ee0*/  PRMT R105, RZ, 0x7610, R105 ;  /* 0x00007610ff697816 */ /* 0x002fe20000000069 */
[----:B--2---:R-:W-:Y:S02]  /*11ef0*/  @P0 IMAD.MOV.U32 R42, RZ, RZ, R41 ;  /* 0x000000ffff2a0224 */ /* 0x004fe400078e0029 */
[----:B------:R-:W-:Y:S01]  /*11f00*/  @P0 IMAD.MOV.U32 R43, RZ, RZ, R44 ;  /* 0x000000ffff2b0224 */ /* 0x000fe200078e002c */
[----:B0-----:R-:W-:Y:S01]  /*11f10*/  IADD3 R41, P4, PT, R51, R38, RZ ;  /* 0x0000002633297210 */ /* 0x001fe20007f9e0ff */
[----:B------:R-:W-:-:S03]  /*11f20*/  @!P6 IMAD.IADD R55, R55, 0x1, -R39 ;  /* 0x000000013737e824 */ /* 0x000fc600078e0a27 */
[----:B------:R0:W2:Y:S01]  /*11f30*/  @P0 LDG.E.U8 R105, desc[UR18][R42.64] ;  /* 0x000000122a690981 */ /* 0x0000a2000c1e1100 */
[----:B------:R-:W-:Y:S01]  /*11f40*/  @!P5 IMAD.MOV R52, RZ, RZ, -R52 ;  /* 0x000000ffff34d224 */ /* 0x000fe200078e0a34 */
[----:B------:R-:W-:Y:S02]  /*11f50*/  ISETP.GT.U32.AND P6, PT, R39, R55, PT ;  /* 0x000000372700720c */ /* 0x000fe40003fc4070 */
[----:B0-----:R-:W-:Y:S02]  /*11f60*/  LEA.HI.X.SX32 R42, R51, R35, 0x1, P4 ;  /* 0x00000023332a7211 */ /* 0x001fe400020f0eff */
[C---:B------:R-:W-:Y:S01]  /*11f70*/  ISETP.GT.U32.AND P4, PT, R39.reuse, R53, PT ;  /* 0x000000352700720c */ /* 0x040fe20003f84070 */
[----:B------:R-:W-:Y:S01]  /*11f80*/  STL [R1+0x214], R44 ;  /* 0x0002142c01007387 */ /* 0x000fe20000100800 */
[----:B------:R-:W-:Y:S01]  /*11f90*/  ISETP.GT.U32.AND P5, PT, R39, R56, PT ;  /* 0x000000382700720c */ /* 0x000fe20003fa4070 */
[----:B------:R-:W-:Y:S01]  /*11fa0*/  @!P2 IMAD.MOV R54, RZ, RZ, -R54 ;  /* 0x000000ffff36a224 */ /* 0x000fe200078e0a36 */
[----:B------:R-:W-:Y:S01]  /*11fb0*/  SEL R52, R5, R52, !P3 ;  /* 0x0000003405347207 */ /* 0x000fe20005800000 */
[----:B------:R-:W5:Y:S01]  /*11fc0*/  LDL.LU R24, [R1+0xa64] ;  /* 0x000a640001187983 */ /* 0x000f620000300800 */
[----:B------:R-:W-:Y:S01]  /*11fd0*/  ISETP.GE.AND P2, PT, R158, RZ, PT ;  /* 0x000000ff9e00720c */ /* 0x000fe20003f46270 */
[----:B------:R-:W-:-:S02]  /*11fe0*/  @P0 IMAD.MOV.U32 R43, RZ, RZ, R42 ;  /* 0x000000ffff2b0224 */ /* 0x000fc400078e002a */
[----:B------:R-:W5:Y:S01]  /*11ff0*/  LDL.LU R25, [R1+0xa60] ;  /* 0x000a600001197983 */ /* 0x000f620000300800 */
[----:B------:R-:W-:-:S03]  /*12000*/  SEL R54, R5, R54, !P3 ;  /* 0x0000003605367207 */ /* 0x000fc60005800000 */
[----:B------:R0:W-:Y:S01]  /*12010*/  STS.U8 [R31+UR9+0x4600], R104 ;  /* 0x004600681f007988 */ /* 0x0001e20008000009 */
[----:B------:R-:W-:Y:S01]  /*12020*/  IMAD R52, R52, UR5, RZ ;  /* 0x0000000534347c24 */ /* 0x000fe2000f8e02ff */
[----:B------:R-:W-:Y:S02]  /*12030*/  PRMT R103, RZ, 0x7610, R103 ;  /* 0x00007610ff677816 */ /* 0x000fe40000000067 */
[----:B------:R-:W-:Y:S01]  /*12040*/  STL [R1+0x220], R41 ;  /* 0x0002202901007387 */ /* 0x000fe20000100800 */
[--C-:B------:R-:W-:Y:S01]  /*12050*/  @!P4 IMAD.IADD R53, R53, 0x1, -R39.reuse ;  /* 0x000000013535c824 */ /* 0x100fe200078e0a27 */
[----:B------:R-:W-:Y:S01]  /*12060*/  PRMT R102, RZ, 0x7610, R102 ;  /* 0x00007610ff667816 */ /* 0x000fe20000000066 */
[--C-:B------:R-:W-:Y:S01]  /*12070*/  @!P6 IMAD.IADD R55, R55, 0x1, -R39.reuse ;  /* 0x000000013737e824 */ /* 0x100fe200078e0a27 */
[----:B------:R1:W-:Y:S01]  /*12080*/  STL [R1+0x21c], R42 ;  /* 0x00021c2a01007387 */ /* 0x0003e20000100800 */
[----:B0-----:R-:W-:Y:S01]  /*12090*/  PRMT R104, RZ, 0x7610, R104 ;  /* 0x00007610ff687816 */ /* 0x001fe20000000068 */
[----:B------:R-:W-:Y:S01]  /*120a0*/  IMAD R54, R54, UR12, RZ ;  /* 0x0000000c36367c24 */ /* 0x000fe2000f8e02ff */
[----:B------:R-:W-:Y:S01]  /*120b0*/  ISETP.GE.AND P4, PT, R157, RZ, PT ;  /* 0x000000ff9d00720c */ /* 0x000fe20003f86270 */
[----:B------:R-:W-:Y:S01]  /*120c0*/  @!P5 IMAD.IADD R56, R56, 0x1, -R39 ;  /* 0x000000013838d824 */ /* 0x000fe200078e0a27 */
[----:B------:R-:W5:Y:S01]  /*120d0*/  LDL.LU R158, [R1+0xa5c] ;  /* 0x000a5c00019e7983 */ /* 0x000f620000300800 */
[----:B------:R-:W-:Y:S01]  /*120e0*/  @!P2 IMAD.MOV R53, RZ, RZ, -R53 ;  /* 0x000000ffff35a224 */ /* 0x000fe200078e0a35 */
[----:B------:R-:W-:Y:S01]  /*120f0*/  PRMT R101, RZ, 0x7610, R101 ;  /* 0x00007610ff657816 */ /* 0x000fe20000000065 */
[----:B------:R-:W0:Y:S01]  /*12100*/  LDCU UR5, c[0x0][0x3b0] ;  /* 0x00007600ff0577ac */ /* 0x000e220008000800 */
[----:B-1----:R-:W-:Y:S01]  /*12110*/  @P0 IMAD.MOV.U32 R42, RZ, RZ, R41 ;  /* 0x000000ffff2a0224 */ /* 0x002fe200078e0029 */
[----:B------:R-:W-:Y:S01]  /*12120*/  ISETP.GT.U32.AND P5, PT, R39, R56, PT ;  /* 0x000000382700720c */ /* 0x000fe20003fa4070 */
[----:B------:R-:W5:Y:S01]  /*12130*/  LDL.LU R157, [R1+0xa58] ;  /* 0x000a5800019d7983 */ /* 0x000f620000300800 */
[----:B------:R-:W-:Y:S01]  /*12140*/  PRMT R100, RZ, 0x7610, R100 ;  /* 0x00007610ff647816 */ /* 0x000fe20000000064 */
[----:B------:R-:W1:Y:S02]  /*12150*/  LDCU UR12, c[0x0][0x3b0] ;  /* 0x00007600ff0c77ac */ /* 0x000e640008000800 */
[----:B------:R0:W2:Y:S02]  /*12160*/  @P0 LDG.E.U8 R104, desc[UR18][R42.64] ;  /* 0x000000122a680981 */ /* 0x0000a4000c1e1100 */
[----:B0-----:R-:W-:-:S04]  /*12170*/  IADD3 R42, P6, PT, R52, R38, RZ ;  /* 0x00000026342a7210 */ /* 0x001fc80007fde0ff */
[----:B------:R-:W-:Y:S02]  /*12180*/  LEA.HI.X.SX32 R43, R52, R35, 0x1, P6 ;  /* 0x00000023342b7211 */ /* 0x000fe400030f0eff */
[C---:B------:R-:W-:Y:S01]  /*12190*/  IADD3 R41, P6, PT, R54.reuse, R38, RZ ;  /* 0x0000002636297210 */ /* 0x040fe20007fde0ff */
[----:B------:R-:W-:Y:S01]  /*121a0*/  @!P4 IMAD.MOV R55, RZ, RZ, -R55 ;  /* 0x000000ffff37c224 */ /* 0x000fe200078e0a37 */
[----:B------:R-:W-:Y:S01]  /*121b0*/  SEL R53, R5, R53, !P3 ;  /* 0x0000003505357207 */ /* 0x000fe20005800000 */
[----:B------:R0:W-:Y:S01]  /*121c0*/  STL [R1+0x270], R42 ;  /* 0x0002702a01007387 */ /* 0x0001e20000100800 */
[----:B------:R-:W-:Y:S02]  /*121d0*/  LEA.HI.X.SX32 R44, R54, R35, 0x1, P6 ;  /* 0x00000023362c7211 */ /* 0x000fe400030f0eff */
[----:B------:R-:W-:Y:S01]  /*121e0*/  ISETP.GT.U32.AND P2, PT, R39, R57, PT ;  /* 0x000000392700720c */ /* 0x000fe20003f44070 */
[----:B------:R0:W-:Y:S01]  /*121f0*/  STL [R1+0x26c], R43 ;  /* 0x00026c2b01007387 */ /* 0x0001e20000100800 */
[----:B------:R-:W-:Y:S01]  /*12200*/  SEL R55, R5, R55, !P3 ;  /* 0x0000003705377207 */ /* 0x000fe20005800000 */
[----:B------:R-:W-:-:S02]  /*12210*/  IMAD R53, R53, UR4, RZ ;  /* 0x0000000435357c24 */ /* 0x000fc4000f8e02ff */
[----:B------:R0:W2:Y:S01]  /*12220*/  @P0 LDG.E.U8 R103, desc[UR18][R42.64] ;  /* 0x000000122a670981 */ /* 0x0000a2000c1e1100 */
[----:B------:R-:W-:Y:S01]  /*12230*/  ISETP.GE.AND P4, PT, R111, RZ, PT ;  /* 0x000000ff6f00720c */ /* 0x000fe20003f86270 */
[----:B------:R-:W-:Y:S01]  /*12240*/  IMAD R55, R55, UR13, RZ ;  /* 0x0000000d37377c24 */ /* 0x000fe2000f8e02ff */
[----:B------:R-:W1:Y:S01]  /*12250*/  LDCU UR4, c[0x0][0x3b0] ;  /* 0x00007600ff0477ac */ /* 0x000e620008000800 */
[----:B------:R-:W-:Y:S02]  /*12260*/  @!P5 IMAD.IADD R56, R56, 0x1, -R39 ;  /* 0x000000013838d824 */ /* 0x000fe400078e0a27 */
[----:B0-----:R-:W-:Y:S02]  /*12270*/  @P0 IMAD.MOV.U32 R42, RZ, RZ, R41 ;  /* 0x000000ffff2a0224 */ /* 0x001fe400078e0029 */
[----:B------:R-:W-:Y:S01]  /*12280*/  @P0 IMAD.MOV.U32 R43, RZ, RZ, R44 ;  /* 0x000000ffff2b0224 */ /* 0x000fe200078e002c */
[----:B------:R-:W-:Y:S01]  /*12290*/  ISETP.GT.U32.AND P5, PT, R39, R58, PT ;  /* 0x0000003a2700720c */ /* 0x000fe20003fa4070 */
[----:B------:R0:W-:Y:S01]  /*122a0*/  STL [R1+0x278], R41 ;  /* 0x0002782901007387 */ /* 0x0001e20000100800 */
[----:B------:R-:W-:Y:S01]  /*122b0*/  @!P2 IMAD.IADD R57, R57, 0x1, -R39 ;  /* 0x000000013939a824 */ /* 0x000fe200078e0a27 */
[----:B------:R-:W-:Y:S01]  /*122c0*/  PRMT R99, RZ, 0x7610, R99 ;  /* 0x00007610ff637816 */ /* 0x000fe20000000063 */
[----:B------:R-:W1:Y:S01]  /*122d0*/  LDCU UR13, c[0x0][0x3b0] ;  /* 0x00007600ff0d77ac */ /* 0x000e620008000800 */
[----:B------:R0:W2:Y:S01]  /*122e0*/  @P0 LDG.E.U8 R102, desc[UR18][R42.64] ;  /* 0x000000122a660981 */ /* 0x0000a2000c1e1100 */
[----:B------:R-:W-:Y:S01]  /*122f0*/  @!P4 IMAD.MOV R56, RZ, RZ, -R56 ;  /* 0x000000ffff38c224 */ /* 0x000fe200078e0a38 */
[----:B0-----:R-:W-:-:S04]  /*12300*/  IADD3 R42, P6, PT, R53, R38, RZ ;  /* 0x00000026352a7210 */ /* 0x001fc80007fde0ff */
[----:B------:R-:W-:Y:S02]  /*12310*/  LEA.HI.X.SX32 R43, R53, R35, 0x1, P6 ;  /* 0x00000023352b7211 */ /* 0x000fe400030f0eff */
[----:B------:R-:W-:Y:S01]  /*12320*/  IADD3 R41, P6, PT, R55, R38, RZ ;  /* 0x0000002637297210 */ /* 0x000fe20007fde0ff */
[----:B------:R0:W-:Y:S01]  /*12330*/  STL [R1+0x274], R44 ;  /* 0x0002742c01007387 */ /* 0x0001e20000100800 */
[----:B------:R-:W-:Y:S01]  /*12340*/  ISETP.GT.U32.AND P2, PT, R39, R57, PT ;  /* 0x000000392700720c */ /* 0x000fe20003f44070 */
[----:B------:R-:W-:Y:S01]  /*12350*/  @!P5 IMAD.IADD R58, R58, 0x1, -R39 ;  /* 0x000000013a3ad824 */ /* 0x000fe200078e0a27 */
[----:B------:R-:W-:Y:S01]  /*12360*/  SEL R56, R5, R56, !P3 ;  /* 0x0000003805387207 */ /* 0x000fe20005800000 */
[----:B------:R-:W5:Y:S01]  /*12370*/  LDL.LU R111, [R1+0xa54] ;  /* 0x000a5400016f7983 */ /* 0x000f620000300800 */
[----:B------:R-:W-:-:S03]  /*12380*/  ISETP.GE.AND P4, PT, R110, RZ, PT ;  /* 0x000000ff6e00720c */ /* 0x000fc60003f86270 */
[----:B------:R1:W2:Y:S01]  /*12390*/  @P0 LDG.E.U8 R101, desc[UR18][R42.64] ;  /* 0x000000122a650981 */ /* 0x0002a2000c1e1100 */
[----:B0-----:R-:W-:Y:S02]  /*123a0*/  LEA.HI.X.SX32 R44, R55, R35, 0x1, P6 ;  /* 0x00000023372c7211 */ /* 0x001fe400030f0eff */
[C---:B------:R-:W-:Y:S01]  /*123b0*/  ISETP.GT.U32.AND P6, PT, R39.reuse, R59, PT ;  /* 0x0000003b2700720c */ /* 0x040fe20003fc4070 */
[----:B-1----:R-:W-:Y:S01]  /*123c0*/  IMAD R56, R56, UR4, RZ ;  /* 0x0000000438387c24 */ /* 0x002fe2000f8e02ff */
[----:B------:R-:W-:Y:S01]  /*123d0*/  ISETP.GT.U32.AND P5, PT, R39, R58, PT ;  /* 0x0000003a2700720c */ /* 0x000fe20003fa4070 */
[----:B------:R0:W-:Y:S01]  /*123e0*/  STL [R1+0x280], R42 ;  /* 0x0002802a01007387 */ /* 0x0001e20000100800 */
[----:B------:R-:W-:Y:S01]  /*123f0*/  @!P2 IMAD.IADD R57, R57, 0x1, -R39 ;  /* 0x000000013939a824 */ /* 0x000fe200078e0a27 */
[----:B------:R-:W1:Y:S02]  /*12400*/  LDCU UR4, c[0x0][0x3b0] ;  /* 0x00007600ff0477ac */ /* 0x000e640008000800 */
[----:B------:R4:W-:Y:S04]  /*12410*/  STL [R1+0x27c], R43 ;  /* 0x00027c2b01007387 */ /* 0x0009e80000100800 */
[----:B------:R4:W-:Y:S01]  /*12420*/  STL [R1+0x2b0], R41 ;  /* 0x0002b02901007387 */ /* 0x0009e20000100800 */
[----:B0-----:R-:W-:-:S02]  /*12430*/  @P0 IMAD.MOV.U32 R42, RZ, RZ, R41 ;  /* 0x000000ffff2a0224 */ /* 0x001fc400078e0029 */
[----:B------:R-:W-:Y:S01]  /*12440*/  @!P6 IMAD.IADD R59, R59, 0x1, -R39 ;  /* 0x000000013b3be824 */ /* 0x000fe200078e0a27 */
[----:B------:R0:W-:Y:S01]  /*12450*/  STL [R1+0x2ac], R44 ;  /* 0x0002ac2c01007387 */ /* 0x0001e20000100800 */
[----:B----4-:R-:W-:Y:S01]  /*12460*/  @P0 IMAD.MOV.U32 R43, RZ, RZ, R44 ;  /* 0x000000ffff2b0224 */ /* 0x010fe200078e002c */
[----:B------:R-:W-:Y:S01]  /*12470*/  IADD3 R41, P6, PT, R56, R38, RZ ;  /* 0x0000002638297210 */ /* 0x000fe20007fde0ff */
[----:B------:R-:W-:Y:S01]  /*12480*/  @!P4 IMAD.MOV R57, RZ, RZ, -R57 ;  /* 0x000000ffff39c224 */ /* 0x000fe200078e0a39 */
[C---:B------:R-:W-:Y:S01]  /*12490*/  ISETP.GT.U32.AND P2, PT, R39.reuse, R59, PT ;  /* 0x0000003b2700720c */ /* 0x040fe20003f44070 */
[----:B------:R-:W-:Y:S01]  /*124a0*/  @!P5 IMAD.IADD R58, R58, 0x1, -R39 ;  /* 0x000000013a3ad824 */ /* 0x000fe200078e0a27 */
[----:B------:R4:W2:Y:S01]  /*124b0*/  @P0 LDG.E.U8 R100, desc[UR18][R42.64] ;  /* 0x000000122a640981 */ /* 0x0008a2000c1e1100 */
[----:B0-----:R-:W-:Y:S02]  /*124c0*/  LEA.HI.X.SX32 R44, R56, R35, 0x1, P6 ;  /* 0x00000023382c7211 */ /* 0x001fe400030f0eff */
[----:B------:R-:W-:Y:S01]  /*124d0*/  ISETP.GE.AND P6, PT, R22, RZ, PT ;  /* 0x000000ff1600720c */ /* 0x000fe20003fc6270 */
[----:B------:R-:W5:Y:S01]  /*124e0*/  LDL.LU R110, [R1+0xa50] ;  /* 0x000a5000016e7983 */ /* 0x000f620000300800 */
[----:B------:R-:W-:-:S02]  /*124f0*/  ISETP.GT.U32.AND P4, PT, R39, R60, PT ;  /* 0x0000003c2700720c */ /* 0x000fc40003f84070 */
[----:B------:R-:W-:Y:S02]  /*12500*/  SEL R57, R5, R57, !P3 ;  /* 0x0000003905397207 */ /* 0x000fe40005800000 */
[----:B------:R-:W-:-:S03]  /*12510*/  ISETP.GE.AND P5, PT, R23, RZ, PT ;  /* 0x000000ff1700720c */ /* 0x000fc60003fa6270 */
[----:B------:R-:W-:Y:S01]  /*12520*/  IMAD R57, R57, UR5, RZ ;  /* 0x0000000539397c24 */ /* 0x000fe2000f8e02ff */
[----:B------:R-:W0:Y:S01]  /*12530*/  LDCU UR5, c[0x0][0x3b0] ;  /* 0x00007600ff0577ac */ /* 0x000e220008000800 */
[----:B----4-:R-:W-:Y:S01]  /*12540*/  @P0 IMAD.MOV.U32 R42, RZ, RZ, R41 ;  /* 0x000000ffff2a0224 */ /* 0x010fe200078e0029 */
[----:B------:R4:W-:Y:S01]  /*12550*/  STL [R1+0x2b8], R41 ;  /* 0x0002b82901007387 */ /* 0x0009e20000100800 */
[----:B------:R-:W-:Y:S02]  /*12560*/  @P0 IMAD.MOV.U32 R43, RZ, RZ, R44 ;  /* 0x000000ffff2b0224 */ /* 0x000fe400078e002c */
[----:B------:R-:W-:Y:S01]  /*12570*/  @!P6 IMAD.MOV R58, RZ, RZ, -R58 ;  /* 0x000000ffff3ae224 */ /* 0x000fe200078e0a3a */
[----:B------:R-:W5:Y:S01]  /*12580*/  LDL.LU R22, [R1+0xa4c] ;  /* 0x000a4c0001167983 */ /* 0x000f620000300800 */
[--C-:B------:R-:W-:Y:S02]  /*12590*/  @!P2 IMAD.IADD R59, R59, 0x1, -R39.reuse ;  /* 0x000000013b3ba824 */ /* 0x100fe400078e0a27 */
[----:B------:R-:W-:Y:S01]  /*125a0*/  @!P4 IMAD.IADD R60, R60, 0x1, -R39 ;  /* 0x000000013c3cc824 */ /* 0x000fe200078e0a27 */
[----:B------:R-:W-:Y:S01]  /*125b0*/  ISETP.GT.U32.AND P2, PT, R39, R62, PT ;  /* 0x0000003e2700720c */ /* 0x000fe20003f44070 */
[----:B------:R0:W2:Y:S01]  /*125c0*/  @P0 LDG.E.U8 R99, desc[UR18][R42.64] ;  /* 0x000000122a630981 */ /* 0x0000a2000c1e1100 */
[----:B----4-:R-:W-:Y:S01]  /*125d0*/  IADD3 R41, P6, PT, R57, R38, RZ ;  /* 0x0000002639297210 */ /* 0x010fe20007fde0ff */
[----:B------:R-:W-:Y:S01]  /*125e0*/  @!P5 IMAD.MOV R59, RZ, RZ, -R59 ;  /* 0x000000ffff3bd224 */ /* 0x000fe200078e0a3b */
[----:B------:R-:W-:-:S02]  /*125f0*/  ISETP.GT.U32.AND P4, PT, R39, R61, PT ;  /* 0x0000003d2700720c */ /* 0x000fc40003f84070 */
[----:B0-----:R-:W-:Y:S02]  /*12600*/  LEA.HI.X.SX32 R42, R57, R35, 0x1, P6 ;  /* 0x00000023392a7211 */ /* 0x001fe400030f0eff */
[----:B------:R-:W-:Y:S02]  /*12610*/  ISETP.GT.U32.AND P6, PT, R39, R60, PT ;  /* 0x0000003c2700720c */ /* 0x000fe40003fc4070 */
[C---:B------:R-:W-:Y:S01]  /*12620*/  SEL R59, R5.reuse, R59, !P3 ;  /* 0x0000003b053b7207 */ /* 0x040fe20005800000 */
[----:B------:R-:W-:Y:S01]  /*12630*/  STL [R1+0x2b4], R44 ;  /* 0x0002b42c01007387 */ /* 0x000fe20000100800 */
[----:B------:R-:W-:Y:S02]  /*12640*/  SEL R58, R5, R58, !P3 ;  /* 0x0000003a053a7207 */ /* 0x000fe40005800000 */
[----:B------:R-:W-:Y:S01]  /*12650*/  ISETP.GE.AND P5, PT, R156, RZ, PT ;  /* 0x000000ff9c00720c */ /* 0x000fe20003fa6270 */
[----:B------:R-:W5:Y:S01]  /*12660*/  LDL.LU R23, [R1+0xa48] ;  /* 0x000a480001177983 */ /* 0x000f620000300800 */
[----:B------:R-:W-:Y:S01]  /*12670*/  IMAD R59, R59, UR5, RZ ;  /* 0x000000053b3b7c24 */ /* 0x000fe2000f8e02ff */
[----:B------:R-:W-:Y:S01]  /*12680*/  PRMT R98, RZ, 0x7610, R98 ;  /* 0x00007610ff627816 */ /* 0x000fe20000000062 */
[----:B------:R-:W-:Y:S01]  /*12690*/  @P0 IMAD.MOV.U32 R43, RZ, RZ, R42 ;  /* 0x000000ffff2b0224 */ /* 0x000fe200078e002a */
[----:B------:R-:W-:Y:S01]  /*126a0*/  STL [R1+0x2c0], R41 ;  /* 0x0002c02901007387 */ /* 0x000fe20000100800 */
[--C-:B------:R-:W-:Y:S01]  /*126b0*/  @!P2 IMAD.IADD R62, R62, 0x1, -R39.reuse ;  /* 0x000000013e3ea824 */ /* 0x100fe200078e0a27 */
[----:B------:R-:W0:Y:S02]  /*126c0*/  LDCU UR5, c[0x0][0x3b0] ;  /* 0x00007600ff0577ac */ /* 0x000e240008000800 */
[----:B------:R4:W-:Y:S01]  /*126d0*/  STL [R1+0x2bc], R42 ;  /* 0x0002bc2a01007387 */ /* 0x0009e20000100800 */
[----:B-1----:R-:W-:Y:S01]  /*126e0*/  IMAD R58, R58, UR4, RZ ;  /* 0x000000043a3a7c24 */ /* 0x002fe2000f8e02ff */
[----:B------:R-:W1:Y:S01]  /*126f0*/  LDCU UR4, c[0x0][0x3b0] ;  /* 0x00007600ff0477ac */ /* 0x000e620008000800 */
[--C-:B------:R-:W-:Y:S01]  /*12700*/  @!P6 IMAD.IADD R60, R60, 0x1, -R39.reuse ;  /* 0x000000013c3ce824 */ /* 0x100fe200078e0a27 */
[----:B------:R0:W-:Y:S01]  /*12710*/  STS.U8 [R31+UR9+0x4a00], R97 ;  /* 0x004a00611f007988 */ /* 0x0001e20008000009 */
[----:B------:R-:W-:Y:S01]  /*12720*/  @!P4 IMAD.IADD R61, R61, 0x1, -R39 ;  /* 0x000000013d3dc824 */ /* 0x000fe200078e0a27 */
[----:B------:R-:W-:Y:S01]  /*12730*/  ISETP.GT.U32.AND P4, PT, R39, R62, PT ;  /* 0x0000003e2700720c */ /* 0x000fe20003f84070 */
[----:B----4-:R-:W-:Y:S01]  /*12740*/  @P0 IMAD.MOV.U32 R42, RZ, RZ, R41 ;  /* 0x000000ffff2a0224 */ /* 0x010fe200078e0029 */
[C---:B------:R-:W-:Y:S01]  /*12750*/  IADD3 R41, P6, PT, R59.reuse, R38, RZ ;  /* 0x000000263b297210 */ /* 0x040fe20007fde0ff */
[----:B------:R-:W5:Y:S04]  /*12760*/  LDL.LU R156, [R1+0xa44] ;  /* 0x000a4400019c7983 */ /* 0x000f680000300800 */
[----:B------:R4:W2:Y:S01]  /*12770*/  @P0 LDG.E.U8 R98, desc[UR18][R42.64] ;  /* 0x000000122a620981 */ /* 0x0008a2000c1e1100 */
[----:B------:R-:W-:-:S02]  /*12780*/  LEA.HI.X.SX32 R44, R59, R35, 0x1, P6 ;  /* 0x000000233b2c7211 */ /* 0x000fc400030f0eff */
[----:B------:R-:W-:Y:S01]  /*12790*/  ISETP.GE.AND P6, PT, R150, RZ, PT ;  /* 0x000000ff9600720c */ /* 0x000fe20003fc6270 */
[----:B------:R-:W-:Y:S01]  /*127a0*/  @!P5 IMAD.MOV R60, RZ, RZ, -R60 ;  /* 0x000000ffff3cd224 */ /* 0x000fe200078e0a3c */
[----:B----4-:R-:W-:-:S04]  /*127b0*/  IADD3 R42, P2, PT, R58, R38, RZ ;  /* 0x000000263a2a7210 */ /* 0x010fc80007f5e0ff */
[----:B------:R-:W-:Y:S02]  /*127c0*/  LEA.HI.X.SX32 R43, R58, R35, 0x1, P2 ;  /* 0x000000233a2b7211 */ /* 0x000fe400010f0eff */
[C---:B------:R-:W-:Y:S02]  /*127d0*/  ISETP.GT.U32.AND P2, PT, R39.reuse, R61, PT ;  /* 0x0000003d2700720c */ /* 0x040fe40003f44070 */
[----:B------:R-:W-:Y:S02]  /*127e0*/  ISETP.GT.U32.AND P5, PT, R39, R63, PT ;  /* 0x0000003f2700720c */ /* 0x000fe40003fa4070 */
[----:B------:R-:W-:Y:S01]  /*127f0*/  SEL R60, R5, R60, !P3 ;  /* 0x0000003c053c7207 */ /* 0x000fe20005800000 */
[----:B------:R-:W-:Y:S01]  /*12800*/  @!P4 IMAD.IADD R62, R62, 0x1, -R39 ;  /* 0x000000013e3ec824 */ /* 0x000fe200078e0a27 */
[----:B0-----:R-:W-:Y:S02]  /*12810*/  PRMT R97, RZ, 0x7610, R97 ;  /* 0x00007610ff617816 */ /* 0x001fe40000000061 */
[----:B------:R-:W-:Y:S01]  /*12820*/  ISETP.GE.AND P4, PT, R20, RZ, PT ;  /* 0x000000ff1400720c */ /* 0x000fe20003f86270 */
[----:B------:R-:W-:Y:S01]  /*12830*/  IMAD R60, R60, UR12, RZ ;  /* 0x0000000c3c3c7c24 */ /* 0x000fe2000f8e02ff */
[----:B------:R0:W-:Y:S01]  /*12840*/  STL [R1+0x2f0], R42 ;  /* 0x0002f02a01007387 */ /* 0x0001e20000100800 */
[----:B------:R-:W-:Y:S01]  /*12850*/  @!P6 IMAD.MOV R62, RZ, RZ, -R62 ;  /* 0x000000ffff3ee224 */ /* 0x000fe200078e0a3e */
[----:B------:R-:W4:Y:S01]  /*12860*/  LDCU UR12, c[0x0][0x3b0] ;  /* 0x00007600ff0c77ac */ /* 0x000f220008000800 */
[----:B------:R-:W-:Y:S01]  /*12870*/  @!P2 IMAD.IADD R61, R61, 0x1, -R39 ;  /* 0x000000013d3da824 */ /* 0x000fe200078e0a27 */
[----:B------:R-:W-:Y:S04]  /*12880*/  STL [R1+0x2ec], R43 ;  /* 0x0002ec2b01007387 */ /* 0x000fe80000100800 */
[----:B------:R0:W2:Y:S01]  /*12890*/  @P0 LDG.E.U8 R97, desc[UR18][R42.64] ;  /* 0x000000122a610981 */ /* 0x0000a2000c1e1100 */
[----:B------:R-:W-:-:S03]  /*128a0*/  SEL R62, R5, R62, !P3 ;  /* 0x0000003e053e7207 */ /* 0x000fc60005800000 */
[----:B------:R1:W-:Y:S01]  /*128b0*/  STL [R1+0x2f8], R41 ;  /* 0x0002f82901007387 */ /* 0x0003e20000100800 */
[----:B------:R-:W-:-:S03]  /*128c0*/  @!P5 IMAD.IADD R63, R63, 0x1, -R39 ;  /* 0x000000013f3fd824 */ /* 0x000fc600078e0a27 */
[----:B------:R4:W-:Y:S01]  /*128d0*/  STS.U8 [R31+UR9+0x4e00], R96 ;  /* 0x004e00601f007988 */ /* 0x0009e20008000009 */
[----:B0-----:R-:W-:-:S03]  /*128e0*/  @P0 IMAD.MOV.U32 R42, RZ, RZ, R41 ;  /* 0x000000ffff2a0224 */ /* 0x001fc600078e0029 */
[----:B------:R-:W5:Y:S01]  /*128f0*/  LDL.LU R150, [R1+0xa40] ;  /* 0x000a400001967983 */ /* 0x000f620000300800 */
[----:B-1----:R-:W-:Y:S01]  /*12900*/  IADD3 R41, P2, PT, R60, R38, RZ ;  /* 0x000000263c297210 */ /* 0x002fe20007f5e0ff */
[----:B------:R-:W-:Y:S02]  /*12910*/  @P0 IMAD.MOV.U32 R43, RZ, RZ, R44 ;  /* 0x000000ffff2b0224 */ /* 0x000fe400078e002c */
[----:B------:R0:W-:Y:S01]  /*12920*/  STL [R1+0x2f4], R44 ;  /* 0x0002f42c01007387 */ /* 0x0001e20000100800 */
[----:B----4-:R-:W-:Y:S01]  /*12930*/  PRMT R96, RZ, 0x7610, R96 ;  /* 0x00007610ff607816 */ /* 0x010fe20000000060 */
[----:B------:R-:W-:Y:S02]  /*12940*/  @!P4 IMAD.MOV R61, RZ, RZ, -R61 ;  /* 0x000000ffff3dc224 */ /* 0x000fe400078e0a3d */
[----:B------:R1:W-:Y:S01]  /*12950*/  STS.U8 [R31+UR9+0x5200], R95 ;  /* 0x0052005f1f007988 */ /* 0x0003e20008000009 */
[----:B------:R-:W-:Y:S01]  /*12960*/  IMAD R62, R62, UR4, RZ ;  /* 0x000000043e3e7c24 */ /* 0x000fe2000f8e02ff */
[----:B------:R-:W-:Y:S01]  /*12970*/  ISETP.GT.U32.AND P5, PT, R39, R63, PT ;  /* 0x0000003f2700720c */ /* 0x000fe20003fa4070 */
[----:B------:R-:W4:Y:S01]  /*12980*/  LDCU UR4, c[0x0][0x3b0] ;  /* 0x00007600ff0477ac */ /* 0x000f220008000800 */
[----:B------:R3:W2:Y:S01]  /*12990*/  @P0 LDG.E.U8 R96, desc[UR18][R42.64] ;  /* 0x000000122a600981 */ /* 0x0006a2000c1e1100 */
[----:B0-----:R-:W-:-:S02]  /*129a0*/  LEA.HI.X.SX32 R44, R60, R35, 0x1, P2 ;  /* 0x000000233c2c7211 */ /* 0x001fc400010f0eff */
[----:B------:R-:W-:Y:S01]  /*129b0*/  ISETP.GT.U32.AND P6, PT, R39, R64, PT ;  /* 0x000000402700720c */ /* 0x000fe20003fc4070 */
[----:B------:R-:W5:Y:S01]  /*129c0*/  LDL.LU R20, [R1+0xa3c] ;  /* 0x000a3c0001147983 */ /* 0x000f620000300800 */
[----:B-1----:R-:W-:Y:S02]  /*129d0*/  PRMT R95, RZ, 0x7610, R95 ;  /* 0x00007610ff5f7816 */ /* 0x002fe4000000005f */
[----:B------:R-:W-:Y:S01]  /*129e0*/  SEL R61, R5, R61, !P3 ;  /* 0x0000003d053d7207 */ /* 0x000fe20005800000 */
[----:B---3--:R-:W-:Y:S02]  /*129f0*/  @P0 IMAD.MOV.U32 R42, RZ, RZ, R41 ;  /* 0x000000ffff2a0224 */ /* 0x008fe400078e0029 */
[----:B------:R-:W-:Y:S01]  /*12a00*/  @P0 IMAD.MOV.U32 R43, RZ, RZ, R44 ;  /* 0x000000ffff2b0224 */ /* 0x000fe200078e002c */
[----:B------:R-:W-:Y:S02]  /*12a10*/  IADD3 R45, P4, PT, R62, R38, RZ ;  /* 0x000000263e2d7210 */ /* 0x000fe40007f9e0ff */
[----:B------:R-:W-:-:S02]  /*12a20*/  ISETP.GE.AND P2, PT, R21, RZ, PT ;  /* 0x000000ff1500720c */ /* 0x000fc40003f46270 */
[----:B------:R0:W3:Y:S01]  /*12a30*/  @P0 LDG.E.U8 R95, desc[UR18][R42.64] ;  /* 0x000000122a5f0981 */ /* 0x0000e2000c1e1100 */
[----:B------:R-:W-:Y:S01]  /*12a40*/  IMAD R61, R61, UR5, RZ ;  /* 0x000000053d3d7c24 */ /* 0x000fe2000f8e02ff */
[----:B------:R-:W1:Y:S01]  /*12a50*/  LDCU UR5, c[0x0][0x3b0] ;  /* 0x00007600ff0577ac */ /* 0x000e620008000800 */
[--C-:B------:R-:W-:Y:S01]  /*12a60*/  @!P5 IMAD.IADD R63, R63, 0x1, -R39.reuse ;  /* 0x000000013f3fd824 */ /* 0x100fe200078e0a27 */
[----:B------:R4:W-:Y:S01]  /*12a70*/  STL [R1+0x300], R41 ;  /* 0x0003002901007387 */ /* 0x0009e20000100800 */
[----:B0-----:R-:W-:Y:S02]  /*12a80*/  LEA.HI.X.SX32 R42, R62, R35, 0x1, P4 ;  /* 0x000000233e2a7211 */ /* 0x001fe400020f0eff */
[----:B------:R-:W-:Y:S01]  /*12a90*/  ISETP.GT.U32.AND P4, PT, R39, R66, PT ;  /* 0x000000422700720c */ /* 0x000fe20003f84070 */
[----:B------:R-:W-:Y:S01]  /*12aa0*/  @!P6 IMAD.IADD R64, R64, 0x1, -R39 ;  /* 0x000000014040e824 */ /* 0x000fe200078e0a27 */
[----:B----4-:R-:W-:Y:S01]  /*12ab0*/  IADD3 R41, P5, PT, R61, R38, RZ ;  /* 0x000000263d297210 */ /* 0x010fe20007fbe0ff */
[----:B------:R0:W-:Y:S01]  /*12ac0*/  STL [R1+0x2fc], R44 ;  /* 0x0002fc2c01007387 */ /* 0x0001e20000100800 */
[----:B------:R-:W-:-:S02]  /*12ad0*/  @!P2 IMAD.MOV R63, RZ, RZ, -R63 ;  /* 0x000000ffff3fa224 */ /* 0x000fc400078e0a3f */
[----:B------:R-:W-:Y:S01]  /*12ae0*/  ISETP.GT.U32.AND P6, PT, R39, R64, PT ;  /* 0x000000402700720c */ /* 0x000fe20003fc4070 */
[----:B------:R-:W5:Y:S01]  /*12af0*/  LDL.LU R21, [R1+0xa38] ;  /* 0x000a380001157983 */ /* 0x000f620000300800 */
[----:B------:R-:W-:Y:S02]  /*12b00*/  ISETP.GE.AND P2, PT, R18, RZ, PT ;  /* 0x000000ff1200720c */ /* 0x000fe40003f46270 */
[----:B0-----:R-:W-:Y:S02]  /*12b10*/  LEA.HI.X.SX32 R44, R61, R35, 0x1, P5 ;  /* 0x000000233d2c7211 */ /* 0x001fe400028f0eff */
[----:B------:R-:W-:Y:S01]  /*12b20*/  ISETP.GT.U32.AND P5, PT, R39, R65, PT ;  /* 0x000000412700720c */ /* 0x000fe20003fa4070 */
[----:B------:R-:W-:Y:S01]  /*12b30*/  @!P4 IMAD.IADD R66, R66, 0x1, -R39 ;  /* 0x000000014242c824 */ /* 0x000fe200078e0a27 */
[----:B------:R-:W-:Y:S01]  /*12b40*/  SEL R63, R5, R63, !P3 ;  /* 0x0000003f053f7207 */ /* 0x000fe20005800000 */
[----:B------:R0:W-:Y:S01]  /*12b50*/  STS.U8 [R31+UR9+0x5600], R94 ;  /* 0x0056005e1f007988 */ /* 0x0001e20008000009 */
[----:B------:R-:W-:-:S02]  /*12b60*/  @P0 IMAD.MOV.U32 R43, RZ, RZ, R42 ;  /* 0x000000ffff2b0224 */ /* 0x000fc400078e002a */
[----:B------:R-:W-:Y:S01]  /*12b70*/  ISETP.GT.U32.AND P4, PT, R39, R66, PT ;  /* 0x000000422700720c */ /* 0x000fe20003f84070 */
[----:B------:R-:W-:Y:S01]  /*12b80*/  STL [R1+0x328], R45 ;  /* 0x0003282d01007387 */ /* 0x000fe20000100800 */
[----:B------:R-:W-:Y:S01]  /*12b90*/  IMAD R63, R63, UR4, RZ ;  /* 0x000000043f3f7c24 */ /* 0x000fe2000f8e02ff */
[----:B------:R-:W4:Y:S02]  /*12ba0*/  LDCU UR4, c[0x0][0x3b0] ;  /* 0x00007600ff0477ac */ /* 0x000f240008000800 */
[----:B------:R1:W-:Y:S01]  /*12bb0*/  STL [R1+0x324], R42 ;  /* 0x0003242a01007387 */ /* 0x0003e20000100800 */
[----:B0-----:R-:W-:Y:S01]  /*12bc0*/  PRMT R94, RZ, 0x7610, R94 ;  /* 0x00007610ff5e7816 */ /* 0x001fe2000000005e */
[--C-:B------:R-:W-:Y:S02]  /*12bd0*/  @!P5 IMAD.IADD R65, R65, 0x1, -R39.reuse ;  /* 0x000000014141d824 */ /* 0x100fe400078e0a27 */
[----:B------:R0:W-:Y:S01]  /*12be0*/  STS.U8 [R31+UR9+0x5a00], R93 ;  /* 0x005a005d1f007988 */ /* 0x0001e20008000009 */
[----:B------:R-:W-:-:S02]  /*12bf0*/  @!P6 IMAD.IADD R64, R64, 0x1, -R39 ;  /* 0x000000014040e824 */ /* 0x000fc400078e0a27 */
[----:B-1----:R-:W-:Y:S01]  /*12c00*/  @P0 IMAD.MOV.U32 R42, RZ, RZ, R45 ;  /* 0x000000ffff2a0224 */ /* 0x002fe200078e002d */
[----:B------:R1:W-:Y:S01]  /*12c10*/  STL [R1+0x330], R41 ;  /* 0x0003302901007387 */ /* 0x0003e20000100800 */
[----:B0-----:R-:W-:-:S03]  /*12c20*/  PRMT R93, RZ, 0x7610, R93 ;  /* 0x00007610ff5d7816 */ /* 0x001fc6000000005d */
[----:B------:R0:W2:Y:S01]  /*12c30*/  @P0 LDG.E.U8 R94, desc[UR18][R42.64] ;  /* 0x000000122a5e0981 */ /* 0x0000a2000c1e1100 */
[----:B------:R-:W-:Y:S01]  /*12c40*/  @!P2 IMAD.MOV R64, RZ, RZ, -R64 ;  /* 0x000000ffff40a224 */ /* 0x000fe200078e0a40 */
[----:B------:R-:W-:Y:S01]  /*12c50*/  ISETP.GT.U32.AND P5, PT, R39, R65, PT ;  /* 0x000000412700720c */ /* 0x000fe20003fa4070 */
[----:B------:R-:W-:Y:S02]  /*12c60*/  @!P4 IMAD.IADD R66, R66, 0x1, -R39 ;  /* 0x000000014242c824 */ /* 0x000fe400078e0a27 */
[----:B0-----:R-:W-:Y:S02]  /*12c70*/  @P0 IMAD.MOV.U32 R42, RZ, RZ, R41 ;  /* 0x000000ffff2a0224 */ /* 0x001fe400078e0029 */
[----:B------:R-:W-:Y:S01]  /*12c80*/  @P0 IMAD.MOV.U32 R43, RZ, RZ, R44 ;  /* 0x000000ffff2b0224 */ /* 0x000fe200078e002c */
[----:B-1----:R-:W-:Y:S02]  /*12c90*/  IADD3 R41, P6, PT, R63, R38, RZ ;  /* 0x000000263f297210 */ /* 0x002fe40007fde0ff */
[----:B------:R-:W-:-:S02]  /*12ca0*/  ISETP.GE.AND P4, PT, R146, RZ, PT ;  /* 0x000000ff9200720c */ /* 0x000fc40003f86270 */
[----:B------:R0:W2:Y:S01]  /*12cb0*/  @P0 LDG.E.U8 R93, desc[UR18][R42.64] ;  /* 0x000000122a5d0981 */ /* 0x0000a2000c1e1100 */
[----:B------:R-:W-:Y:S02]  /*12cc0*/  SEL R64, R5, R64, !P3 ;  /* 0x0000004005407207 */ /* 0x000fe40005800000 */
[----:B------:R-:W-:Y:S01]  /*12cd0*/  ISETP.GE.AND P2, PT, R19, RZ, PT ;  /* 0x000000ff1300720c */ /* 0x000fe20003f46270 */
[----:B------:R-:W-:Y:S01]  /*12ce0*/  STL [R1+0x32c], R44 ;  /* 0x00032c2c01007387 */ /* 0x000fe20000100800 */
[----:B0-----:R-:W-:Y:S01]  /*12cf0*/  LEA.HI.X.SX32 R42, R63, R35, 0x1, P6 ;  /* 0x000000233f2a7211 */ /* 0x001fe200030f0eff */
[----:B----4-:R-:W-:Y:S01]  /*12d00*/  IMAD R64, R64, UR4, RZ ;  /* 0x0000000440407c24 */ /* 0x010fe2000f8e02ff */
[----:B------:R-:W-:Y:S01]  /*12d10*/  ISETP.GT.U32.AND P6, PT, R39, R69, PT ;  /* 0x000000452700720c */ /* 0x000fe20003fc4070 */
[----:B------:R-:W5:Y:S01]  /*12d20*/  LDL.LU R18, [R1+0xa34] ;  /* 0x000a340001127983 */ /* 0x000f620000300800 */
[----:B------:R-:W-:Y:S01]  /*12d30*/  @!P5 IMAD.IADD R65, R65, 0x1, -R39 ;  /* 0x000000014141d824 */ /* 0x000fe200078e0a27 */
[----:B------:R-:W-:Y:S01]  /*12d40*/  PRMT R91, RZ, 0x7610, R91 ;  /* 0x00007610ff5b7816 */ /* 0x000fe2000000005b */
[----:B------:R-:W-:Y:S01]  /*12d50*/  @P0 IMAD.MOV.U32 R43, RZ, RZ, R42 ;  /* 0x000000ffff2b0224 */ /* 0x000fe200078e002a */
[----:B------:R-:W-:Y:S04]  /*12d60*/  STL [R1+0x338], R41 ;  /* 0x0003382901007387 */ /* 0x000fe80000100800 */
[----:B------:R-:W-:Y:S01]  /*12d70*/  @!P2 IMAD.MOV R66, RZ, RZ, -R66 ;  /* 0x000000ffff42a224 */ /* 0x000fe200078e0a42 */
[----:B------:R-:W0:Y:S01]  /*12d80*/  LDCU UR4, c[0x0][0x3b0] ;  /* 0x00007600ff0477ac */ /* 0x000e220008000800 */
[----:B------:R1:W-:Y:S01]  /*12d90*/  STL [R1+0x334], R42 ;  /* 0x0003342a01007387 */ /* 0x0003e20000100800 */
[----:B------:R-:W-:Y:S01]  /*12da0*/  @!P4 IMAD.MOV R65, RZ, RZ, -R65 ;  /* 0x000000ffff41c224 */ /* 0x000fe200078e0a41 */
[----:B------:R-:W-:Y:S01]  /*12db0*/  ISETP.GT.U32.AND P4, PT, R39, R68, PT ;  /* 0x000000442700720c */ /* 0x000fe20003f84070 */
[----:B------:R-:W-:Y:S01]  /*12dc0*/  @!P6 IMAD.IADD R69, R69, 0x1, -R39 ;  /* 0x000000014545e824 */ /* 0x000fe200078e0a27 */
[----:B------:R-:W-:Y:S01]  /*12dd0*/  SEL R66, R5, R66, !P3 ;  /* 0x0000004205427207 */ /* 0x000fe20005800000 */
[----:B------:R-:W5:Y:S01]  /*12de0*/  LDL.LU R19, [R1+0xa30] ;  /* 0x000a300001137983 */ /* 0x000f620000300800 */
[----:B-1----:R-:W-:Y:S01]  /*12df0*/  @P0 IMAD.MOV.U32 R42, RZ, RZ, R41 ;  /* 0x000000ffff2a0224 */ /* 0x002fe200078e0029 */
[----:B------:R-:W-:-:S02]  /*12e00*/  IADD3 R41, P5, PT, R64, R38, RZ ;  /* 0x0000002640297210 */ /* 0x000fc40007fbe0ff */
[----:B------:R-:W5:Y:S02]  /*12e10*/  LDL.LU R146, [R1+0xa2c] ;  /* 0x000a2c0001927983 */ /* 0x000f640000300800 */
[----:B------:R-:W-:Y:S02]  /*12e20*/  LEA.HI.X.SX32 R44, R64, R35, 0x1, P5 ;  /* 0x00000023402c7211 */ /* 0x000fe400028f0eff */
[----:B------:R1:W4:Y:S01]  /*12e30*/  @P0 LDG.E.U8 R92, desc[UR18][R42.64] ;  /* 0x000000122a5c0981 */ /* 0x000322000c1e1100 */
[C---:B------:R-:W-:Y:S02]  /*12e40*/  ISETP.GT.U32.AND P5, PT, R39.reuse, R67, PT ;  /* 0x000000432700720c */ /* 0x040fe40003fa4070 */
[----:B------:R-:W-:Y:S02]  /*12e50*/  ISETP.GT.U32.AND P6, PT, R39, R69, PT ;  /* 0x000000452700720c */ /* 0x000fe40003fc4070 */
[----:B------:R-:W-:Y:S01]  /*12e60*/  SEL R65, R5, R65, !P3 ;  /* 0x0000004105417207 */ /* 0x000fe20005800000 */
[----:B------:R0:W-:Y:S04]  /*12e70*/  STL [R1+0x340], R41 ;  /* 0x0003402901007387 */ /* 0x0001e80000100800 */
[----:B------:R-:W-:Y:S01]  /*12e80*/  IMAD R65, R65, UR12, RZ ;  /* 0x0000000c41417c24 */ /* 0x000fe2000f8e02ff */
[----:B------:R-:W-:Y:S01]  /*12e90*/  ISETP.GE.AND P2, PT, R139, RZ, PT ;  /* 0x000000ff8b00720c */ /* 0x000fe20003f46270 */
[----:B-1----:R-:W-:-:S02]  /*12ea0*/  @P0 IMAD.MOV.U32 R42, RZ, RZ, R41 ;  /* 0x000000ffff2a0224 */ /* 0x002fc400078e0029 */
[----:B------:R-:W-:Y:S02]  /*12eb0*/  @P0 IMAD.MOV.U32 R43, RZ, RZ, R44 ;  /* 0x000000ffff2b0224 */ /* 0x000fe400078e002c */
[----:B------:R-:W-:Y:S02]  /*12ec0*/  IMAD R66, R66, UR5, RZ ;  /* 0x0000000542427c24 */ /* 0x000fe4000f8e02ff */
[--C-:B------:R-:W-:Y:S01]  /*12ed0*/  @!P4 IMAD.IADD R68, R68, 0x1, -R39.reuse ;  /* 0x000000014444c824 */ /* 0x100fe200078e0a27 */
[----:B0-----:R-:W-:Y:S01]  /*12ee0*/  IADD3 R41, P4, PT, R65, R38, RZ ;  /* 0x0000002641297210 */ /* 0x001fe20007f9e0ff */
[--C-:B------:R-:W-:Y:S01]  /*12ef0*/  @!P5 IMAD.IADD R67, R67, 0x1, -R39.reuse ;  /* 0x000000014343d824 */ /* 0x100fe200078e0a27 */
[----:B------:R0:W-:Y:S01]  /*12f00*/  STL [R1+0x33c], R44 ;  /* 0x00033c2c01007387 */ /* 0x0001e20000100800 */
[----:B------:R-:W-:Y:S01]  /*12f10*/  @!P6 IMAD.IADD R69, R69, 0x1, -R39 ;  /* 0x000000014545e824 */ /* 0x000fe200078e0a27 */
[----:B------:R-:W-:Y:S01]  /*12f20*/  ISETP.GT.U32.AND P5, PT, R39, R68, PT ;  /* 0x000000442700720c */ /* 0x000fe20003fa4070 */
[----:B------:R-:W1:Y:S01]  /*12f30*/  LDCU UR5, c[0x0][0x3b0] ;  /* 0x00007600ff0577ac */ /* 0x000e620008000800 */
[----:B------:R0:W2:Y:S01]  /*12f40*/  @P0 LDG.E.U8 R91, desc[UR18][R42.64] ;  /* 0x000000122a5b0981 */ /* 0x0000a2000c1e1100 */
[----:B------:R-:W1:Y:S01]  /*12f50*/  LDCU UR12, c[0x0][0x3b0] ;  /* 0x00007600ff0c77ac */ /* 0x000e620008000800 */
[----:B------:R-:W-:-:S02]  /*12f60*/  PRMT R90, RZ, 0x7610, R90 ;  /* 0x00007610ff5a7816 */ /* 0x000fc4000000005a */
[----:B------:R-:W5:Y:S01]  /*12f70*/  LDL.LU R139, [R1+0xa28] ;  /* 0x000a2800018b7983 */ /* 0x000f620000300800 */
[----:B0-----:R-:W-:Y:S02]  /*12f80*/  LEA.HI.X.SX32 R44, R65, R35, 0x1, P4 ;  /* 0x00000023412c7211 */ /* 0x001fe400020f0eff */
[----:B------:R-:W-:Y:S02]  /*12f90*/  ISETP.GT.U32.AND P4, PT, R39, R67, PT ;  /* 0x000000432700720c */ /* 0x000fe40003f84070 */
[----:B------:R-:W-:-:S04]  /*12fa0*/  IADD3 R42, P6, PT, R66, R38, RZ ;  /* 0x00000026422a7210 */ /* 0x000fc80007fde0ff */
[----:B------:R-:W-:Y:S02]  /*12fb0*/  LEA.HI.X.SX32 R43, R66, R35, 0x1, P6 ;  /* 0x00000023422b7211 */ /* 0x000fe400030f0eff */
[----:B------:R-:W-:Y:S01]  /*12fc0*/  ISETP.GT.U32.AND P6, PT, R39, R70, PT ;  /* 0x000000462700720c */ /* 0x000fe20003fc4070 */
[----:B------:R-:W-:Y:S01]  /*12fd0*/  @!P2 IMAD.MOV R69, RZ, RZ, -R69 ;  /* 0x000000ffff45a224 */ /* 0x000fe200078e0a45 */
[----:B------:R-:W-:Y:S01]  /*12fe0*/  ISETP.GE.AND P2, PT, R16, RZ, PT ;  /* 0x000000ff1000720c */ /* 0x000fe20003f46270 */
[--C-:B------:R-:W-:Y:S01]  /*12ff0*/  @!P5 IMAD.IADD R68, R68, 0x1, -R39.reuse ;  /* 0x000000014444d824 */ /* 0x100fe200078e0a27 */
[----:B------:R-:W-:Y:S01]  /*13000*/  ISETP.GE.AND P5, PT, R17, RZ, PT ;  /* 0x000000ff1100720c */ /* 0x000fe20003fa6270 */
[----:B------:R-:W-:Y:S01]  /*13010*/  @!P4 IMAD.IADD R67, R67, 0x1, -R39 ;  /* 0x000000014343c824 */ /* 0x000fe200078e0a27 */
[----:B------:R-:W-:Y:S01]  /*13020*/  ISETP.GT.U32.AND P4, PT, R39, R71, PT ;  /* 0x000000472700720c */ /* 0x000fe20003f84070 */
[----:B------:R0:W-:Y:S01]  /*13030*/  STL [R1+0x368], R42 ;  /* 0x0003682a01007387 */ /* 0x0001e20000100800 */
[----:B------:R-:W-:-:S02]  /*13040*/  SEL R69, R5, R69, !P3 ;  /* 0x0000004505457207 */ /* 0x000fc40005800000 */
[----:B------:R-:W-:Y:S01]  /*13050*/  PRMT R89, RZ, 0x7610, R89 ;  /* 0x00007610ff597816 */ /* 0x000fe20000000059 */
[----:B------:R0:W2:Y:S02]  /*13060*/  @P0 LDG.E.U8 R90, desc[UR18][R42.64] ;  /* 0x000000122a5a0981 */ /* 0x0000a4000c1e1100 */
[----:B------:R-:W-:Y:S02]  /*13070*/  @!P6 IMAD.IADD R70, R70, 0x1, -R39 ;  /* 0x000000014646e824 */ /* 0x000fe400078e0a27 */
[----:B------:R-:W-:-:S03]  /*13080*/  @!P2 IMAD.MOV R68, RZ, RZ, -R68 ;  /* 0x000000ffff44a224 */ /* 0x000fc600078e0a44 */
[----:B------:R-:W-:Y:S01]  /*13090*/  ISETP.GT.U32.AND P6, PT, R39, R70, PT ;  /* 0x000000462700720c */ /* 0x000fe20003fc4070 */
[----:B------:R-:W-:Y:S01]  /*130a0*/  IMAD R69, R69, UR4, RZ ;  /* 0x0000000445457c24 */ /* 0x000fe2000f8e02ff */
[----:B------:R1:W-:Y:S01]  /*130b0*/  STL [R1+0x370], R41 ;  /* 0x0003702901007387 */ /* 0x0003e20000100800 */
[----:B------:R-:W-:Y:S01]  /*130c0*/  @!P5 IMAD.MOV R67, RZ, RZ, -R67 ;  /* 0x000000ffff43d224 */ /* 0x000fe200078e0a43 */
[----:B------:R-:W-:Y:S01]  /*130d0*/  SEL R68, R5, R68, !P3 ;  /* 0x0000004405447207 */ /* 0x000fe20005800000 */
[----:B------:R-:W-:Y:S01]  /*130e0*/  @!P4 IMAD.IADD R71, R71, 0x1, -R39 ;  /* 0x000000014747c824 */ /* 0x000fe200078e0a27 */
[----:B------:R1:W-:Y:S01]  /*130f0*/  STL [R1+0x364], R43 ;  /* 0x0003642b01007387 */ /* 0x0003e20000100800 */
[----:B0-----:R-:W-:Y:S01]  /*13100*/  @P0 IMAD.MOV.U32 R42, RZ, RZ, R41 ;  /* 0x000000ffff2a0224 */ /* 0x001fe200078e0029 */
[----:B------:R-:W-:Y:S01]  /*13110*/  ISETP.GE.AND P2, PT, R14, RZ, PT ;  /* 0x000000ff0e00720c */ /* 0x000fe20003f46270 */
[----:B------:R-:W0:Y:S01]  /*13120*/  LDCU UR4, c[0x0][0x3b0] ;  /* 0x00007600ff0477ac */ /* 0x000e220008000800 */
[----:B------:R-:W-:Y:S01]  /*13130*/  ISETP.GT.U32.AND P4, PT, R39, R72, PT ;  /* 0x000000482700720c */ /* 0x000fe20003f84070 */
[----:B-1----:R-:W-:Y:S01]  /*13140*/  IMAD R68, R68, UR5, RZ ;  /* 0x0000000544447c24 */ /* 0x002fe2000f8e02ff */
[-C--:B------:R-:W-:Y:S01]  /*13150*/  IADD3 R41, P5, PT, R69, R38.reuse, RZ ;  /* 0x0000002645297210 */ /* 0x080fe20007fbe0ff */
[----:B------:R-:W-:Y:S01]  /*13160*/  @P0 IMAD.MOV.U32 R43, RZ, RZ, R44 ;  /* 0x000000ffff2b0224 */ /* 0x000fe200078e002c */
[----:B------:R-:W-:Y:S01]  /*13170*/  SEL R67, R5, R67, !P3 ;  /* 0x0000004305437207 */ /* 0x000fe20005800000 */
[----:B------:R-:W-:Y:S01]  /*13180*/  STL [R1+0x36c], R44 ;  /* 0x00036c2c01007387 */ /* 0x000fe20000100800 */
[----:B------:R-:W-:Y:S01]  /*13190*/  @!P6 IMAD.IADD R70, R70, 0x1, -R39 ;  /* 0x000000014646e824 */ /* 0x000fe200078e0a27 */
[----:B------:R-:W-:Y:S01]  /*131a0*/  PRMT R88, RZ, 0x7610, R88 ;  /* 0x00007610ff587816 */ /* 0x000fe20000000058 */
[----:B------:R-:W1:Y:S01]  /*131b0*/  LDCU UR5, c[0x0][0x3b0] ;  /* 0x00007600ff0577ac */ /* 0x000e620008000800 */
[----:B------:R0:W2:Y:S01]  /*131c0*/  @P0 LDG.E.U8 R89, desc[UR18][R42.64] ;  /* 0x000000122a590981 */ /* 0x0000a2000c1e1100 */
[----:B------:R-:W-:Y:S01]  /*131d0*/  IMAD R67, R67, UR12, RZ ;  /* 0x0000000c43437c24 */ /* 0x000fe2000f8e02ff */
[----:B------:R-:W-:-:S02]  /*131e0*/  IADD3 R45, P6, PT, R68, R38, RZ ;  /* 0x00000026442d7210 */ /* 0x000fc40007fde0ff */
[----:B------:R-:W5:Y:S01]  /*131f0*/  LDL.LU R16, [R1+0xa24] ;  /* 0x000a240001107983 */ /* 0x000f620000300800 */
[----:B------:R-:W-:Y:S01]  /*13200*/  @!P2 IMAD.MOV R70, RZ, RZ, -R70 ;  /* 0x000000ffff46a224 */ /* 0x000fe200078e0a46 */
[----:B------:R-:W-:Y:S01]  /*13210*/  PRMT R87, RZ, 0x7610, R87 ;  /* 0x00007610ff577816 */ /* 0x000fe20000000057 */
[----:B------:R-:W-:Y:S01]  /*13220*/  @!P4 IMAD.IADD R72, R72, 0x1, -R39 ;  /* 0x000000014848c824 */ /* 0x000fe200078e0a27 */
[----:B------:R-:W5:Y:S01]  /*13230*/  LDL.LU R17, [R1+0xa20] ;  /* 0x000a200001117983 */ /* 0x000f620000300800 */
[-C--:B0-----:R-:W-:Y:S01]  /*13240*/  LEA.HI.X.SX32 R42, R69, R35.reuse, 0x1, P5 ;  /* 0x00000023452a7211 */ /* 0x081fe200028f0eff */
[----:B------:R-:W0:Y:S02]  /*13250*/  LDCU UR12, c[0x0][0x3b0] ;  /* 0x00007600ff0c77ac */ /* 0x000e240008000800 */
[----:B------:R-:W5:Y:S01]  /*13260*/  LDL.LU R14, [R1+0xa1c] ;  /* 0x000a1c00010e7983 */ /* 0x000f620000300800 */
[----:B------:R-:W-:Y:S01]  /*13270*/  LEA.HI.X.SX32 R120, R68, R35, 0x1, P6 ;  /* 0x0000002344787211 */ /* 0x000fe200030f0eff */
[----:B------:R-:W-:-:S02]  /*13280*/  @P0 IMAD.MOV.U32 R43, RZ, RZ, R42 ;  /* 0x000000ffff2b0224 */ /* 0x000fc400078e002a */
[----:B------:R-:W-:Y:S01]  /*13290*/  STL [R1+0x378], R41 ;  /* 0x0003782901007387 */ /* 0x000fe20000100800 */
[----:B------:R-:W-:-:S03]  /*132a0*/  ISETP.GT.U32.AND P5, PT, R39, R71, PT ;  /* 0x000000472700720c */ /* 0x000fc60003fa4070 */
[----:B------:R0:W-:Y:S01]  /*132b0*/  STL [R1+0x374], R42 ;  /* 0x0003742a01007387 */ /* 0x0001e20000100800 */
[----:B------:R-:W-:Y:S02]  /*132c0*/  ISETP.GT.U32.AND P2, PT, R39, R73, PT ;  /* 0x000000492700720c */ /* 0x000fe40003f44070 */
[----:B------:R-:W-:Y:S01]  /*132d0*/  ISETP.GE.AND P4, PT, R15, RZ, PT ;  /* 0x000000ff0f00720c */ /* 0x000fe20003f86270 */
[----:B0-----:R-:W-:Y:S01]  /*132e0*/  @P0 IMAD.MOV.U32 R42, RZ, RZ, R41 ;  /* 0x000000ffff2a0224 */ /* 0x001fe200078e0029 */
[----:B------:R-:W-:-:S04]  /*132f0*/  IADD3 R41, P6, PT, R67, R38, RZ ;  /* 0x0000002643297210 */ /* 0x000fc80007fde0ff */
[----:B------:R-:W-:Y:S01]  /*13300*/  LEA.HI.X.SX32 R44, R67, R35, 0x1, P6 ;  /* 0x00000023432c7211 */ /* 0x000fe200030f0eff */
[----:B------:R0:W2:Y:S01]  /*13310*/  @P0 LDG.E.U8 R88, desc[UR18][R42.64] ;  /* 0x000000122a580981 */ /* 0x0000a2000c1e1100 */
[----:B------:R-:W-:Y:S02]  /*13320*/  ISETP.GT.U32.AND P6, PT, R39, R72, PT ;  /* 0x000000482700720c */ /* 0x000fe40003fc4070 */
[----:B------:R-:W-:Y:S01]  /*13330*/  SEL R70, R5, R70, !P3 ;  /* 0x0000004605467207 */ /* 0x000fe20005800000 */
[----:B------:R-:W-:Y:S01]  /*13340*/  @!P5 IMAD.IADD R71, R71, 0x1, -R39 ;  /* 0x000000014747d824 */ /* 0x000fe200078e0a27 */
[----:B------:R-:W-:Y:S01]  /*13350*/  PRMT R69, RZ, 0x7610, R69 ;  /* 0x00007610ff457816 */ /* 0x000fe20000000045 */
[----:B0-----:R-:W-:Y:S02]  /*13360*/  @P0 IMAD.MOV.U32 R42, RZ, RZ, R45 ;  /* 0x000000ffff2a0224 */ /* 0x001fe400078e002d */
[----:B------:R-:W-:Y:S02]  /*13370*/  @P0 IMAD.MOV.U32 R43, RZ, RZ, R120 ;  /* 0x000000ffff2b0224 */ /* 0x000fe400078e0078 */
[----:B------:R-:W-:-:S03]  /*13380*/  @!P2 IMAD.IADD R73, R73, 0x1, -R39 ;  /* 0x000000014949a824 */ /* 0x000fc600078e0a27 */
[----:B------:R0:W2:Y:S01]  /*13390*/  @P0 LDG.E.U8 R87, desc[UR18][R42.64] ;  /* 0x000000122a570981 */ /* 0x0000a2000c1e1100 */
[----:B------:R-:W-:Y:S01]  /*133a0*/  IMAD R70, R70, UR13, RZ ;  /* 0x0000000d46467c24 */ /* 0x000fe2000f8e02ff */
[----:B------:R-:W-:Y:S01]  /*133b0*/  ISETP.GE.AND P5, PT, R138, RZ, PT ;  /* 0x000000ff8a00720c */ /* 0x000fe20003fa6270 */
[----:B------:R-:W-:Y:S02]  /*133c0*/  @!P4 IMAD.MOV R71, RZ, RZ, -R71 ;  /* 0x000000ffff47c224 */ /* 0x000fe400078e0a47 */
[----:B------:R-:W-:Y:S01]  /*133d0*/  @!P6 IMAD.IADD R72, R72, 0x1, -R39 ;  /* 0x000000014848e824 */ /* 0x000fe200078e0a27 */
[C---:B------:R-:W-:Y:S01]  /*133e0*/  ISETP.GT.U32.AND P6, PT, R39.reuse, R73, PT ;  /* 0x000000492700720c */ /* 0x040fe20003fc4070 */
[----:B------:R-:W-:Y:S01]  /*133f0*/  STL [R1+0x380], R45 ;  /* 0x0003802d01007387 */ /* 0x000fe20000100800 */
[----:B0-----:R-:W-:Y:S02]  /*13400*/  @P0 IMAD.MOV.U32 R42, RZ, RZ, R41 ;  /* 0x000000ffff2a0224 */ /* 0x001fe400078e0029 */
[----:B------:R-:W-:Y:S01]  /*13410*/  @P0 IMAD.MOV.U32 R43, RZ, RZ, R44 ;  /* 0x000000ffff2b0224 */ /* 0x000fe200078e002c */
[----:B------:R-:W-:Y:S01]  /*13420*/  ISETP.GT.U32.AND P4, PT, R39, R74, PT ;  /* 0x0000004a2700720c */ /* 0x000fe20003f84070 */
[----:B------:R-:W0:Y:S03]  /*13430*/  LDCU UR13, c[0x0][0x3b0] ;  /* 0x00007600ff0d77ac */ /* 0x000e260008000800 */
[----:B------:R1:W2:Y:S01]  /*13440*/  @P0 LDG.E.U8 R69, desc[UR18][R42.64] ;  /* 0x000000122a450981 */ /* 0x0002a2000c1e1100 */
[----:B------:R-:W-:-:S02]  /*13450*/  SEL R71, R5, R71, !P3 ;  /* 0x0000004705477207 */ /* 0x000fc40005800000 */
[----:B-1----:R-:W-:-:S03]  /*13460*/  IADD3 R42, P2, PT, R70, R38, RZ ;  /* 0x00000026462a7210 */ /* 0x002fc60007f5e0ff */
[----:B------:R-:W-:Y:S01]  /*13470*/  IMAD R71, R71, UR4, RZ ;  /* 0x0000000447477c24 */ /* 0x000fe2000f8e02ff */
[----:B------:R-:W-:Y:S01]  /*13480*/  STL [R1+0x37c], R120 ;  /* 0x00037c7801007387 */ /* 0x000fe20000100800 */
[----:B------:R-:W1:Y:S01]  /*13490*/  LDCU UR4, c[0x0][0x3b0] ;  /* 0x00007600ff0477ac */ /* 0x000e620008000800 */
[----:B------:R-:W-:Y:S02]  /*134a0*/  LEA.HI.X.SX32 R43, R70, R35, 0x1, P2 ;  /* 0x00000023462b7211 */ /* 0x000fe400010f0eff */
[----:B------:R-:W-:Y:S01]  /*134b0*/  ISETP.GE.AND P2, PT, R135, RZ, PT ;  /* 0x000000ff8700720c */ /* 0x000fe20003f46270 */
[----:B------:R0:W-:Y:S01]  /*134c0*/  STL [R1+0x3a8], R41 ;  /* 0x0003a82901007387 */ /* 0x0001e20000100800 */
[----:B------:R-:W-:Y:S02]  /*134d0*/  @!P5 IMAD.MOV R72, RZ, RZ, -R72 ;  /* 0x000000ffff48d224 */ /* 0x000fe400078e0a48 */
[--C-:B------:R-:W-:Y:S01]  /*134e0*/  @!P6 IMAD.IADD R73, R73, 0x1, -R39.reuse ;  /* 0x000000014949e824 */ /* 0x100fe200078e0a27 */
[----:B------:R-:W-:Y:S01]  /*134f0*/  ISETP.GT.U32.AND P6, PT, R39, R76, PT ;  /* 0x0000004c2700720c */ /* 0x000fe20003fc4070 */
[----:B------:R-:W5:Y:S01]  /*13500*/  LDL.LU R15, [R1+0xa18] ;  /* 0x000a1800010f7983 */ /* 0x000f620000300800 */
[----:B------:R-:W-:Y:S01]  /*13510*/  @!P4 IMAD.IADD R74, R74, 0x1, -R39 ;  /* 0x000000014a4ac824 */ /* 0x000fe200078e0a27 */
[----:B0-----:R-:W-:-:S02]  /*13520*/  IADD3 R41, P5, PT, R71, R38, RZ ;  /* 0x0000002647297210 */ /* 0x001fc40007fbe0ff */
[----:B------:R0:W-:Y:S01]  /*13530*/  STL [R1+0x3a4], R44 ;  /* 0x0003a42c01007387 */ /* 0x0001e20000100800 */
[----:B------:R-:W-:Y:S02]  /*13540*/  SEL R72, R5, R72, !P3 ;  /* 0x0000004805487207 */ /* 0x000fe40005800000 */
[----:B------:R-:W-:Y:S01]  /*13550*/  @!P2 IMAD.MOV R73, RZ, RZ, -R73 ;  /* 0x000000ffff49a224 */ /* 0x000fe200078e0a49 */
[----:B------:R-:W-:Y:S01]  /*13560*/  PRMT R68, RZ, 0x7610, R68 ;  /* 0x00007610ff447816 */ /* 0x000fe20000000044 */
[----:B------:R-:W5:Y:S01]  /*13570*/  LDL.LU R138, [R1+0xa14] ;  /* 0x000a1400018a7983 */ /* 0x000f620000300800 */
[----:B------:R-:W-:Y:S02]  /*13580*/  ISETP.GT.U32.AND P4, PT, R39, R74, PT ;  /* 0x0000004a2700720c */ /* 0x000fe40003f84070 */
[----:B0-----:R-:W-:Y:S01]  /*13590*/  LEA.HI.X.SX32 R44, R71, R35, 0x1, P5 ;  /* 0x00000023472c7211 */ /* 0x001fe200028f0eff */
[----:B------:R-:W-:Y:S01]  /*135a0*/  IMAD R72, R72, UR5, RZ ;  /* 0x0000000548487c24 */ /* 0x000fe2000f8e02ff */
[----:B------:R-:W-:Y:S01]  /*135b0*/  ISETP.GT.U32.AND P5, PT, R39, R75, PT ;  /* 0x0000004b2700720c */ /* 0x000fe20003fa4070 */
[----:B------:R0:W-:Y:S01]  /*135c0*/  STL [R1+0x3b0], R42 ;  /* 0x0003b02a01007387 */ /* 0x0001e20000100800 */
[----:B------:R-:W-:Y:S01]  /*135d0*/  PRMT R67, RZ, 0x7610, R67 ;  /* 0x00007610ff437816 */ /* 0x000fe20000000043 */
[--C-:B------:R-:W-:Y:S01]  /*135e0*/  @!P6 IMAD.IADD R76, R76, 0x1, -R39.reuse ;  /* 0x000000014c4ce824 */ /* 0x100fe200078e0a27 */
[----:B------:R-:W-:Y:S01]  /*135f0*/  SEL R73, R5, R73, !P3 ;  /* 0x0000004905497207 */ /* 0x000fe20005800000 */
[----:B------:R-:W5:Y:S04]  /*13600*/  LDL.LU R135, [R1+0xa10] ;  /* 0x000a100001877983 */ /* 0x000f680000300800 */
[----:B------:R0:W2:Y:S01]  /*13610*/  @P0 LDG.E.U8 R68, desc[UR18][R42.64] ;  /* 0x000000122a440981 */ /* 0x0000a2000c1e1100 */
[----:B------:R-:W-:Y:S01]  /*13620*/  ISETP.GE.AND P2, PT, R12, RZ, PT ;  /* 0x000000ff0c00720c */ /* 0x000fe20003f46270 */
[----:B------:R-:W-:Y:S01]  /*13630*/  @!P4 IMAD.IADD R74, R74, 0x1, -R39 ;  /* 0x000000014a4ac824 */ /* 0x000fe200078e0a27 */
[----:B------:R-:W3:Y:S01]  /*13640*/  LDCU UR5, c[0x0][0x3b0] ;  /* 0x00007600ff0577ac */ /* 0x000ee20008000800 */
[----:B------:R1:W-:Y:S04]  /*13650*/  STL [R1+0x3ac], R43 ;  /* 0x0003ac2b01007387 */ /* 0x0003e80000100800 */
[----:B------:R-:W-:Y:S01]  /*13660*/  STL [R1+0x3b8], R41 ;  /* 0x0003b82901007387 */ /* 0x000fe20000100800 */
[----:B0-----:R-:W-:-:S03]  /*13670*/  @P0 IMAD.MOV.U32 R42, RZ, RZ, R41 ;  /* 0x000000ffff2a0224 */ /* 0x001fc600078e0029 */
[----:B------:R0:W-:Y:S01]  /*13680*/  STL [R1+0x3b4], R44 ;  /* 0x0003b42c01007387 */ /* 0x0001e20000100800 */
[----:B-1----:R-:W-:Y:S02]  /*13690*/  @P0 IMAD.MOV.U32 R43, RZ, RZ, R44 ;  /* 0x000000ffff2b0224 */ /* 0x002fe400078e002c */
[----:B------:R-:W-:Y:S01]  /*136a0*/  IMAD R73, R73, UR4, RZ ;  /* 0x0000000449497c24 */ /* 0x000fe2000f8e02ff */
[----:B------:R-:W5:Y:S01]  /*136b0*/  LDL.LU R12, [R1+0xa0c] ;  /* 0x000a0c00010c7983 */ /* 0x000f620000300800 */
[----:B------:R-:W-:-:S03]  /*136c0*/  @!P5 IMAD.IADD R75, R75, 0x1, -R39 ;  /* 0x000000014b4bd824 */ /* 0x000fc600078e0a27 */
[----:B------:R1:W2:Y:S01]  /*136d0*/  @P0 LDG.E.U8 R67, desc[UR18][R42.64] ;  /* 0x000000122a430981 */ /* 0x0002a2000c1e1100 */
[CC--:B0-----:R-:W-:Y:S01]  /*136e0*/  IADD3 R44, P6, PT, R72.reuse, R38.reuse, RZ ;  /* 0x00000026482c7210 */ /* 0x0c1fe20007fde0ff */
[----:B------:R-:W-:Y:S01]  /*136f0*/  @!P2 IMAD.MOV R74, RZ, RZ, -R74 ;  /* 0x000000ffff4aa224 */ /* 0x000fe200078e0a4a */
[----:B------:R-:W-:Y:S01]  /*13700*/  IADD3 R41, P4, PT, R73, R38, RZ ;  /* 0x0000002649297210 */ /* 0x000fe20007f9e0ff */
[----:B------:R-:W0:Y:S01]  /*13710*/  LDCU UR4, c[0x0][0x3b0] ;  /* 0x00007600ff0477ac */ /* 0x000e220008000800 */
[C---:B------:R-:W-:Y:S01]  /*13720*/  ISETP.GT.U32.AND P5, PT, R39.reuse, R76, PT ;  /* 0x0000004c2700720c */ /* 0x040fe20003fa4070 */
[----:B------:R-:W-:Y:S01]  /*13730*/  STL [R1+0x3c0], R44 ;  /* 0x0003c02c01007387 */ /* 0x000fe20000100800 */
[----:B-1----:R-:W-:Y:S02]  /*13740*/  LEA.HI.X.SX32 R42, R72, R35, 0x1, P6 ;  /* 0x00000023482a7211 */ /* 0x002fe400030f0eff */
[----:B------:R-:W-:-:S03]  /*13750*/  ISETP.GT.U32.AND P6, PT, R39, R75, PT ;  /* 0x0000004b2700720c */ /* 0x000fc60003fc4070 */
[----:B------:R1:W-:Y:S01]  /*13760*/  STL [R1+0x3bc], R42 ;  /* 0x0003bc2a01007387 */ /* 0x0003e20000100800 */
[----:B------:R-:W-:Y:S02]  /*13770*/  @P0 IMAD.MOV.U32 R43, RZ, RZ, R42 ;  /* 0x000000ffff2b0224 */ /* 0x000fe400078e002a */
[----:B-1----:R-:W-:Y:S01]  /*13780*/  @P0 IMAD.MOV.U32 R42, RZ, RZ, R44 ;  /* 0x000000ffff2a0224 */ /* 0x002fe200078e002c */
[----:B------:R-:W-:Y:S02]  /*13790*/  LEA.HI.X.SX32 R44, R73, R35, 0x1, P4 ;  /* 0x00000023492c7211 */ /* 0x000fe400020f0eff */
[----:B------:R-:W-:Y:S02]  /*137a0*/  ISETP.GE.AND P4, PT, R13, RZ, PT ;  /* 0x000000ff0d00720c */ /* 0x000fe40003f86270 */
[----:B------:R-:W-:Y:S01]  /*137b0*/  ISETP.GT.U32.AND P2, PT, R39, R79, PT ;  /* 0x0000004f2700720c */ /* 0x000fe20003f44070 */
[--C-:B------:R-:W-:Y:S02]  /*137c0*/  @!P5 IMAD.IADD R76, R76, 0x1, -R39.reuse ;  /* 0x000000014c4cd824 */ /* 0x100fe400078e0a27 */
[----:B------:R-:W-:Y:S01]  /*137d0*/  @!P6 IMAD.IADD R75, R75, 0x1, -R39 ;  /* 0x000000014b4be824 */ /* 0x000fe200078e0a27 */
[----:B------:R-:W-:-:S02]  /*137e0*/  ISETP.GE.AND P6, PT, R10, RZ, PT ;  /* 0x000000ff0a00720c */ /* 0x000fc40003fc6270 */
[----:B------:R-:W-:Y:S02]  /*137f0*/  ISETP.GT.U32.AND P5, PT, R39, R78, PT ;  /* 0x0000004e2700720c */ /* 0x000fe40003fa4070 */
[----:B------:R-:W-:-:S03]  /*13800*/  SEL R74, R5, R74, !P3 ;  /* 0x0000004a054a7207 */ /* 0x000fc60005800000 */
[----:B------:R-:W-:Y:S01]  /*13810*/  @!P4 IMAD.MOV R76, RZ, RZ, -R76 ;  /* 0x000000ffff4cc224 */ /* 0x000fe200078e0a4c */
[----:B------:R-:W-:Y:S01]  /*13820*/  PRMT R66, RZ, 0x7610, R66 ;  /* 0x00007610ff427816 */ /* 0x000fe20000000042 */
[----:B------:R-:W-:Y:S01]  /*13830*/  IMAD R74, R74, UR12, RZ ;  /* 0x0000000c4a4a7c24 */ /* 0x000fe2000f8e02ff */
[----:B------:R1:W-:Y:S01]  /*13840*/  STL [R1+0x3e8], R41 ;  /* 0x0003e82901007387 */ /* 0x0003e20000100800 */
[----:B------:R-:W-:Y:S01]  /*13850*/  @!P2 IMAD.IADD R79, R79, 0x1, -R39 ;  /* 0x000000014f4fa824 */ /* 0x000fe200078e0a27 */
[----:B------:R-:W-:Y:S01]  /*13860*/  SEL R76, R5, R76, !P3 ;  /* 0x0000004c054c7207 */ /* 0x000fe20005800000 */
[----:B------:R-:W-:Y:S01]  /*13870*/  @!P6 IMAD.MOV R75, RZ, RZ, -R75 ;  /* 0x000000ffff4be224 */ /* 0x000fe200078e0a4b */
[----:B------:R0:W2:Y:S01]  /*13880*/  @P0 LDG.E.U8 R66, desc[UR18][R42.64] ;  /* 0x000000122a420981 */ /* 0x0000a2000c1e1100 */
[----:B------:R-:W-:Y:S01]  /*13890*/  @!P5 IMAD.IADD R78, R78, 0x1, -R39 ;  /* 0x000000014e4ed824 */ /* 0x000fe200078e0a27 */
[----:B------:R-:W-:Y:S01]  /*138a0*/  PRMT R65, RZ, 0x7610, R65 ;  /* 0x00007610ff417816 */ /* 0x000fe20000000041 */
[----:B---3--:R-:W-:Y:S01]  /*138b0*/  IMAD R76, R76, UR5, RZ ;  /* 0x000000054c4c7c24 */ /* 0x008fe2000f8e02ff */
[----:B------:R-:W-:Y:S01]  /*138c0*/  ISETP.GT.U32.AND P2, PT, R39, R79, PT ;  /* 0x0000004f2700720c */ /* 0x000fe20003f44070 */
[----:B------:R-:W5:Y:S01]  /*138d0*/  LDL.LU R13, [R1+0xa08] ;  /* 0x000a0800010d7983 */ /* 0x000f620000300800 */
[----:B------:R-:W-:Y:S01]  /*138e0*/  PRMT R64, RZ, 0x7610, R64 ;  /* 0x00007610ff407816 */ /* 0x000fe20000000040 */
[----:B------:R-:W3:Y:S01]  /*138f0*/  LDCU UR5, c[0x0][0x3b0] ;  /* 0x00007600ff0577ac */ /* 0x000ee20008000800 */
[----:B0-----:R-:W-:Y:S01]  /*13900*/  @P0 IMAD.MOV.U32 R42, RZ, RZ, R41 ;  /* 0x000000ffff2a0224 */ /* 0x001fe200078e0029 */
[-C--:B-1----:R-:W-:Y:S01]  /*13910*/  IADD3 R41, P4, PT, R74, R38.reuse, RZ ;  /* 0x000000264a297210 */ /* 0x082fe20007f9e0ff */
[----:B------:R0:W-:Y:S01]  /*13920*/  STL [R1+0x3e4], R44 ;  /* 0x0003e42c01007387 */ /* 0x0001e20000100800 */
[----:B------:R-:W-:Y:S01]  /*13930*/  @P0 IMAD.MOV.U32 R43, RZ, RZ, R44 ;  /* 0x000000ffff2b0224 */ /* 0x000fe200078e002c */
[----:B------:R-:W-:Y:S01]  /*13940*/  IADD3 R45, P5, PT, R76, R38, RZ ;  /* 0x000000264c2d7210 */ /* 0x000fe20007fbe0ff */
[----:B------:R-:W1:Y:S01]  /*13950*/  LDCU UR12, c[0x0][0x3b0] ;  /* 0x00007600ff0c77ac */ /* 0x000e620008000800 */
[----:B------:R-:W-:Y:S01]  /*13960*/  SEL R75, R5, R75, !P3 ;  /* 0x0000004b054b7207 */ /* 0x000fe20005800000 */
[----:B------:R-:W5:Y:S01]  /*13970*/  LDL.LU R10, [R1+0xa04] ;  /* 0x000a0400010a7983 */ /* 0x000f620000300800 */
[----:B------:R-:W-:-:S02]  /*13980*/  ISETP.GT.U32.AND P6, PT, R39, R78, PT ;  /* 0x0000004e2700720c */ /* 0x000fc40003fc4070 */
[----:B0-----:R-:W-:Y:S01]  /*13990*/  LEA.HI.X.SX32 R44, R74, R35, 0x1, P4 ;  /* 0x000000234a2c7211 */ /* 0x001fe200020f0eff */
[----:B------:R0:W2:Y:S01]  /*139a0*/  @P0 LDG.E.U8 R65, desc[UR18][R42.64] ;  /* 0x000000122a410981 */ /* 0x0000a2000c1e1100 */
[----:B------:R-:W-:Y:S02]  /*139b0*/  ISETP.GT.U32.AND P4, PT, R39, R77, PT ;  /* 0x0000004d2700720c */ /* 0x000fe40003f84070 */
[----:B------:R-:W-:Y:S01]  /*139c0*/  LEA.HI.X.SX32 R70, R76, R35, 0x1, P5 ;  /* 0x000000234c467211 */ /* 0x000fe200028f0eff */
[----:B------:R-:W-:Y:S01]  /*139d0*/  IMAD R75, R75, UR4, RZ ;  /* 0x000000044b4b7c24 */ /* 0x000fe2000f8e02ff */
[----:B------:R-:W-:Y:S01]  /*139e0*/  ISETP.GE.AND P5, PT, R11, RZ, PT ;  /* 0x000000ff0b00720c */ /* 0x000fe20003fa6270 */
[----:B------:R1:W-:Y:S01]  /*139f0*/  STL [R1+0x3f0], R41 ;  /* 0x0003f02901007387 */ /* 0x0003e20000100800 */
[----:B------:R-:W-:Y:S01]  /*13a00*/  @!P2 IMAD.IADD R79, R79, 0x1, -R39 ;  /* 0x000000014f4fa824 */ /* 0x000fe200078e0a27 */
[----:B------:R-:W-:Y:S02]  /*13a10*/  PRMT R63, RZ, 0x7610, R63 ;  /* 0x00007610ff3f7816 */ /* 0x000fe4000000003f */
[----:B------:R-:W-:-:S02]  /*13a20*/  @!P6 IMAD.IADD R78, R78, 0x1, -R39 ;  /* 0x000000014e4ee824 */ /* 0x000fc400078e0a27 */
[----:B0-----:R-:W-:Y:S01]  /*13a30*/  @P0 IMAD.MOV.U32 R42, RZ, RZ, R41 ;  /* 0x000000ffff2a0224 */ /* 0x001fe200078e0029 */
[----:B------:R0:W-:Y:S01]  /*13a40*/  STL [R1+0x3ec], R44 ;  /* 0x0003ec2c01007387 */ /* 0x0001e20000100800 */
[----:B------:R-:W-:Y:S01]  /*13a50*/  @P0 IMAD.MOV.U32 R43, RZ, RZ, R44 ;  /* 0x000000ffff2b0224 */ /* 0x000fe200078e002c */
[----:B------:R-:W-:Y:S01]  /*13a60*/  PRMT R62, RZ, 0x7610, R62 ;  /* 0x00007610ff3e7816 */ /* 0x000fe2000000003e */
[----:B------:R-:W-:Y:S01]  /*13a70*/  @!P4 IMAD.IADD R77, R77, 0x1, -R39 ;  /* 0x000000014d4dc824 */ /* 0x000fe200078e0a27 */
[C---:B-1----:R-:W-:Y:S01]  /*13a80*/  IADD3 R41, P2, PT, R75.reuse, R38, RZ ;  /* 0x000000264b297210 */ /* 0x042fe20007f5e0ff */
[----:B------:R-:W1:Y:S01]  /*13a90*/  LDCU UR4, c[0x0][0x3b0] ;  /* 0x00007600ff0477ac */ /* 0x000e620008000800 */
[----:B------:R-:W-:Y:S01]  /*13aa0*/  ISETP.GE.AND P6, PT, R8, RZ, PT ;  /* 0x000000ff0800720c */ /* 0x000fe20003fc6270 */
[----:B------:R-:W-:Y:S01]  /*13ab0*/  @!P5 IMAD.MOV R79, RZ, RZ, -R79 ;  /* 0x000000ffff4fd224 */ /* 0x000fe200078e0a4f */
[----:B------:R3:W2:Y:S01]  /*13ac0*/  @P0 LDG.E.U8 R64, desc[UR18][R42.64] ;  /* 0x000000122a400981 */ /* 0x0006a2000c1e1100 */
[----:B0-----:R-:W-:-:S02]  /*13ad0*/  LEA.HI.X.SX32 R44, R75, R35, 0x1, P2 ;  /* 0x000000234b2c7211 */ /* 0x001fc400010f0eff */
[C---:B------:R-:W-:Y:S02]  /*13ae0*/  ISETP.GT.U32.AND P2, PT, R39.reuse, R80, PT ;  /* 0x000000502700720c */ /* 0x040fe40003f44070 */
[----:B------:R-:W-:Y:S02]  /*13af0*/  ISETP.GT.U32.AND P4, PT, R39, R77, PT ;  /* 0x0000004d2700720c */ /* 0x000fe40003f84070 */
[----:B------:R-:W-:Y:S01]  /*13b00*/  SEL R79, R5, R79, !P3 ;  /* 0x0000004f054f7207 */ /* 0x000fe20005800000 */
[----:B---3--:R-:W-:Y:S02]  /*13b10*/  @P0 IMAD.MOV.U32 R42, RZ, RZ, R45 ;  /* 0x000000ffff2a0224 */ /* 0x008fe400078e002d */
[----:B------:R-:W-:Y:S02]  /*13b20*/  @P0 IMAD.MOV.U32 R43, RZ, RZ, R70 ;  /* 0x000000ffff2b0224 */ /* 0x000fe400078e0046 */
[----:B------:R-:W-:-:S03]  /*13b30*/  IMAD R79, R79, UR13, RZ ;  /* 0x0000000d4f4f7c24 */ /* 0x000fc6000f8e02ff */
[----:B------:R0:W3:Y:S01]  /*13b40*/  @P0 LDG.E.U8 R63, desc[UR18][R42.64] ;  /* 0x000000122a3f0981 */ /* 0x0000e2000c1e1100 */
[----:B------:R-:W-:Y:S01]  /*13b50*/  @!P6 IMAD.MOV R78, RZ, RZ, -R78 ;  /* 0x000000ffff4ee224 */ /* 0x000fe200078e0a4e */
[----:B------:R-:W-:Y:S01]  /*13b60*/  ISETP.GE.AND P5, PT, R9, RZ, PT ;  /* 0x000000ff0900720c */ /* 0x000fe20003fa6270 */
[--C-:B------:R-:W-:Y:S01]  /*13b70*/  @!P2 IMAD.IADD R80, R80, 0x1, -R39.reuse ;  /* 0x000000015050a824 */ /* 0x100fe200078e0a27 */
[----:B------:R-:W-:Y:S01]  /*13b80*/  ISETP.GT.U32.AND P6, PT, R39, R81, PT ;  /* 0x000000512700720c */ /* 0x000fe20003fc4070 */
[----:B------:R-:W-:Y:S02]  /*13b90*/  @!P4 IMAD.IADD R77, R77, 0x1, -R39 ;  /* 0x000000014d4dc824 */ /* 0x000fe400078e0a27 */
[----:B0-----:R-:W-:Y:S02]  /*13ba0*/  @P0 IMAD.MOV.U32 R42, RZ, RZ, R41 ;  /* 0x000000ffff2a0224 */ /* 0x001fe400078e0029 */
[----:B------:R-:W-:Y:S01]  /*13bb0*/  @P0 IMAD.MOV.U32 R43, RZ, RZ, R44 ;  /* 0x000000ffff2b0224 */ /* 0x000fe200078e002c */
[----:B------:R-:W-:-:S02]  /*13bc0*/  SEL R78, R5, R78, !P3 ;  /* 0x0000004e054e7207 */ /* 0x000fc40005800000 */
[----:B------:R-:W-:Y:S02]  /*13bd0*/  ISETP.GT.U32.AND P2, PT, R39, R80, PT ;  /* 0x000000502700720c */ /* 0x000fe40003f44070 */
[----:B------:R0:W2:Y:S01]  /*13be0*/  @P0 LDG.E.U8 R62, desc[UR18][R42.64] ;  /* 0x000000122a3e0981 */ /* 0x0000a2000c1e1100 */
[----:B------:R-:W-:Y:S01]  /*13bf0*/  IMAD R78, R78, UR5, RZ ;  /* 0x000000054e4e7c24 */ /* 0x000fe2000f8e02ff */
[----:B------:R-:W1:Y:S02]  /*13c00*/  LDCU UR5, c[0x0][0x3b0] ;  /* 0x00007600ff0577ac */ /* 0x000e640008000800 */
[----:B------:R-:W-:Y:S01]  /*13c10*/  STL [R1+0x3f8], R45 ;  /* 0x0003f82d01007387 */ /* 0x000fe20000100800 */
[----:B------:R-:W-:-:S03]  /*13c20*/  @!P5 IMAD.MOV R77, RZ, RZ, -R77 ;  /* 0x000000ffff4dd224 */ /* 0x000fc600078e0a4d */
[----:B------:R-:W5:Y:S01]  /*13c30*/  LDL.LU R11, [R1+0xa00] ;  /* 0x000a0000010b7983 */ /* 0x000f620000300800 */
[----:B0-----:R-:W-:-:S04]  /*13c40*/  IADD3 R42, P4, PT, R79, R38, RZ ;  /* 0x000000264f2a7210 */ /* 0x001fc80007f9e0ff */
[----:B------:R-:W-:Y:S02]  /*13c50*/  LEA.HI.X.SX32 R43, R79, R35, 0x1, P4 ;  /* 0x000000234f2b7211 */ /* 0x000fe400020f0eff */
[----:B------:R-:W-:Y:S01]  /*13c60*/  ISETP.GE.AND P4, PT, R132, RZ, PT ;  /* 0x000000ff8400720c */ /* 0x000fe20003f86270 */
[----:B------:R-:W-:Y:S01]  /*13c70*/  STL [R1+0x3f4], R70 ;  /* 0x0003f44601007387 */ /* 0x000fe20000100800 */
[----:B------:R-:W-:-:S03]  /*13c80*/  @!P6 IMAD.IADD R81, R81, 0x1, -R39 ;  /* 0x000000015151e824 */ /* 0x000fc600078e0a27 */
[----:B------:R-:W5:Y:S04]  /*13c90*/  LDL.LU R8, [R1+0x9fc] ;  /* 0x0009fc0001087983 */ /* 0x000f680000300800 */
[----:B------:R0:W-:Y:S01]  /*13ca0*/  STL [R1+0x400], R41 ;  /* 0x0004002901007387 */ /* 0x0001e20000100800 */
[----:B------:R-:W-:Y:S01]  /*13cb0*/  @!P2 IMAD.IADD R80, R80, 0x1, -R39 ;  /* 0x000000015050a824 */ /* 0x000fe200078e0a27 */
[----:B------:R-:W-:Y:S02]  /*13cc0*/  ISETP.GT.U32.AND P6, PT, R39, R81, PT ;  /* 0x000000512700720c */ /* 0x000fe40003fc4070 */
[----:B------:R1:W-:Y:S01]  /*13cd0*/  STL [R1+0x3fc], R44 ;  /* 0x0003fc2c01007387 */ /* 0x0003e20000100800 */
[C---:B0-----:R-:W-:Y:S01]  /*13ce0*/  IADD3 R41, P5, PT, R78.reuse, R38, RZ ;  /* 0x000000264e297210 */ /* 0x041fe20007fbe0ff */
[----:B------:R-:W-:Y:S01]  /*13cf0*/  @!P4 IMAD.MOV R80, RZ, RZ, -R80 ;  /* 0x000000ffff50c224 */ /* 0x000fe200078e0a50 */
[----:B------:R-:W-:Y:S01]  /*13d00*/  PRMT R61, RZ, 0x7610, R61 ;  /* 0x00007610ff3d7816 */ /* 0x000fe2000000003d */
[----:B------:R-:W5:Y:S01]  /*13d10*/  LDL.LU R9, [R1+0x9f8] ;  /* 0x0009f80001097983 */ /* 0x000f620000300800 */
[----:B-1----:R-:W-:-:S02]  /*13d20*/  LEA.HI.X.SX32 R44, R78, R35, 0x1, P5 ;  /* 0x000000234e2c7211 */ /* 0x002fc400028f0eff */
[----:B------:R-:W-:Y:S01]  /*13d30*/  ISETP.GT.U32.AND P5, PT, R39, R82, PT ;  /* 0x000000522700720c */ /* 0x000fe20003fa4070 */
[----:B------:R0:W-:Y:S01]  /*13d40*/  STL [R1+0x428], R42 ;  /* 0x0004282a01007387 */ /* 0x0001e20000100800 */
[----:B------:R-:W-:Y:S02]  /*13d50*/  ISETP.GE.AND P2, PT, R130, RZ, PT ;  /* 0x000000ff8200720c */ /* 0x000fe40003f46270 */
[----:B------:R-:W-:Y:S01]  /*13d60*/  SEL R77, R5, R77, !P3 ;  /* 0x0000004d054d7207 */ /* 0x000fe20005800000 */
[----:B------:R-:W5:Y:S01]  /*13d70*/  LDL.LU R132, [R1+0x9f4] ;  /* 0x0009f40001847983 */ /* 0x000f620000300800 */
[----:B------:R-:W-:Y:S02]  /*13d80*/  ISETP.GT.U32.AND P4, PT, R39, R84, PT ;  /* 0x000000542700720c */ /* 0x000fe40003f84070 */
[----:B------:R-:W-:Y:S01]  /*13d90*/  PRMT R60, RZ, 0x7610, R60 ;  /* 0x00007610ff3c7816 */ /* 0x000fe2000000003c */
[----:B------:R-:W-:Y:S01]  /*13da0*/  STL [R1+0x430], R41 ;  /* 0x0004302901007387 */ /* 0x000fe20000100800 */
[----:B------:R-:W-:Y:S01]  /*13db0*/  SEL R80, R5, R80, !P3 ;  /* 0x0000005005507207 */ /* 0x000fe20005800000 */
[----:B------:R-:W-:Y:S01]  /*13dc0*/  IMAD R77, R77, UR4, RZ ;  /* 0x000000044d4d7c24 */ /* 0x000fe2000f8e02ff */
[----:B------:R-:W1:Y:S01]  /*13dd0*/  LDCU UR4, c[0x0][0x3b0] ;  /* 0x00007600ff0477ac */ /* 0x000e620008000800 */
[----:B------:R0:W-:Y:S04]  /*13de0*/  STL [R1+0x424], R43 ;  /* 0x0004242b01007387 */ /* 0x0001e80000100800 */
[----:B------:R0:W2:Y:S01]  /*13df0*/  @P0 LDG.E.U8 R61, desc[UR18][R42.64] ;  /* 0x000000122a3d0981 */ /* 0x0000a2000c1e1100 */
[----:B------:R-:W-:-:S02]  /*13e00*/  @!P6 IMAD.IADD R81, R81, 0x1, -R39 ;  /* 0x000000015151e824 */ /* 0x000fc400078e0a27 */
[----:B------:R-:W-:Y:S02]  /*13e10*/  IMAD R80, R80, UR5, RZ ;  /* 0x0000000550507c24 */ /* 0x000fe4000f8e02ff */
[--C-:B------:R-:W-:Y:S02]  /*13e20*/  @!P5 IMAD.IADD R82, R82, 0x1, -R39.reuse ;  /* 0x000000015252d824 */ /* 0x100fe400078e0a27 */
[----:B------:R-:W-:Y:S01]  /*13e30*/  @!P4 IMAD.IADD R84, R84, 0x1, -R39 ;  /* 0x000000015454c824 */ /* 0x000fe200078e0a27 */
[----:B------:R1:W-:Y:S01]  /*13e40*/  STL [R1+0x42c], R44 ;  /* 0x00042c2c01007387 */ /* 0x0003e20000100800 */
[----:B0-----:R-:W-:Y:S02]  /*13e50*/  @P0 IMAD.MOV.U32 R42, RZ, RZ, R41 ;  /* 0x000000ffff2a0224 */ /* 0x001fe400078e0029 */
[----:B------:R-:W-:Y:S02]  /*13e60*/  @P0 IMAD.MOV.U32 R43, RZ, RZ, R44 ;  /* 0x000000ffff2b0224 */ /* 0x000fe400078e002c */
[----:B------:R-:W-:Y:S01]  /*13e70*/  @!P2 IMAD.MOV R81, RZ, RZ, -R81 ;  /* 0x000000ffff51a224 */ /* 0x000fe200078e0a51 */
[----:B------:R-:W-:Y:S01]  /*13e80*/  ISETP.GT.U32.AND P6, PT, R39, R82, PT ;  /* 0x000000522700720c */ /* 0x000fe20003fc4070 */
[----:B------:R-:W5:Y:S01]  /*13e90*/  LDL.LU R130, [R1+0x9f0] ;  /* 0x0009f00001827983 */ /* 0x000f620000300800 */
[----:B------:R-:W-:Y:S01]  /*13ea0*/  PRMT R59, RZ, 0x7610, R59 ;  /* 0x00007610ff3b7816 */ /* 0x000fe2000000003b */
[----:B------:R-:W0:Y:S02]  /*13eb0*/  LDCU UR5, c[0x0][0x3b0] ;  /* 0x00007600ff0577ac */ /* 0x000e240008000800 */
[----:B------:R1:W2:Y:S01]  /*13ec0*/  @P0 LDG.E.U8 R60, desc[UR18][R42.64] ;  /* 0x000000122a3c0981 */ /* 0x0002a2000c1e1100 */
[----:B------:R-:W-:-:S02]  /*13ed0*/  IADD3 R41, P2, PT, R80, R38, RZ ;  /* 0x0000002650297210 */ /* 0x000fc40007f5e0ff */
[----:B-1----:R-:W-:-:S04]  /*13ee0*/  IADD3 R42, P5, PT, R77, R38, RZ ;  /* 0x000000264d2a7210 */ /* 0x002fc80007fbe0ff */
[----:B------:R-:W-:Y:S02]  /*13ef0*/  LEA.HI.X.SX32 R43, R77, R35, 0x1, P5 ;  /* 0x000000234d2b7211 */ /* 0x000fe400028f0eff */
[----:B------:R-:W-:Y:S02]  /*13f00*/  ISETP.GT.U32.AND P5, PT, R39, R83, PT ;  /* 0x000000532700720c */ /* 0x000fe40003fa4070 */
[----:B------:R-:W-:Y:S02]  /*13f10*/  LEA.HI.X.SX32 R44, R80, R35, 0x1, P2 ;  /* 0x00000023502c7211 */ /* 0x000fe400010f0eff */
[----:B------:R-:W-:Y:S02]  /*13f20*/  ISETP.GE.AND P4, PT, R6, RZ, PT ;  /* 0x000000ff0600720c */ /* 0x000fe40003f86270 */
[----:B------:R-:W-:Y:S01]  /*13f30*/  SEL R81, R5, R81, !P3 ;  /* 0x0000005105517207 */ /* 0x000fe20005800000 */
[----:B------:R1:W-:Y:S01]  /*13f40*/  STL [R1+0x438], R42 ;  /* 0x0004382a01007387 */ /* 0x0003e20000100800 */
[----:B------:R-:W-:Y:S01]  /*13f50*/  ISETP.GT.U32.AND P2, PT, R39, R84, PT ;  /* 0x000000542700720c */ /* 0x000fe20003f44070 */
[----:B------:R-:W-:-:S02]  /*13f60*/  @!P6 IMAD.IADD R82, R82, 0x1, -R39 ;  /* 0x000000015252e824 */ /* 0x000fc400078e0a27 */
[----:B------:R-:W-:Y:S01]  /*13f70*/  IMAD R81, R81, UR4, RZ ;  /* 0x0000000451517c24 */ /* 0x000fe2000f8e02ff */
[----:B------:R0:W-:Y:S01]  /*13f80*/  STL [R1+0x434], R43 ;  /* 0x0004342b01007387 */ /* 0x0001e20000100800 */
[--C-:B------:R-:W-:Y:S01]  /*13f90*/  @!P5 IMAD.IADD R83, R83, 0x1, -R39.reuse ;  /* 0x000000015353d824 */ /* 0x100fe200078e0a27 */
[----:B------:R-:W-:Y:S01]  /*13fa0*/  PRMT R58, RZ, 0x7610, R58 ;  /* 0x00007610ff3a7816 */ /* 0x000fe2000000003a */
[----:B------:R-:W4:Y:S01]  /*13fb0*/  LDCU UR4, c[0x0][0x3b0] ;  /* 0x00007600ff0477ac */ /* 0x000f220008000800 */
[----:B------:R1:W2:Y:S01]  /*13fc0*/  @P0 LDG.E.U8 R59, desc[UR18][R42.64] ;  /* 0x000000122a3b0981 */ /* 0x0002a2000c1e1100 */
[C---:B------:R-:W-:Y:S01]  /*13fd0*/  ISETP.GT.U32.AND P6, PT, R39.reuse, R85, PT ;  /* 0x000000552700720c */ /* 0x040fe20003fc4070 */
[----:B------:R-:W-:Y:S02]  /*13fe0*/  @!P4 IMAD.MOV R82, RZ, RZ, -R82 ;  /* 0x000000ffff52c224 */ /* 0x000fe400078e0a52 */
[----:B------:R0:W-:Y:S01]  /*13ff0*/  STL [R1+0x440], R41 ;  /* 0x0004402901007387 */ /* 0x0001e20000100800 */
[----:B------:R-:W-:Y:S01]  /*14000*/  @!P2 IMAD.IADD R84, R84, 0x1, -R39 ;  /* 0x000000015454a824 */ /* 0x000fe200078e0a27 */
[----:B------:R-:W-:Y:S01]  /*14010*/  ISETP.GT.U32.AND P5, PT, R39, R83, PT ;  /* 0x000000532700720c */ /* 0x000fe20003fa4070 */
[----:B-1----:R-:W-:-:S02]  /*14020*/  @P0 IMAD.MOV.U32 R42, RZ, RZ, R41 ;  /* 0x000000ffff2a0224 */ /* 0x002fc400078e0029 */
[----:B0-----:R-:W-:Y:S01]  /*14030*/  @P0 IMAD.MOV.U32 R43, RZ, RZ, R44 ;  /* 0x000000ffff2b0224 */ /* 0x001fe200078e002c */
[----:B------:R-:W-:-:S04]  /*14040*/  ISETP.GE.AND P4, PT, R7, RZ, PT ;  /* 0x000000ff0700720c */ /* 0x000fc80003f86270 */
[--C-:B------:R-:W-:Y:S01]  /*14050*/  @!P6 IMAD.IADD R85, R85, 0x1, -R39.reuse ;  /* 0x000000015555e824 */ /* 0x100fe200078e0a27 */
[----:B------:R-:W-:Y:S01]  /*14060*/  IADD3 R41, P2, PT, R81, R38, RZ ;  /* 0x0000002651297210 */ /* 0x000fe20007f5e0ff */
[----:B------:R-:W5:Y:S04]  /*14070*/  LDL.LU R6, [R1+0x9ec] ;  /* 0x0009ec0001067983 */ /* 0x000f680000300800 */
[----:B------:R0:W2:Y:S01]  /*14080*/  @P0 LDG.E.U8 R58, desc[UR18][R42.64] ;  /* 0x000000122a3a0981 */ /* 0x0000a2000c1e1100 */
[----:B------:R-:W-:Y:S02]  /*14090*/  SEL R82, R5, R82, !P3 ;  /* 0x0000005205527207 */ /* 0x000fe40005800000 */
[----:B0-----:R-:W-:Y:S02]  /*140a0*/  LEA.HI.X.SX32 R42, R81, R35, 0x1, P2 ;  /* 0x00000023512a7211 */ /* 0x001fe400010f0eff */
[----:B------:R-:W-:Y:S01]  /*140b0*/  ISETP.GE.AND P2, PT, R126, RZ, PT ;  /* 0x000000ff7e00720c */ /* 0x000fe20003f46270 */
[----:B------:R-:W-:Y:S01]  /*140c0*/  STL [R1+0x43c], R44 ;  /* 0x00043c2c01007387 */ /* 0x000fe20000100800 */
[----:B------:R-:W-:Y:S01]  /*140d0*/  @!P5 IMAD.IADD R83, R83, 0x1, -R39 ;  /* 0x000000015353d824 */ /* 0x000fe200078e0a27 */
[----:B------:R-:W-:Y:S01]  /*140e0*/  ISETP.GT.U32.AND P6, PT, R39, R85, PT ;  /* 0x000000552700720c */ /* 0x000fe20003fc4070 */
[----:B------:R-:W-:Y:S01]  /*140f0*/  IMAD R82, R82, UR5, RZ ;  /* 0x0000000552527c24 */ /* 0x000fe2000f8e02ff */
[----:B------:R-:W5:Y:S01]  /*14100*/  LDL.LU R7, [R1+0x9e8] ;  /* 0x0009e80001077983 */ /* 0x000f620000300800 */
[----:B------:R-:W-:Y:S01]  /*14110*/  @!P4 IMAD.MOV R84, RZ, RZ, -R84 ;  /* 0x000000ffff54c224 */ /* 0x000fe200078e0a54 */
[----:B------:R-:W-:Y:S01]  /*14120*/  PRMT R57, RZ, 0x7610, R57 ;  /* 0x00007610ff397816 */ /* 0x000fe20000000039 */
[----:B------:R-:W-:Y:S01]  /*14130*/  @P0 IMAD.MOV.U32 R43, RZ, RZ, R42 ;  /* 0x000000ffff2b0224 */ /* 0x000fe200078e002a */
[----:B------:R-:W-:Y:S01]  /*14140*/  STL [R1+0x468], R41 ;  /* 0x0004682901007387 */ /* 0x000fe20000100800 */
[----:B------:R-:W-:Y:S01]  /*14150*/  ISETP.GE.AND P5, PT, R125, RZ, PT ;  /* 0x000000ff7d00720c */ /* 0x000fe20003fa6270 */
[----:B------:R-:W0:Y:S02]  /*14160*/  LDCU UR5, c[0x0][0x3b0] ;  /* 0x00007600ff0577ac */ /* 0x000e240008000800 */
[----:B------:R-:W5:Y:S01]  /*14170*/  LDL.LU R126, [R1+0x9e4] ;  /* 0x0009e400017e7983 */ /* 0x000f620000300800 */
[----:B------:R-:W-:-:S03]  /*14180*/  @!P2 IMAD.MOV R83, RZ, RZ, -R83 ;  /* 0x000000ffff53a224 */ /* 0x000fc600078e0a53 */
[----:B------:R1:W-:Y:S01]  /*14190*/  STL [R1+0x464], R42 ;  /* 0x0004642a01007387 */ /* 0x0003e20000100800 */
[----:B------:R-:W-:Y:S02]  /*141a0*/  SEL R84, R5, R84, !P3 ;  /* 0x0000005405547207 */ /* 0x000fe40005800000 */
[----:B------:R-:W-:Y:S01]  /*141b0*/  ISETP.GT.U32.AND P4, PT, R39, R86, PT ;  /* 0x000000562700720c */ /* 0x000fe20003f84070 */
[----:B------:R-:W5:Y:S01]  /*141c0*/  LDL.LU R125, [R1+0x9e0] ;  /* 0x0009e000017d7983 */ /* 0x000f620000300800 */
[----:B-1----:R-:W-:Y:S01]  /*141d0*/  @P0 IMAD.MOV.U32 R42, RZ, RZ, R41 ;  /* 0x000000ffff2a0224 */ /* 0x002fe200078e0029 */
[----:B------:R-:W-:Y:S01]  /*141e0*/  IADD3 R41, P2, PT, R82, R38, RZ ;  /* 0x0000002652297210 */ /* 0x000fe20007f5e0ff */
[----:B----4-:R-:W-:Y:S01]  /*141f0*/  IMAD R84, R84, UR4, RZ ;  /* 0x0000000454547c24 */ /* 0x010fe2000f8e02ff */
[----:B------:R-:W-:Y:S01]  /*14200*/  SEL R83, R5, R83, !P3 ;  /* 0x0000005305537207 */ /* 0x000fe20005800000 */
[----:B------:R-:W-:Y:S01]  /*14210*/  @!P6 IMAD.IADD R85, R85, 0x1, -R39 ;  /* 0x000000015555e824 */ /* 0x000fe200078e0a27 */
[----:B------:R1:W4:Y:S01]  /*14220*/  @P0 LDG.E.U8 R57, desc[UR18][R42.64] ;  /* 0x000000122a390981 */ /* 0x000322000c1e1100 */
[----:B------:R-:W-:-:S05]  /*14230*/  PRMT R56, RZ, 0x7610, R56 ;  /* 0x00007610ff387816 */ /* 0x000fca0000000038 */
[----:B------:R-:W-:Y:S01]  /*14240*/  @!P4 IMAD.IADD R86, R86, 0x1, -R39 ;  /* 0x000000015656c824 */ /* 0x000fe200078e0a27 */
[----:B------:R-:W-:Y:S01]  /*14250*/  PRMT R55, RZ, 0x7610, R55 ;  /* 0x00007610ff377816 */ /* 0x000fe20000000037 */
[----:B------:R-:W-:Y:S01]  /*14260*/  STL [R1+0x470], R41 ;  /* 0x0004702901007387 */ /* 0x000fe20000100800 */
[----:B------:R-:W-:Y:S01]  /*14270*/  PRMT R54, RZ, 0x7610, R54 ;  /* 0x00007610ff367816 */ /* 0x000fe20000000036 */
[----:B------:R-:W0:Y:S01]  /*14280*/  LDCU UR4, c[0x0][0x3b0] ;  /* 0x00007600ff0477ac */ /* 0x000e220008000800 */
[----:B-1----:R-:W-:Y:S01]  /*14290*/  LEA.HI.X.SX32 R42, R82, R35, 0x1, P2 ;  /* 0x00000023522a7211 */ /* 0x002fe200010f0eff */
[----:B------:R-:W-:-:S04]  /*142a0*/  IMAD R83, R83, UR12, RZ ;  /* 0x0000000c53537c24 */ /* 0x000fc8000f8e02ff */
[----:B------:R1:W-:Y:S01]  /*142b0*/  STL [R1+0x46c], R42 ;  /* 0x00046c2a01007387 */ /* 0x0003e20000100800 */
[----:B------:R-:W-:Y:S02]  /*142c0*/  @P0 IMAD.MOV.U32 R43, RZ, RZ, R42 ;  /* 0x000000ffff2b0224 */ /* 0x000fe400078e002a */
[----:B------:R-:W-:Y:S02]  /*142d0*/  @!P5 IMAD.MOV R85, RZ, RZ, -R85 ;  /* 0x000000ffff55d224 */ /* 0x000fe400078e0a55 */
[----:B-1----:R-:W-:Y:S01]  /*142e0*/  @P0 IMAD.MOV.U32 R42, RZ, RZ, R41 ;  /* 0x000000ffff2a0224 */ /* 0x002fe200078e0029 */
[CC--:B------:R-:W-:Y:S02]  /*142f0*/  IADD3 R41, P2, PT, R84.reuse, R38.reuse, RZ ;  /* 0x0000002654297210 */ /* 0x0c0fe40007f5e0ff */
[----:B------:R-:W-:Y:S02]  /*14300*/  IADD3 R44, P4, PT, R83, R38, RZ ;  /* 0x00000026532c7210 */ /* 0x000fe40007f9e0ff */
[----:B------:R-:W-:Y:S01]  /*14310*/  LEA.HI.X.SX32 R70, R84, R35, 0x1, P2 ;  /* 0x0000002354467211 */ /* 0x000fe200010f0eff */
[----:B------:R1:W2:Y:S01]  /*14320*/  @P0 LDG.E.U8 R56, desc[UR18][R42.64] ;  /* 0x000000122a380981 */ /* 0x0002a2000c1e1100 */
[----:B------:R-:W-:-:S02]  /*14330*/  SEL R85, R5, R85, !P3 ;  /* 0x0000005505557207 */ /* 0x000fc40005800000 */
[----:B------:R-:W-:Y:S02]  /*14340*/  ISETP.GT.U32.AND P2, PT, R39, R86, PT ;  /* 0x000000562700720c */ /* 0x000fe40003f44070 */
[----:B------:R-:W-:Y:S01]  /*14350*/  LEA.HI.X.SX32 R45, R83, R35, 0x1, P4 ;  /* 0x00000023532d7211 */ /* 0x000fe200020f0eff */
[----:B0-----:R-:W-:Y:S02]  /*14360*/  IMAD R85, R85, UR5, RZ ;  /* 0x0000000555557c24 */ /* 0x001fe4000f8e02ff */
[----:B-1----:R-:W-:Y:S02]  /*14370*/  @P0 IMAD.MOV.U32 R42, RZ, RZ, R41 ;  /* 0x000000ffff2a0224 */ /* 0x002fe400078e0029 */
[----:B------:R-:W-:Y:S01]  /*14380*/  @P0 IMAD.MOV.U32 R43, RZ, RZ, R70 ;  /* 0x000000ffff2b0224 */ /* 0x000fe200078e0046 */
[----:B------:R-:W-:Y:S01]  /*14390*/  ISETP.GE.AND P4, PT, R4, RZ, PT ;  /* 0x000000ff0400720c */ /* 0x000fe20003f86270 */
[----:B------:R0:W-:Y:S01]  /*143a0*/  STL [R1+0x478], R41 ;  /* 0x0004782901007387 */ /* 0x0001e20000100800 */
[----:B------:R-:W-:-:S03]  /*143b0*/  PRMT R53, RZ, 0x7610, R53 ;  /* 0x00007610ff357816 */ /* 0x000fc60000000035 */
[----:B------:R-:W-:Y:S01]  /*143c0*/  @!P2 IMAD.IADD R86, R86, 0x1, -R39 ;  /* 0x000000015656a824 */ /* 0x000fe200078e0a27 */
[----:B------:R-:W-:Y:S01]  /*143d0*/  PRMT R52, RZ, 0x7610, R52 ;  /* 0x00007610ff347816 */ /* 0x000fe20000000034 */
[----:B------:R1:W2:Y:S01]  /*143e0*/  @P0 LDG.E.U8 R55, desc[UR18][R42.64] ;  /* 0x000000122a370981 */ /* 0x0002a2000c1e1100 */
[----:B------:R-:W-:Y:S02]  /*143f0*/  PRMT R51, RZ, 0x7610, R51 ;  /* 0x00007610ff337816 */ /* 0x000fe40000000033 */
[----:B------:R-:W-:Y:S02]  /*14400*/  PRMT R50, RZ, 0x7610, R50 ;  /* 0x00007610ff327816 */ /* 0x000fe40000000032 */
[----:B------:R-:W-:Y:S02]  /*14410*/  PRMT R49, RZ, 0x7610, R49 ;  /* 0x00007610ff317816 */ /* 0x000fe40000000031 */
[----:B------:R-:W-:Y:S01]  /*14420*/  PRMT R48, RZ, 0x7610, R48 ;  /* 0x00007610ff307816 */ /* 0x000fe20000000030 */
[C---:B------:R-:W-:Y:S01]  /*14430*/  VIADD R75, R0.reuse, 0x7d ;  /* 0x0000007d004b7836 */ /* 0x040fe20000000000 */
[----:B------:R-:W-:Y:S01]  /*14440*/  PRMT R47, RZ, 0x7610, R47 ;  /* 0x00007610ff2f7816 */ /* 0x000fe2000000002f */
[----:B-1----:R-:W-:Y:S01]  /*14450*/  @P0 IMAD.MOV.U32 R42, RZ, RZ, R44 ;  /* 0x000000ffff2a0224 */ /* 0x002fe200078e002c */
[----:B------:R-:W-:Y:S01]  /*14460*/  PRMT R46, RZ, 0x7610, R46 ;  /* 0x00007610ff2e7816 */ /* 0x000fe2000000002e */
[----:B------:R-:W-:Y:S01]  /*14470*/  @P0 IMAD.MOV.U32 R43, RZ, RZ, R45 ;  /* 0x000000ffff2b0224 */ /* 0x000fe200078e002d */
[----:B0-----:R-:W-:Y:S01]  /*14480*/  IADD3 R41, P5, PT, R85, R38, RZ ;  /* 0x0000002655297210 */ /* 0x001fe20007fbe0ff */
[----:B------:R0:W-:Y:S01]  /*14490*/  STL [R1+0x480], R44 ;  /* 0x0004802c01007387 */ /* 0x0001e20000100800 */
[C---:B------:R-:W-:Y:S01]  /*144a0*/  VIADD R73, R0.reuse, 0x7f ;  /* 0x0000007f00497836 */ /* 0x040fe20000000000 */
[----:B------:R-:W1:Y:S02]  /*144b0*/  LDCU UR5, c[0x0][0x3b0] ;  /* 0x00007600ff0577ac */ /* 0x000e640008000800 */
[----:B------:R0:W2:Y:S04]  /*144c0*/  @P0 LDG.E.U8 R54, desc[UR18][R42.64] ;  /* 0x000000122a360981 */ /* 0x0000a8000c1e1100 */
[----:B------:R-:W-:Y:S01]  /*144d0*/  STL [R1+0x474], R70 ;  /* 0x0004744601007387 */ /* 0x000fe20000100800 */
[----:B0-----:R-:W-:-:S03]  /*144e0*/  VIADD R44, R0, 0x6e ;  /* 0x0000006e002c7836 */ /* 0x001fc60000000000 */
[----:B------:R-:W-:Y:S01]  /*144f0*/  STL [R1+0x47c], R45 ;  /* 0x00047c2d01007387 */ /* 0x000fe20000100800 */
[----:B------:R-:W-:-:S03]  /*14500*/  LEA.HI.X.SX32 R42, R85, R35, 0x1, P5 ;  /* 0x00000023552a7211 */ /* 0x000fc600028f0eff */
[----:B------:R-:W5:Y:S01]  /*14510*/  LDL.LU R4, [R1+0x9dc] ;  /* 0x0009dc0001047983 */ /* 0x000f620000300800 */
[----:B------:R-:W-:Y:S02]  /*14520*/  @!P4 IMAD.MOV R86, RZ, RZ, -R86 ;  /* 0x000000ffff56c224 */ /* 0x000fe400078e0a56 */
[----:B------:R-:W-:Y:S01]  /*14530*/  @P0 IMAD.MOV.U32 R43, RZ, RZ, R42 ;  /* 0x000000ffff2b0224 */ /* 0x000fe200078e002a */
[----:B------:R-:W-:Y:S04]  /*14540*/  STL [R1+0x4a8], R41 ;  /* 0x0004a82901007387 */ /* 0x000fe80000100800 */
[----:B------:R0:W-:Y:S01]  /*14550*/  STL [R1+0x4a4], R42 ;  /* 0x0004a42a01007387 */ /* 0x0001e20000100800 */
[----:B------:R-:W-:Y:S01]  /*14560*/  SEL R86, R5, R86, !P3 ;  /* 0x0000005605567207 */ /* 0x000fe20005800000 */
[----:B0-----:R-:W-:Y:S01]  /*14570*/  @P0 IMAD.MOV.U32 R42, RZ, RZ, R41 ;  /* 0x000000ffff2a0224 */ /* 0x001fe200078e0029 */
[----:B------:R-:W-:-:S04]  /*14580*/  IABS R41, R44 ;  /* 0x0000002c00297213 */ /* 0x000fc80000000000 */
[----:B------:R0:W2:Y:S01]  /*14590*/  @P0 LDG.E.U8 R53, desc[UR18][R42.64] ;  /* 0x000000122a350981 */ /* 0x0000a2000c1e1100 */
[----:B------:R-:W-:Y:S01]  /*145a0*/  IMAD R86, R86, UR4, RZ ;  /* 0x0000000456567c24 */ /* 0x000fe2000f8e02ff */
[----:B------:R-:W-:Y:S01]  /*145b0*/  ISETP.GE.AND P4, PT, R44, RZ, PT ;  /* 0x000000ff2c00720c */ /* 0x000fe20003f86270 */
[----:B------:R-:W1:Y:S01]  /*145c0*/  LDCU UR4, c[0x0][0x3b0] ;  /* 0x00007600ff0477ac */ /* 0x000e620008000800 */
[----:B0-----:R-:W-:-:S04]  /*145d0*/  IMAD.HI.U32 R42, R40, R41, RZ ;  /* 0x00000029282a7227 */ /* 0x001fc800078e00ff */
[----:B------:R-:W-:Y:S01]  /*145e0*/  IMAD.MOV R42, RZ, RZ, -R42 ;  /* 0x000000ffff2a7224 */ /* 0x000fe200078e0a2a */
[----:B------:R-:W-:-:S03]  /*145f0*/  IADD3 R45, P2, PT, R86, R38, RZ ;  /* 0x00000026562d7210 */ /* 0x000fc60007f5e0ff */
[----:B------:R-:W-:Y:S01]  /*14600*/  IMAD R41, R39, R42, R41 ;  /* 0x0000002a27297224 */ /* 0x000fe200078e0229 */
[----:B------:R-:W-:-:S04]  /*14610*/  LEA.HI.X.SX32 R70, R86, R35, 0x1, P2 ;  /* 0x0000002356467211 */ /* 0x000fc800010f0eff */
[----:B------:R-:W-:Y:S01]  /*14620*/  ISETP.GT.U32.AND P2, PT, R39, R41, PT ;  /* 0x000000292700720c */ /* 0x000fe20003f44070 */
[----:B------:R-:W-:Y:S01]  /*14630*/  STL [R1+0x800], R44 ;  /* 0x0008002c01007387 */ /* 0x000fe20000100800 */
[----:B------:R-:W-:Y:S02]  /*14640*/  @P0 IMAD.MOV.U32 R42, RZ, RZ, R45 ;  /* 0x000000ffff2a0224 */ /* 0x000fe400078e002d */
[----:B------:R-:W-:Y:S01]  /*14650*/  @P0 IMAD.MOV.U32 R43, RZ, RZ, R70 ;  /* 0x000000ffff2b0224 */ /* 0x000fe200078e0046 */
[----:B------:R-:W-:Y:S04]  /*14660*/  STL [R1+0x4b0], R45 ;  /* 0x0004b02d01007387 */ /* 0x000fe80000100800 */
[----:B------:R0:W-:Y:S04]  /*14670*/  STL [R1+0x4ac], R70 ;  /* 0x0004ac4601007387 */ /* 0x0001e80000100800 */
[----:B------:R-:W-:Y:S01]  /*14680*/  @!P2 IMAD.IADD R41, R41, 0x1, -R39 ;  /* 0x000000012929a824 */ /* 0x000fe200078e0a27 */
[----:B------:R1:W2:Y:S01]  /*14690*/  @P0 LDG.E.U8 R52, desc[UR18][R42.64] ;  /* 0x000000122a340981 */ /* 0x0002a2000c1e1100 */
[----:B0-----:R-:W-:-:S03]  /*146a0*/  VIADD R70, R0, 0x6f ;  /* 0x0000006f00467836 */ /* 0x001fc60000000000 */
[----:B------:R-:W-:Y:S02]  /*146b0*/  ISETP.GT.U32.AND P2, PT, R39, R41, PT ;  /* 0x000000292700720c */ /* 0x000fe40003f44070 */
[----:B-1----:R-:W-:-:S05]  /*146c0*/  IABS R42, R70 ;  /* 0x00000046002a7213 */ /* 0x002fca0000000000 */
[----:B------:R-:W-:-:S04]  /*146d0*/  IMAD.HI.U32 R43, R40, R42, RZ ;  /* 0x0000002a282b7227 */ /* 0x000fc800078e00ff */
[----:B------:R-:W-:-:S04]  /*146e0*/  IMAD.MOV R43, RZ, RZ, -R43 ;  /* 0x000000ffff2b7224 */ /* 0x000fc800078e0a2b */
[----:B------:R-:W-:Y:S02]  /*146f0*/  IMAD R42, R39, R43, R42 ;  /* 0x0000002b272a7224 */ /* 0x000fe400078e022a */
[----:B------:R-:W-:-:S03]  /*14700*/  @!P2 IMAD.IADD R41, R41, 0x1, -R39 ;  /* 0x000000012929a824 */ /* 0x000fc600078e0a27 */
[----:B------:R-:W-:Y:S01]  /*14710*/  ISETP.GT.U32.AND P2, PT, R39, R42, PT ;  /* 0x0000002a2700720c */ /* 0x000fe20003f44070 */
[----:B------:R-:W-:-:S05]  /*14720*/  @!P4 IMAD.MOV R41, RZ, RZ, -R41 ;  /* 0x000000ffff29c224 */ /* 0x000fca00078e0a29 */
[----:B------:R-:W-:-:S05]  /*14730*/  SEL R41, R5, R41, !P3 ;  /* 0x0000002905297207 */ /* 0x000fca0005800000 */
[----:B------:R-:W-:Y:S01]  /*14740*/  IMAD R41, R41, UR4, RZ ;  /* 0x0000000429297c24 */ /* 0x000fe2000f8e02ff */
[----:B------:R-:W0:Y:S01]  /*14750*/  LDCU UR4, c[0x0][0x3b0] ;  /* 0x00007600ff0477ac */ /* 0x000e220008000800 */
[----:B------:R-:W-:-:S03]  /*14760*/  @!P2 IMAD.IADD R42, R42, 0x1, -R39 ;  /* 0x000000012a2aa824 */ /* 0x000fc600078e0a27 */
[----:B------:R-:W-:Y:S02]  /*14770*/  IADD3 R44, P4, PT, R41, R38, RZ ;  /* 0x00000026292c7210 */ /* 0x000fe40007f9e0ff */
[----:B------:R-:W-:Y:S02]  /*14780*/  ISETP.GT.U32.AND P2, PT, R39, R42, PT ;  /* 0x0000002a2700720c */ /* 0x000fe40003f44070 */
[----:B------:R-:W-:Y:S02]  /*14790*/  LEA.HI.X.SX32 R45, R41, R35, 0x1, P4 ;  /* 0x00000023292d7211 */ /* 0x000fe400020f0eff */
[----:B------:R-:W-:Y:S01]  /*147a0*/  ISETP.GE.AND P4, PT, R70, RZ, PT ;  /* 0x000000ff4600720c */ /* 0x000fe20003f86270 */
[----:B------:R-:W-:Y:S04]  /*147b0*/  STL [R1+0x7fc], R70 ;  /* 0x0007fc4601007387 */ /* 0x000fe80000100800 */
[----:B------:R1:W-:Y:S04]  /*147c0*/  STL [R1+0x4b8], R44 ;  /* 0x0004b82c01007387 */ /* 0x0003e80000100800 */
[----:B------:R1:W2:Y:S01]  /*147d0*/  @P0 LDG.E.U8 R51, desc[UR18][R44.64] ;  /* 0x000000122c330981 */ /* 0x0002a2000c1e1100 */
[----:B------:R-:W-:-:S04]  /*147e0*/  @!P2 IMAD.IADD R42, R42, 0x1, -R39 ;  /* 0x000000012a2aa824 */ /* 0x000fc800078e0a27 */
[----:B------:R-:W-:Y:S02]  /*147f0*/  @!P4 IMAD.MOV R42, RZ, RZ, -R42 ;  /* 0x000000ffff2ac224 */ /* 0x000fe400078e0a2a */
[----:B-1----:R-:W-:-:S03]  /*14800*/  VIADD R44, R0, 0x74 ;  /* 0x00000074002c7836 */ /* 0x002fc60000000000 */
[----:B------:R-:W-:Y:S02]  /*14810*/  SEL R43, R5, R42, !P3 ;  /* 0x0000002a052b7207 */ /* 0x000fe40005800000 */
[----:B------:R-:W-:-:S03]  /*14820*/  IABS R41, R44 ;  /* 0x0000002c00297213 */ /* 0x000fc60000000000 */
[----:B0-----:R-:W-:Y:S01]  /*14830*/  IMAD R43, R43, UR4, RZ ;  /* 0x000000042b2b7c24 */ /* 0x001fe2000f8e02ff */
[----:B------:R0:W-:Y:S01]  /*14840*/  STL [R1+0x4b4], R45 ;  /* 0x0004b42d01007387 */ /* 0x0001e20000100800 */
[----:B------:R-:W-:Y:S01]  /*14850*/  ISETP.GE.AND P4, PT, R44, RZ, PT ;  /* 0x000000ff2c00720c */ /* 0x000fe20003f86270 */
[----:B------:R-:W1:Y:S01]  /*14860*/  LDCU UR4, c[0x0][0x3b0] ;  /* 0x00007600ff0477ac */ /* 0x000e620008000800 */
[----:B------:R-:W-:-:S04]  /*14870*/  IMAD.HI.U32 R42, R40, R41, RZ ;  /* 0x00000029282a7227 */ /* 0x000fc800078e00ff */
[----:B------:R-:W-:Y:S01]  /*14880*/  IMAD.MOV R42, RZ, RZ, -R42 ;  /* 0x000000ffff2a7224 */ /* 0x000fe200078e0a2a */
[----:B0-----:R-:W-:-:S03]  /*14890*/  IADD3 R45, P2, PT, R43, R38, RZ ;  /* 0x000000262b2d7210 */ /* 0x001fc60007f5e0ff */
        /* <DEDUP_REMOVED lines=48> */
[----:B------:R0:W-:Y:S04]  /*14ba0*/  STL [R1+0x4f0], R45 ;  /* 0x0004f02d01007387 */ /* 0x0001e80000100800 */
[----:B------:R1:W2:Y:S01]  /*14bb0*/  @P0 LDG.E.U8 R48, desc[UR18][R42.64] ;  /* 0x000000122a300981 */ /* 0x0002a2000c1e1100 */
[----:B0-----:R-:W-:-:S03]  /*14bc0*/  VIADD R45, R0, 0x7c ;  /* 0x0000007c002d7836 */ /* 0x001fc60000000000 */
[----:B------:R-:W-:Y:S02]  /*14bd0*/  @!P2 IMAD.IADD R41, R41, 0x1, -R39 ;  /* 0x000000012929a824 */ /* 0x000fe400078e0a27 */
[----:B-1----:R-:W-:-:S03]  /*14be0*/  IABS R42, R45 ;  /* 0x0000002d002a7213 */ /* 0x002fc60000000000 */
[----:B------:R-:W-:Y:S02]  /*14bf0*/  ISETP.GT.U32.AND P2, PT, R39, R41, PT ;  /* 0x000000292700720c */ /* 0x000fe40003f44070 */
[----:B------:R-:W-:-:S04]  /*14c00*/  IMAD.HI.U32 R43, R40, R42, RZ ;  /* 0x0000002a282b7227 */ /* 0x000fc800078e00ff */
[----:B------:R-:W-:-:S04]  /*14c10*/  IMAD.MOV R43, RZ, RZ, -R43 ;  /* 0x000000ffff2b7224 */ /* 0x000fc800078e0a2b */
[----:B------:R-:W-:-:S03]  /*14c20*/  IMAD R42, R39, R43, R42 ;  /* 0x0000002b272a7224 */ /* 0x000fc600078e022a */
[----:B------:R-:W-:Y:S02]  /*14c30*/  @!P2 IMAD.IADD R41, R41, 0x1, -R39 ;  /* 0x000000012929a824 */ /* 0x000fe400078e0a27 */
[----:B------:R-:W-:Y:S02]  /*14c40*/  ISETP.GT.U32.AND P2, PT, R39, R42, PT ;  /* 0x0000002a2700720c */ /* 0x000fe40003f44070 */
[----:B------:R-:W-:Y:S01]  /*14c50*/  @!P4 IMAD.MOV R41, RZ, RZ, -R41 ;  /* 0x000000ffff29c224 */ /* 0x000fe200078e0a29 */
[----:B------:R-:W-:-:S10]  /*14c60*/  ISETP.GE.AND P4, PT, R45, RZ, PT ;  /* 0x000000ff2d00720c */ /* 0x000fd40003f86270 */
[----:B------:R-:W-:Y:S01]  /*14c70*/  @!P2 IMAD.IADD R42, R42, 0x1, -R39 ;  /* 0x000000012a2aa824 */ /* 0x000fe200078e0a27 */
[----:B------:R-:W-:-:S04]  /*14c80*/  SEL R41, R5, R41, !P3 ;  /* 0x0000002905297207 */ /* 0x000fc80005800000 */
[----:B------:R-:W-:Y:S01]  /*14c90*/  ISETP.GT.U32.AND P2, PT, R39, R42, PT ;  /* 0x0000002a2700720c */ /* 0x000fe20003f44070 */
[----:B------:R-:W-:Y:S01]  /*14ca0*/  IMAD R41, R41, UR4, RZ ;  /* 0x0000000429297c24 */ /* 0x000fe2000f8e02ff */
[----:B------:R-:W0:Y:S04]  /*14cb0*/  LDCU UR4, c[0x0][0x3b0] ;  /* 0x00007600ff0477ac */ /* 0x000e280008000800 */
[C---:B------:R-:W-:Y:S01]  /*14cc0*/  IADD3 R44, P5, PT, R41.reuse, R38, RZ ;  /* 0x00000026292c7210 */ /* 0x040fe20007fbe0ff */
[----:B------:R-:W-:Y:S06]  /*14cd0*/  STL [R1+0x4ec], R70 ;  /* 0x0004ec4601007387 */ /* 0x000fec0000100800 */
[----:B------:R-:W-:Y:S01]  /*14ce0*/  @!P2 IMAD.IADD R42, R42, 0x1, -R39 ;  /* 0x000000012a2aa824 */ /* 0x000fe200078e0a27 */
[----:B------:R-:W-:-:S03]  /*14cf0*/  LEA.HI.X.SX32 R41, R41, R35, 0x1, P5 ;  /* 0x0000002329297211 */ /* 0x000fc600028f0eff */
[----:B------:R-:W-:Y:S01]  /*14d00*/  @!P4 IMAD.MOV R42, RZ, RZ, -R42 ;  /* 0x000000ffff2ac224 */ /* 0x000fe200078e0a2a */
[----:B------:R1:W-:Y:S04]  /*14d10*/  STL [R1+0x7ec], R45 ;  /* 0x0007ec2d01007387 */ /* 0x0003e80000100800 */
[----:B------:R-:W-:Y:S01]  /*14d20*/  STL [R1+0x4f8], R44 ;  /* 0x0004f82c01007387 */ /* 0x000fe20000100800 */
[----:B------:R-:W-:-:S03]  /*14d30*/  SEL R42, R5, R42, !P3 ;  /* 0x0000002a052a7207 */ /* 0x000fc60005800000 */
[----:B------:R3:W-:Y:S01]  /*14d40*/  STL [R1+0x4f4], R41 ;  /* 0x0004f42901007387 */ /* 0x0007e20000100800 */
[----:B-1----:R-:W-:Y:S02]  /*14d50*/  @P0 IMAD.MOV.U32 R45, RZ, RZ, R41 ;  /* 0x000000ffff2d0224 */ /* 0x002fe400078e0029 */
[----:B0-----:R-:W-:Y:S01]  /*14d60*/  IMAD R43, R42, UR4, RZ ;  /* 0x000000042a2b7c24 */ /* 0x001fe2000f8e02ff */
[----:B------:R-:W-:Y:S01]  /*14d70*/  STL [R1+0x7e8], R75 ;  /* 0x0007e84b01007387 */ /* 0x000fe20000100800 */
[----:B------:R-:W-:Y:S01]  /*14d80*/  VIADD R72, R0, 0x77 ;  /* 0x0000007700487836 */ /* 0x000fe20000000000 */
[----:B------:R-:W-:Y:S01]  /*14d90*/  ISETP.GE.AND P4, PT, R75, RZ, PT ;  /* 0x000000ff4b00720c */ /* 0x000fe20003f86270 */
[----:B------:R-:W0:Y:S01]  /*14da0*/  LDCU UR4, c[0x0][0x3b0] ;  /* 0x00007600ff0477ac */ /* 0x000e220008000800 */
[----:B------:R1:W4:Y:S01]  /*14db0*/  @P0 LDG.E.U8 R47, desc[UR18][R44.64] ;  /* 0x000000122c2f0981 */ /* 0x000322000c1e1100 */
[----:B---3--:R-:W-:-:S05]  /*14dc0*/  IABS R41, R75 ;  /* 0x0000004b00297213 */ /* 0x008fca0000000000 */
[----:B------:R-:W-:-:S04]  /*14dd0*/  IMAD.HI.U32 R42, R40, R41, RZ ;  /* 0x00000029282a7227 */ /* 0x000fc800078e00ff */
[----:B-1----:R-:W-:Y:S01]  /*14de0*/  IMAD.MOV R44, RZ, RZ, -R42 ;  /* 0x000000ffff2c7224 */ /* 0x002fe200078e0a2a */
[----:B------:R-:W-:-:S03]  /*14df0*/  IADD3 R70, P2, PT, R43, R38, RZ ;  /* 0x000000262b467210 */ /* 0x000fc60007f5e0ff */
[----:B------:R-:W-:Y:S01]  /*14e00*/  IMAD R41, R39, R44, R41 ;  /* 0x0000002c27297224 */ /* 0x000fe200078e0229 */
[----:B------:R-:W-:-:S04]  /*14e10*/  LEA.HI.X.SX32 R71, R43, R35, 0x1, P2 ;  /* 0x000000232b477211 */ /* 0x000fc800010f0eff */
[----:B------:R-:W-:Y:S01]  /*14e20*/  ISETP.GT.U32.AND P2, PT, R39, R41, PT ;  /* 0x000000292700720c */ /* 0x000fe20003f44070 */
[----:B------:R-:W-:Y:S01]  /*14e30*/  STL [R1+0x520], R70 ;  /* 0x0005204601007387 */ /* 0x000fe20000100800 */
[----:B------:R-:W-:Y:S02]  /*14e40*/  @P0 IMAD.MOV.U32 R42, RZ, RZ, R70 ;  /* 0x000000ffff2a0224 */ /* 0x000fe400078e0046 */
[----:B------:R-:W-:Y:S01]  /*14e50*/  @P0 IMAD.MOV.U32 R43, RZ, RZ, R71 ;  /* 0x000000ffff2b0224 */ /* 0x000fe200078e0047 */
[----:B------:R1:W-:Y:S04]  /*14e60*/  STL [R1+0x51c], R71 ;  /* 0x00051c4701007387 */ /* 0x0003e80000100800 */
[----:B------:R3:W4:Y:S01]  /*14e70*/  @P0 LDG.E.U8 R46, desc[UR18][R42.64] ;  /* 0x000000122a2e0981 */ /* 0x000722000c1e1100 */
[----:B-1----:R-:W-:-:S03]  /*14e80*/  VIADD R71, R0, 0xd ;  /* 0x0000000d00477836 */ /* 0x002fc60000000000 */
[----:B------:R-:W-:Y:S02]  /*14e90*/  @!P2 IMAD.IADD R41, R41, 0x1, -R39 ;  /* 0x000000012929a824 */ /* 0x000fe400078e0a27 */
[----:B---3--:R-:W-:-:S03]  /*14ea0*/  IABS R42, R71 ;  /* 0x00000047002a7213 */ /* 0x008fc60000000000 */
[----:B------:R-:W-:Y:S02]  /*14eb0*/  ISETP.GT.U32.AND P2, PT, R39, R41, PT ;  /* 0x000000292700720c */ /* 0x000fe40003f44070 */
[----:B------:R-:W-:Y:S01]  /*14ec0*/  IMAD.HI.U32 R70, R40, R42, RZ ;  /* 0x0000002a28467227 */ /* 0x000fe200078e00ff */
[----:B------:R-:W-:-:S03]  /*14ed0*/  IABS R43, R73 ;  /* 0x00000049002b7213 */ /* 0x000fc60000000000 */
[----:B------:R-:W-:Y:S02]  /*14ee0*/  IMAD.MOV R70, RZ, RZ, -R70 ;  /* 0x000000ffff467224 */ /* 0x000fe400078e0a46 */
[----:B------:R-:W-:-:S04]  /*14ef0*/  IMAD.HI.U32 R45, R40, R43, RZ ;  /* 0x0000002b282d7227 */ /* 0x000fc800078e00ff */
[----:B------:R-:W-:Y:S02]  /*14f00*/  IMAD R42, R39, R70, R42 ;  /* 0x00000046272a7224 */ /* 0x000fe400078e022a */
[----:B------:R-:W-:Y:S01]  /*14f10*/  @!P2 IMAD.IADD R41, R41, 0x1, -R39 ;  /* 0x000000012929a824 */ /* 0x000fe200078e0a27 */
[----:B------:R-:W-:Y:S01]  /*14f20*/  IABS R44, R72 ;  /* 0x00000048002c7213 */ /* 0x000fe20000000000 */
[----:B------:R-:W-:Y:S01]  /*14f30*/  IMAD.MOV R45, RZ, RZ, -R45 ;  /* 0x000000ffff2d7224 */ /* 0x000fe200078e0a2d */
[----:B------:R-:W-:-:S03]  /*14f40*/  ISETP.GT.U32.AND P2, PT, R39, R42, PT ;  /* 0x0000002a2700720c */ /* 0x000fc60003f44070 */
[----:B------:R-:W-:Y:S02]  /*14f50*/  IMAD R43, R39, R45, R43 ;  /* 0x0000002d272b7224 */ /* 0x000fe400078e022b */
[----:B------:R-:W-:-:S04]  /*14f60*/  IMAD.HI.U32 R45, R40, R44, RZ ;  /* 0x0000002c282d7227 */ /* 0x000fc800078e00ff */
[----:B------:R-:W-:Y:S02]  /*14f70*/  IMAD.MOV R45, RZ, RZ, -R45 ;  /* 0x000000ffff2d7224 */ /* 0x000fe400078e0a2d */
[----:B------:R-:W-:Y:S02]  /*14f80*/  VIADD R74, R0, 0x7e ;  /* 0x0000007e004a7836 */ /* 0x000fe40000000000 */
[----:B------:R-:W-:Y:S02]  /*14f90*/  @!P4 IMAD.MOV R41, RZ, RZ, -R41 ;  /* 0x000000ffff29c224 */ /* 0x000fe400078e0a29 */
[----:B------:R-:W-:Y:S02]  /*14fa0*/  @!P2 IMAD.IADD R42, R42, 0x1, -R39 ;  /* 0x000000012a2aa824 */ /* 0x000fe400078e0a27 */
[----:B------:R-:W-:Y:S01]  /*14fb0*/  IMAD R44, R39, R45, R44 ;  /* 0x0000002d272c7224 */ /* 0x000fe200078e022c */
[----:B------:R-:W-:Y:S02]  /*14fc0*/  IABS R45, R74 ;  /* 0x0000004a002d7213 */ /* 0x000fe40000000000 */
[----:B------:R-:W-:-:S02]  /*14fd0*/  SEL R41, R5, R41, !P3 ;  /* 0x0000002905297207 */ /* 0x000fc40005800000 */
[----:B------:R-:W-:Y:S01]  /*14fe0*/  ISETP.GT.U32.AND P4, PT, R39, R42, PT ;  /* 0x0000002a2700720c */ /* 0x000fe20003f84070 */
[----:B------:R-:W-:Y:S01]  /*14ff0*/  IMAD.HI.U32 R40, R40, R45, RZ ;  /* 0x0000002d28287227 */ /* 0x000fe200078e00ff */
[----:B------:R-:W-:-:S03]  /*15000*/  ISETP.GE.AND P2, PT, R71, RZ, PT ;  /* 0x000000ff4700720c */ /* 0x000fc60003f46270 */
[----:B0-----:R-:W-:Y:S01]  /*15010*/  IMAD R41, R41, UR4, RZ ;  /* 0x0000000429297c24 */ /* 0x001fe2000f8e02ff */
[----:B------:R-:W-:Y:S01]  /*15020*/  STL [R1+0x7e4], R73 ;  /* 0x0007e44901007387 */ /* 0x000fe20000100800 */
[----:B------:R-:W-:Y:S01]  /*15030*/  IMAD.MOV R40, RZ, RZ, -R40 ;  /* 0x000000ffff287224 */ /* 0x000fe200078e0a28 */
[----:B------:R-:W-:Y:S01]  /*15040*/  ISETP.GT.U32.AND P6, PT, R39, R43, PT ;  /* 0x0000002b2700720c */ /* 0x000fe20003fc4070 */
[----:B------:R-:W0:Y:S01]  /*15050*/  LDCU UR4, c[0x0][0x3b0] ;  /* 0x00007600ff0477ac */ /* 0x000e220008000800 */
[----:B------:R-:W-:Y:S01]  /*15060*/  IADD3 R70, P5, PT, R41, R38, RZ ;  /* 0x0000002629467210 */ /* 0x000fe20007fbe0ff */
[----:B------:R-:W-:Y:S01]  /*15070*/  IMAD R40, R39, R40, R45 ;  /* 0x0000002827287224 */ /* 0x000fe200078e022d */
[----:B------:R1:W-:Y:S01]  /*15080*/  STL [R1+0x7dc], R71 ;  /* 0x0007dc4701007387 */ /* 0x0003e20000100800 */
[----:B------:R-:W-:-:S04]  /*15090*/  @!P4 IMAD.IADD R42, R42, 0x1, -R39 ;  /* 0x000000012a2ac824 */ /* 0x000fc800078e0a27 */
[----:B------:R-:W-:Y:S01]  /*150a0*/  @!P2 IMAD.MOV R42, RZ, RZ, -R42 ;  /* 0x000000ffff2aa224 */ /* 0x000fe200078e0a2a */
[----:B-1----:R-:W-:Y:S02]  /*150b0*/  LEA.HI.X.SX32 R71, R41, R35, 0x1, P5 ;  /* 0x0000002329477211 */ /* 0x002fe400028f0eff */
[C---:B------:R-:W-:Y:S02]  /*150c0*/  ISETP.GT.U32.AND P5, PT, R39.reuse, R40, PT ;  /* 0x000000282700720c */ /* 0x040fe40003fa4070 */
[----:B------:R-:W-:Y:S02]  /*150d0*/  ISETP.GT.U32.AND P4, PT, R39, R44, PT ;  /* 0x0000002c2700720c */ /* 0x000fe40003f84070 */
[----:B------:R-:W-:Y:S01]  /*150e0*/  SEL R42, R5, R42, !P3 ;  /* 0x0000002a052a7207 */ /* 0x000fe20005800000 */
[----:B------:R-:W-:-:S04]  /*150f0*/  @!P6 IMAD.IADD R43, R43, 0x1, -R39 ;  /* 0x000000012b2be824 */ /* 0x000fc800078e0a27 */
[----:B------:R-:W-:-:S04]  /*15100*/  IMAD R42, R42, UR11, RZ ;  /* 0x0000000b2a2a7c24 */ /* 0x000fc8000f8e02ff */
[--C-:B------:R-:W-:Y:S01]  /*15110*/  @!P5 IMAD.IADD R40, R40, 0x1, -R39.reuse ;  /* 0x000000012828d824 */ /* 0x100fe200078e0a27 */
[----:B------:R-:W-:Y:S01]  /*15120*/  IADD3 R75, P2, PT, R42, R38, RZ ;  /* 0x000000262a4b7210 */ /* 0x000fe20007f5e0ff */
[----:B------:R-:W-:-:S03]  /*15130*/  @!P4 IMAD.IADD R44, R44, 0x1, -R39 ;  /* 0x000000012c2cc824 */ /* 0x000fc600078e0a27 */
[C---:B------:R-:W-:Y:S02]  /*15140*/  ISETP.GT.U32.AND P5, PT, R39.reuse, R40, PT ;  /* 0x000000282700720c */ /* 0x040fe40003fa4070 */
[C---:B------:R-:W-:Y:S02]  /*15150*/  ISETP.GT.U32.AND P4, PT, R39.reuse, R43, PT ;  /* 0x0000002b2700720c */ /* 0x040fe40003f84070 */
[----:B------:R-:W-:Y:S02]  /*15160*/  LEA.HI.X.SX32 R76, R42, R35, 0x1, P2 ;  /* 0x000000232a4c7211 */ /* 0x000fe400010f0eff */
[----:B------:R-:W-:Y:S02]  /*15170*/  ISETP.GE.AND P2, PT, R74, RZ, PT ;  /* 0x000000ff4a00720c */ /* 0x000fe40003f46270 */
[----:B------:R-:W-:-:S05]  /*15180*/  ISETP.GT.U32.AND P6, PT, R39, R44, PT ;  /* 0x0000002c2700720c */ /* 0x000fca0003fc4070 */
[--C-:B------:R-:W-:Y:S02]  /*15190*/  @!P5 IMAD.IADD R40, R40, 0x1, -R39.reuse ;  /* 0x000000012828d824 */ /* 0x100fe400078e0a27 */
[----:B------:R-:W-:Y:S01]  /*151a0*/  @!P4 IMAD.IADD R43, R43, 0x1, -R39 ;  /* 0x000000012b2bc824 */ /* 0x000fe200078e0a27 */
[----:B------:R-:W-:-:S03]  /*151b0*/  ISETP.GE.AND P4, PT, R72, RZ, PT ;  /* 0x000000ff4800720c */ /* 0x000fc60003f86270 */
[----:B------:R-:W-:Y:S01]  /*151c0*/  @!P2 IMAD.MOV R40, RZ, RZ, -R40 ;  /* 0x000000ffff28a224 */ /* 0x000fe200078e0a28 */
[----:B------:R-:W-:-:S04]  /*151d0*/  ISETP.GE.AND P5, PT, R73, RZ, PT ;  /* 0x000000ff4900720c */ /* 0x000fc80003fa6270 */
[----:B------:R-:W-:Y:S01]  /*151e0*/  SEL R40, R5, R40, !P3 ;  /* 0x0000002805287207 */ /* 0x000fe20005800000 */
[----:B------:R-:W-:Y:S01]  /*151f0*/  @!P6 IMAD.IADD R44, R44, 0x1, -R39 ;  /* 0x000000012c2ce824 */ /* 0x000fe200078e0a27 */
[----:B------:R-:W-:-:S03]  /*15200*/  PRMT R45, RZ, 0x7610, R45 ;  /* 0x00007610ff2d7816 */ /* 0x000fc6000000002d */
[----:B------:R-:W-:Y:S01]  /*15210*/  IMAD R39, R40, UR5, RZ ;  /* 0x0000000528277c24 */ /* 0x000fe2000f8e02ff */
[----:B------:R-:W1:Y:S01]  /*15220*/  LDCU UR5, c[0x0][0x3b0] ;  /* 0x00007600ff0577ac */ /* 0x000e620008000800 */
[----:B------:R-:W-:Y:S01]  /*15230*/  STL [R1+0x7e0], R72 ;  /* 0x0007e04801007387 */ /* 0x000fe20000100800 */
[----:B------:R-:W-:Y:S01]  /*15240*/  @!P4 IMAD.MOV R44, RZ, RZ, -R44 ;  /* 0x000000ffff2cc224 */ /* 0x000fe200078e0a2c */
[----:B------:R-:W-:Y:S02]  /*15250*/  PRMT R41, RZ, 0x7610, R41 ;  /* 0x00007610ff297816 */ /* 0x000fe40000000029 */
[----:B------:R-:W-:Y:S04]  /*15260*/  STL [R1+0x7d8], R74 ;  /* 0x0007d84a01007387 */ /* 0x000fe80000100800 */
[----:B------:R3:W-:Y:S01]  /*15270*/  STL [R1+0x248], R70 ;  /* 0x0002484601007387 */ /* 0x0007e20000100800 */
[----:B------:R-:W-:-:S03]  /*15280*/  SEL R44, R5, R44, !P3 ;  /* 0x0000002c052c7207 */ /* 0x000fc60005800000 */
[----:B------:R1:W-:Y:S01]  /*15290*/  STL [R1+0x244], R71 ;  /* 0x0002444701007387 */ /* 0x0003e20000100800 */
[----:B------:R-:W-:-:S03]  /*152a0*/  @!P5 IMAD.MOV R43, RZ, RZ, -R43 ;  /* 0x000000ffff2bd224 */ /* 0x000fc600078e0a2b */
[----:B------:R3:W4:Y:S01]  /*152b0*/  @P0 LDG.E.U8 R45, desc[UR18][R70.64] ;  /* 0x00000012462d0981 */ /* 0x000722000c1e1100 */
[----:B------:R-:W-:Y:S01]  /*152c0*/  IADD3 R42, P2, PT, R39, R38, RZ ;  /* 0x00000026272a7210 */ /* 0x000fe20007f5e0ff */
[----:B0-----:R-:W-:Y:S01]  /*152d0*/  IMAD R44, R44, UR4, RZ ;  /* 0x000000042c2c7c24 */ /* 0x001fe2000f8e02ff */
[----:B------:R-:W-:Y:S01]  /*152e0*/  SEL R40, R5, R43, !P3 ;  /* 0x0000002b05287207 */ /* 0x000fe20005800000 */
[----:B---3--:R-:W-:Y:S02]  /*152f0*/  @P0 IMAD.MOV.U32 R70, RZ, RZ, R75 ;  /* 0x000000ffff460224 */ /* 0x008fe400078e004b */
[----:B-1----:R-:W-:Y:S01]  /*15300*/  @P0 IMAD.MOV.U32 R71, RZ, RZ, R76 ;  /* 0x000000ffff470224 */ /* 0x002fe200078e004c */
[----:B------:R-:W-:Y:S04]  /*15310*/  STL [R1+0x190], R75 ;  /* 0x0001904b01007387 */ /* 0x000fe80000100800 */
[----:B------:R0:W3:Y:S04]  /*15320*/  @P0 LDG.E.U8 R41, desc[UR18][R70.64] ;  /* 0x0000001246290981 */ /* 0x0000e8000c1e1100 */
[----:B------:R-:W-:Y:S04]  /*15330*/  STL [R1+0x18c], R76 ;  /* 0x00018c4c01007387 */ /* 0x000fe80000100800 */
[----:B------:R-:W5:Y:S01]  /*15340*/  LDL.LU R5, [R1+0x9d8] ;  /* 0x0009d80001057983 */ /* 0x000f620000300800 */
[----:B0-----:R-:W-:-:S03]  /*15350*/  LEA.HI.X.SX32 R70, R39, R35, 0x1, P2 ;  /* 0x0000002327467211 */ /* 0x001fc600010f0eff */
[----:B------:R-:W-:Y:S01]  /*15360*/  STL [R1+0x23c], R42 ;  /* 0x00023c2a01007387 */ /* 0x000fe20000100800 */
[C---:B------:R-:W-:Y:S01]  /*15370*/  IADD3 R71, P2, PT, R44.reuse, R38, RZ ;  /* 0x000000262c477210 */ /* 0x040fe20007f5e0ff */
[----:B------:R-:W-:Y:S02]  /*15380*/  @P0 IMAD.MOV.U32 R43, RZ, RZ, R70 ;  /* 0x000000ffff2b0224 */ /* 0x000fe400078e0046 */
[----:B------:R0:W-:Y:S01]  /*15390*/  STL [R1+0x238], R70 ;  /* 0x0002384601007387 */ /* 0x0001e20000100800 */
[----:B------:R-:W-:Y:S02]  /*153a0*/  PRMT R39, RZ, 0x7610, R39 ;  /* 0x00007610ff277816 */ /* 0x000fe40000000027 */
[----:B------:R-:W-:-:S04]  /*153b0*/  LEA.HI.X.SX32 R72, R44, R35, 0x1, P2 ;  /* 0x000000232c487211 */ /* 0x000fc800010f0eff */
[----:B------:R1:W3:Y:S01]  /*153c0*/  @P0 LDG.E.U8 R39, desc[UR18][R42.64] ;  /* 0x000000122a270981 */ /* 0x0002e2000c1e1100 */
[----:B0-----:R-:W-:Y:S01]  /*153d0*/  IMAD R70, R40, UR5, RZ ;  /* 0x0000000528467c24 */ /* 0x001fe2000f8e02ff */
[----:B------:R-:W-:-:S04]  /*153e0*/  PRMT R40, RZ, 0x7610, R40 ;  /* 0x00007610ff287816 */ /* 0x000fc80000000028 */
[C---:B------:R-:W-:Y:S01]  /*153f0*/  IADD3 R38, P2, PT, R70.reuse, R38, RZ ;  /* 0x0000002646267210 */ /* 0x040fe20007f5e0ff */
[----:B-1----:R-:W-:Y:S02]  /*15400*/  @P0 IMAD.MOV.U32 R42, RZ, RZ, R71 ;  /* 0x000000ffff2a0224 */ /* 0x002fe400078e0047 */
[----:B------:R-:W-:Y:S01]  /*15410*/  @P0 IMAD.MOV.U32 R43, RZ, RZ, R72 ;  /* 0x000000ffff2b0224 */ /* 0x000fe200078e0048 */
[----:B------:R-:W-:Y:S02]  /*15420*/  LEA.HI.X.SX32 R44, R70, R35, 0x1, P2 ;  /* 0x00000023462c7211 */ /* 0x000fe400010f0eff */
[----:B------:R-:W-:Y:S02]  /*15430*/  PRMT R35, RZ, 0x7610, R35 ;  /* 0x00007610ff237816 */ /* 0x000fe40000000023 */
[----:B------:R0:W3:Y:S02]  /*15440*/  @P0 LDG.E.U8 R40, desc[UR18][R42.64] ;  /* 0x000000122a280981 */ /* 0x0000e4000c1e1100 */
[----:B0-----:R-:W-:-:S02]  /*15450*/  @P0 IMAD.MOV.U32 R42, RZ, RZ, R38 ;  /* 0x000000ffff2a0224 */ /* 0x001fc400078e0026 */
[----:B------:R-:W-:-:S05]  /*15460*/  @P0 IMAD.MOV.U32 R43, RZ, RZ, R44 ;  /* 0x000000ffff2b0224 */ /* 0x000fca00078e002c */
[----:B------:R-:W3:Y:S04]  /*15470*/  @P0 LDG.E.U8 R35, desc[UR18][R42.64] ;  /* 0x000000122a230981 */ /* 0x000ee8000c1e1100 */
[----:B--2---:R0:W-:Y:S04]  /*15480*/  STS.U8 [R31+UR9+0x5e00], R94 ;  /* 0x005e005e1f007988 */ /* 0x0041e80008000009 */
[----:B------:R0:W-:Y:S04]  /*15490*/  STS.U8 [R31+UR9+0x6200], R90 ;  /* 0x0062005a1f007988 */ /* 0x0001e80008000009 */
[----:B------:R0:W-:Y:S04]  /*154a0*/  STS.U8 [R31+UR9+0x6600], R69 ;  /* 0x006600451f007988 */ /* 0x0001e80008000009 */
[----:B------:R0:W-:Y:S04]  /*154b0*/  STS.U8 [R31+UR9+0x6a00], R65 ;  /* 0x006a00411f007988 */ /* 0x0001e80008000009 */
[----:B------:R0:W-:Y:S04]  /*154c0*/  STS.U8 [R31+UR9+0x6e00], R61 ;  /* 0x006e003d1f007988 */ /* 0x0001e80008000009 */
[----:B----4-:R0:W-:Y:S04]  /*154d0*/  STS.U8 [R31+UR9+0x7200], R57 ;  /* 0x007200391f007988 */ /* 0x0101e80008000009 */
[----:B------:R0:W-:Y:S04]  /*154e0*/  STS.U8 [R31+UR9+0x7600], R53 ;  /* 0x007600351f007988 */ /* 0x0001e80008000009 */
[----:B------:R0:W-:Y:S01]  /*154f0*/  STS.U8 [R31+UR9+0x7a00], R49 ;  /* 0x007a00311f007988 */ /* 0x0001e20008000009 */
[----:B------:R-:W-:-:S03]  /*15500*/  VIADD R162, R162, 0x7f ;  /* 0x0000007fa2a27836 */ /* 0x000fc60000000000 */
[----:B------:R0:W-:Y:S01]  /*15510*/  STL [R1+0x234], R71 ;  /* 0x0002344701007387 */ /* 0x0001e20000100800 */
[----:B------:R-:W-:-:S03]  /*15520*/  ISETP.NE.U32.AND P0, PT, RZ, UR7, PT ;  /* 0x00000007ff007c0c */ /* 0x000fc6000bf05070 */
[----:B------:R0:W-:Y:S04]  /*15530*/  STL [R1+0x228], R72 ;  /* 0x0002284801007387 */ /* 0x0001e80000100800 */
[----:B------:R0:W-:Y:S04]  /*15540*/  STL [R1+0x230], R38 ;  /* 0x0002302601007387 */ /* 0x0001e80000100800 */
[----:B------:R0:W-:Y:S01]  /*15550*/  STL [R1+0x22c], R44 ;  /* 0x00022c2c01007387 */ /* 0x0001e20000100800 */
[C---:B------:R-:W-:Y:S02]  /*15560*/  ISETP.LT.OR P2, PT, R162.reuse, 0x80, P0 ;  /* 0x00000080a200780c */ /* 0x040fe40000741670 */
[----:B------:R-:W-:Y:S01]  /*15570*/  ISETP.GE.AND P3, PT, R162, 0x100, PT ;  /* 0x00000100a200780c */ /* 0x000fe20003f66270 */
[----:B------:R0:W-:Y:S04]  /*15580*/  STS.U8 [R31+UR9+0x7e00], R46 ;  /* 0x007e002e1f007988 */ /* 0x0001e80008000009 */
        /* <DEDUP_REMOVED lines=15> */
[----:B---3--:R0:W-:Y:S04]  /*15680*/  STS.U8 [R32+UR9+0x4680], R41 ;  /* 0x0046802920007988 */ /* 0x0081e80008000009 */
        /* <DEDUP_REMOVED lines=31> */
[----:B------:R0:W-:Y:S01]  /*15880*/  STS.U8 [R34+UR9+0x7f80], R35 ;  /* 0x007f802322007988 */ /* 0x0001e20008000009 */
[----:B------:R1:W-:Y:S06]  /*15890*/  MEMBAR.ALL.CTA ;  /* 0x0000000000007992 */ /* 0x0003ec0000008000 */
[----:B-1----:R-:W1:Y:S02]  /*158a0*/  FENCE.VIEW.ASYNC.S ;  /* 0x00000000000073c6 */ /* 0x002e640000000000 */
[----:B-1----:R-:W-:Y:S06]  /*158b0*/  BAR.SYNC.DEFER_BLOCKING 0x0 ;  /* 0x0000000000007b1d */ /* 0x002fec0000010000 */
[----:B------:R-:W-:Y:S05]  /*158c0*/  @P2 BRA `(.L_x_6) ;  /* 0x0000000000842947 */ /* 0x000fea0003800000 */
[----:B------:R-:W-:Y:S02]  /*158d0*/  UIADD3 UR4, UPT, UPT, UR9, 0x4000, URZ ;  /* 0x0000400009047890 */ /* 0x000fe4000fffe0ff */
[----:B------:R-:W-:Y:S02]  /*158e0*/  USHF.R.U32.HI UR12, URZ, 0x4, UR9 ;  /* 0x00000004ff0c7899 */ /* 0x000fe40008011609 */
[----:B------:R-:W-:Y:S02]  /*158f0*/  USHF.R.U32.HI UR4, URZ, 0x4, UR4 ;  /* 0x00000004ff047899 */ /* 0x000fe40008011604 */
[----:B------:R-:W-:Y:S02]  /*15900*/  USGXT.U32 UR12, UR12, 0xe ;  /* 0x0000000e0c0c789a */ /* 0x000fe40008000000 */
[----:B------:R-:W-:Y:S02]  /*15910*/  USGXT.U32 UR14, UR4, 0xe ;  /* 0x0000000e040e789a */ /* 0x000fe40008000000 */
[----:B------:R-:W-:-:S02]  /*15920*/  UIADD3 UR28, UP1, UPT, UR12, 0x100, URZ ;  /* 0x000001000c1c7890 */ /* 0x000fc4000ff3e0ff */
[----:B------:R-:W-:Y:S01]  /*15930*/  UIADD3 UR26, UP2, UPT, UR14, 0x2, URZ ;  /* 0x000000020e1a7890 */ /* 0x000fe2000ff5e0ff */
[----:B------:R-:W-:Y:S01]  /*15940*/  UMOV UR4, URZ ;  /* 0x000000ff00047c82 */ /* 0x000fe20008000000 */
[----:B------:R-:W-:Y:S01]  /*15950*/  UMOV UR30, 0x0 ;  /* 0x00000000001e7882 */ /* 0x000fe20000000000 */
[----:B------:R-:W-:Y:S02]  /*15960*/  UIADD3.X UR29, UPT, UPT, UR4, 0x40004040, URZ, UP1, !UPT ;  /* 0x40004040041d7890 */ /* 0x000fe40008ffe4ff */
[----:B------:R-:W-:Y:S02]  /*15970*/  UIADD3.X UR27, UPT, UPT, UR4, 0x40004040, URZ, UP2, !UPT ;  /* 0x40004040041b7890 */ /* 0x000fe400097fe4ff */
[----:B------:R-:W-:Y:S02]  /*15980*/  UIADD3.64 UR16, UPT, UPT, UR28, 0x100, URZ ;  /* 0x000001001c107897 */ /* 0x000fe4000fffe0ff */
[----:B------:R-:W-:Y:S02]  /*15990*/  UIADD3.64 UR20, UPT, UPT, UR26, 0x2, URZ ;  /* 0x000000021a147897 */ /* 0x000fe4000fffe0ff */
[----:B------:R-:W-:-:S02]  /*159a0*/  UIADD3.64 UR22, UPT, UPT, UR28, 0x200, URZ ;  /* 0x000002001c167897 */ /* 0x000fc4000fffe0ff */
[----:B------:R-:W-:Y:S01]  /*159b0*/  UIADD3.64 UR24, UPT, UPT, UR26, 0x4, URZ ;  /* 0x000000041a187897 */ /* 0x000fe2000fffe0ff */
[----:B------:R-:W-:Y:S01]  /*159c0*/  UMOV UR31, 0x8208490 ;  /* 0x08208490001f7882 */ /* 0x000fe20000000000 */
[----:B------:R-:W-:Y:S01]  /*159d0*/  UMOV UR13, 0x40004040 ;  /* 0x40004040000d7882 */ /* 0x000fe20000000000 */
[----:B------:R-:W-:Y:S01]  /*159e0*/  UMOV UR15, 0x40004040 ;  /* 0x40004040000f7882 */ /* 0x000fe20000000000 */
[----:B------:R-:W-:Y:S01]  /*159f0*/  UMOV UR32, 0x0 ;  /* 0x0000000000207882 */ /* 0x000fe20000000000 */
[----:B------:R-:W-:Y:S01]  /*15a00*/  UMOV UR33, 0x8208490 ;  /* 0x0820849000217882 */ /* 0x000fe20000000000 */
[----:B------:R-:W-:Y:S01]  /*15a10*/  UMOV UR34, 0x0 ;  /* 0x0000000000227882 */ /* 0x000fe20000000000 */
[----:B------:R-:W-:Y:S01]  /*15a20*/  UMOV UR35, 0x8208490 ;  /* 0x0820849000237882 */ /* 0x000fe20000000000 */
[----:B------:R-:W-:Y:S01]  /*15a30*/  UMOV UR4, UR6 ;  /* 0x0000000600047c82 */ /* 0x000fe20008000000 */
[----:B------:R-:W-:Y:S01]  /*15a40*/  UMOV UR5, URZ ;  /* 0x000000ff00057c82 */ /* 0x000fe20008000000 */
[----:B------:R1:W-:Y:S01]  /*15a50*/  UTCQMMA gdesc[UR12], gdesc[UR14], tmem[UR8], tmem[UR30], idesc[UR31], !UPT ;  /* 0x00ff1e0e0c0075ea */ /* 0x0003e2000f800308 */
[----:B------:R-:W-:Y:S01]  /*15a60*/  UMOV UR36, 0x0 ;  /* 0x0000000000247882 */ /* 0x000fe20000000000 */
[----:B------:R-:W-:Y:S01]  /*15a70*/  UMOV UR37, 0x8208490 ;  /* 0x0820849000257882 */ /* 0x000fe20000000000 */
[----:B------:R1:W-:Y:S01]  /*15a80*/  UTCQMMA gdesc[UR28], gdesc[UR26], tmem[UR8], tmem[UR32], idesc[UR33], UPT ;  /* 0x00ff201a1c0075ea */ /* 0x0003e2000b800308 */
[----:B------:R-:W-:Y:S01]  /*15a90*/  UMOV UR4, UR4 ;  /* 0x0000000400047c82 */ /* 0x000fe20008000000 */
[----:B------:R1:W-:Y:S01]  /*15aa0*/  UTCQMMA gdesc[UR16], gdesc[UR20], tmem[UR8], tmem[UR34], idesc[UR35], UPT ;  /* 0x00ff2214100075ea */ /* 0x0003e2000b800308 */
[----:B------:R1:W-:Y:S01]  /*15ab0*/  UTCQMMA gdesc[UR22], gdesc[UR24], tmem[UR8], tmem[UR36], idesc[UR37], UPT ;  /* 0x00ff2418160075ea */ /* 0x0003e2000b800308 */
[----:B------:R1:W-:Y:S01]  /*15ac0*/  UTCBAR [UR4], URZ ;  /* 0x000000ff040073e9 */ /* 0x0003e200080000ff */
[----:B------:R-:W-:Y:S01]  /*15ad0*/  NOP ;  /* 0x0000000000007918 */ /* 0x000fe20000000000 */
.L_x_6:
[----:B-1----:R-:W-:Y:S01]  /*15ae0*/  UMOV UR4, URZ ;  /* 0x000000ff00047c82 */ /* 0x002fe20008000000 */
[----:B------:R-:W-:Y:S05]  /*15af0*/  @!P3 BRA `(.L_x_7) ;  /* 0x000000b800b0b947 */ /* 0x000fea0003800000 */
[----:B0-----:R-:W-:Y:S01]  /*15b00*/  SHF.R.S32.HI R38, RZ, 0x1f, R162 ;  /* 0x0000001fff267819 */ /* 0x001fe200000114a2 */
[----:B------:R-:W-:Y:S01]  /*15b10*/  IMAD.SHL.U32 R35, R36, 0x80, RZ ;  /* 0x0000008024237824 */ /* 0x000fe200078e00ff */
[----:B------:R-:W-:Y:S01]  /*15b20*/  UIADD3 UR4, UPT, UPT, UR9, 0x8000, URZ ;  /* 0x0000800009047890 */ /* 0x000fe2000fffe0ff */
[----:B------:R-:W-:Y:S01]  /*15b30*/  IMAD.MOV.U32 R39, RZ, RZ, RZ ;  /* 0x000000ffff277224 */ /* 0x000fe200078e00ff */
[----:B------:R-:W-:Y:S01]  /*15b40*/  LEA.HI R36, R38, R162, RZ, 0x7 ;  /* 0x000000a226247211 */ /* 0x000fe200078f38ff */
[----:B------:R-:W-:Y:S02]  /*15b50*/  UIADD3 UR5, UPT, UPT, UR9, 0xc000, URZ ;  /* 0x0000c00009057890 */ /* 0x000fe4000fffe0ff */
[----:B------:R-:W-:Y:S01]  /*15b60*/  USHF.R.U32.HI UR4, URZ, 0x4, UR4 ;  /* 0x00000004ff047899 */ /* 0x000fe20008011604 */
[----:B------:R-:W-:Y:S01]  /*15b70*/  SHF.R.S32.HI R36, RZ, 0x7, R36 ;  /* 0x00000007ff247819 */ /* 0x000fe20000011424 */
[----:B------:R-:W-:Y:S02]  /*15b80*/  USHF.R.U32.HI UR5, URZ, 0x4, UR5 ;  /* 0x00000004ff057899 */ /* 0x000fe40008011605 */
[----:B------:R-:W-:Y:S01]  /*15b90*/  USGXT.U32 UR12, UR4, 0xe ;  /* 0x0000000e040c789a */ /* 0x000fe20008000000 */
[----:B------:R-:W-:Y:S01]  /*15ba0*/  VIMNMX R38, PT, PT, R36, 0x2, !PT ;  /* 0x0000000224267848 */ /* 0x000fe20007fe0100 */
[----:B-----5:R-:W-:Y:S01]  /*15bb0*/  IMAD.SHL.U32 R36, R37, 0x80, RZ ;  /* 0x0000008025247824 */ /* 0x020fe200078e00ff */
[----:B------:R-:W-:-:S02]  /*15bc0*/  USGXT.U32 UR14, UR5, 0xe ;  /* 0x0000000e050e789a */ /* 0x000fc40008000000 */
[----:B------:R-:W-:Y:S01]  /*15bd0*/  UIADD3 UR30, UP1, UPT, UR12, 0x100, URZ ;  /* 0x000001000c1e7890 */ /* 0x000fe2000ff3e0ff */
[----:B------:R-:W-:Y:S01]  /*15be0*/  VIADD R37, R38, 0xfffffffe ;  /* 0xfffffffe26257836 */ /* 0x000fe20000000000 */
[----:B------:R-:W-:Y:S01]  /*15bf0*/  UIADD3 UR28, UP2, UPT, UR14, 0x2, URZ ;  /* 0x000000020e1c7890 */ /* 0x000fe2000ff5e0ff */
[----:B------:R-:W-:Y:S01]  /*15c00*/  SHF.R.S32.HI R38, RZ, 0x1f, R36 ;  /* 0x0000001fff267819 */ /* 0x000fe20000011424 */
[----:B------:R-:W-:Y:S01]  /*15c10*/  UMOV UR4, URZ ;  /* 0x000000ff00047c82 */ /* 0x000fe20008000000 */
[----:B------:R-:W-:Y:S01]  /*15c20*/  UMOV UR5, URZ ;  /* 0x000000ff00057c82 */ /* 0x000fe20008000000 */
[----:B------:R0:W-:Y:S01]  /*15c30*/  STL [R1+0x7d4], R37 ;  /* 0x0007d42501007387 */ /* 0x0001e20000100800 */
[----:B------:R-:W-:Y:S02]  /*15c40*/  UIADD3.X UR31, UPT, UPT, UR4, 0x40004040, URZ, UP1, !UPT ;  /* 0x40004040041f7890 */ /* 0x000fe40008ffe4ff */
[----:B------:R-:W-:Y:S01]  /*15c50*/  UIADD3.X UR29, UPT, UPT, UR5, 0x40004040, URZ, UP2, !UPT ;  /* 0x40004040051d7890 */ /* 0x000fe200097fe4ff */
[----:B------:R1:W-:Y:S01]  /*15c60*/  STL [R1+0x7c8], RZ ;  /* 0x0007c8ff01007387 */ /* 0x0003e20000100800 */
[----:B------:R-:W-:Y:S01]  /*15c70*/  UMOV UR11, 0x1 ;  /* 0x00000001000b7882 */ /* 0x000fe20000000000 */
[----:B------:R-:W-:-:S02]  /*15c80*/  UIADD3.64 UR20, UPT, UPT, UR30, 0x100, URZ ;  /* 0x000001001e147897 */ /* 0x000fc4000fffe0ff */
[----:B------:R-:W-:Y:S01]  /*15c90*/  UIADD3.64 UR22, UPT, UPT, UR28, 0x2, URZ ;  /* 0x000000021c167897 */ /* 0x000fe2000fffe0ff */
[----:B0-----:R-:W-:Y:S01]  /*15ca0*/  SHF.R.S32.HI R37, RZ, 0x1f, R35 ;  /* 0x0000001fff257819 */ /* 0x001fe20000011423 */
[----:B------:R-:W-:Y:S02]  /*15cb0*/  UIADD3.64 UR24, UPT, UPT, UR30, 0x200, URZ ;  /* 0x000002001e187897 */ /* 0x000fe4000fffe0ff */
[----:B-1----:R-:W-:-:S12]  /*15cc0*/  UIADD3.64 UR26, UPT, UPT, UR28, 0x4, URZ ;  /* 0x000000041c1a7897 */ /* 0x002fd8000fffe0ff */
.L_x_10:
[----:B-1----:R-:W2:Y:S01]  /*15cd0*/  LDL R40, [R1+0x7c8] ;  /* 0x0007c80001287983 */ /* 0x002ea20000100800 */
[----:B------:R-:W-:Y:S01]  /*15ce0*/  IMAD.U32 R39, R39, -0x80000000, RZ ;  /* 0x8000000027277824 */ /* 0x000fe200078e00ff */
[----:B------:R-:W0:Y:S01]  /*15cf0*/  LDC R65, c[0x0][0x3a0] ;  /* 0x0000e800ff417b82 */ /* 0x000e220000000800 */
[C---:B-----5:R-:W-:Y:S02]  /*15d00*/  IADD3 R10, P5, PT, R35.reuse, R10, RZ ;  /* 0x0000000a230a7210 */ /* 0x060fe40007fbe0ff */
[----:B------:R-:W-:Y:S01]  /*15d10*/  IADD3 R8, P4, PT, R35, R8, RZ ;  /* 0x0000000823087210 */ /* 0x000fe20007f9e0ff */
[----:B------:R-:W1:Y:S01]  /*15d20*/  SYNCS.PHASECHK.TRANS64.TRYWAIT P6, [UR6], R39 ;  /* 0x00000027ff0075a7 */ /* 0x000e6200080c1106 */
[----:B--2---:R-:W-:-:S04]  /*15d30*/  VIADD R40, R40, 0x1 ;  /* 0x0000000128287836 */ /* 0x004fc80000000000 */
[----:B0-----:R-:W-:Y:S01]  /*15d40*/  IMAD R65, R40, -0x80, R65 ;  /* 0xffffff8028417824 */ /* 0x001fe200078e0241 */
[----:B------:R0:W-:Y:S04]  /*15d50*/  STL [R1+0x7cc], R40 ;  /* 0x0007cc2801007387 */ /* 0x0001e80000100800 */
[C---:B------:R-:W-:Y:S02]  /*15d60*/  ISETP.GT.AND P2, PT, R65.reuse, 0x1, PT ;  /* 0x000000014100780c */ /* 0x040fe40003f44270 */
[----:B------:R-:W-:Y:S01]  /*15d70*/  ISETP.GT.AND P3, PT, R65, 0x2, PT ;  /* 0x000000024100780c */ /* 0x000fe20003f64270 */
[----:B-1----:R-:W-:-:S12]  /*15d80*/  @!P6 BRA `(.L_x_8) ;  /* 0x000001000070e947 */ /* 0x002fd80003800000 */
.L_x_16:
[----:B------:R-:W-:Y:S01]  /*15d90*/  PRMT R91, RZ, 0x7610, R91 ;  /* 0x00007610ff5b7816 */ /* 0x000fe2000000005b */
[----:B------:R-:W-:Y:S01]  /*15da0*/  IMAD.X R11, R37, 0x1, R11, P5 ;  /* 0x00000001250b7824 */ /* 0x000fe200028e060b */
[----:B------:R-:W-:Y:S01]  /*15db0*/  ISETP.GT.AND P5, PT, R65, 0x4, PT ;  /* 0x000000044100780c */ /* 0x000fe20003fa4270 */
[----:B------:R-:W-:Y:S01]  /*15dc0*/  IMAD.X R9, R37, 0x1, R9, P4 ;  /* 0x0000000125097824 */ /* 0x000fe200020e0609 */
[C---:B------:R-:W-:Y:S01]  /*15dd0*/  IADD3 R18, P6, PT, R35.reuse, R18, RZ ;  /* 0x0000001223127210 */ /* 0x040fe20007fde0ff */
[----:B------:R-:W-:Y:S01]  /*15de0*/  STL [R1+0xa4c], R71 ;  /* 0x000a4c4701007387 */ /* 0x000fe20000100800 */
[----:B------:R-:W-:Y:S02]  /*15df0*/  PRMT R49, RZ, 0x7610, R49 ;  /* 0x00007610ff317816 */ /* 0x000fe40000000031 */
[----:B0-----:R-:W-:Y:S01]  /*15e00*/  PRMT R40, RZ, 0x7610, R40 ;  /* 0x00007610ff287816 */ /* 0x001fe20000000028 */
[----:B------:R-:W2:Y:S01]  /*15e10*/  @P3 LDG.E.U8 R91, desc[UR18][R10.64] ;  /* 0x000000120a5b3981 */ /* 0x000ea2000c1e1100 */
[----:B------:R-:W-:Y:S01]  /*15e20*/  IADD3 R22, P3, PT, R35, R22, RZ ;  /* 0x0000001623167210 */ /* 0x000fe20007f7e0ff */
[C---:B------:R-:W-:Y:S01]  /*15e30*/  IMAD.X R19, R37.reuse, 0x1, R19, P6 ;  /* 0x0000000125137824 */ /* 0x040fe200030e0613 */
[----:B------:R-:W-:Y:S01]  /*15e40*/  PRMT R29, RZ, 0x7610, R29 ;  /* 0x00007610ff1d7816 */ /* 0x000fe2000000001d */
[----:B------:R-:W3:Y:S01]  /*15e50*/  @P2 LDG.E.U8 R49, desc[UR18][R8.64] ;  /* 0x0000001208312981 */ /* 0x000ee2000c1e1100 */
[----:B------:R-:W-:Y:S01]  /*15e60*/  PRMT R30, RZ, 0x7610, R30 ;  /* 0x00007610ff1e7816 */ /* 0x000fe2000000001e */
[----:B------:R-:W-:Y:S01]  /*15e70*/  IMAD.X R23, R37, 0x1, R23, P3 ;  /* 0x0000000125177824 */ /* 0x000fe200018e0617 */
[----:B------:R-:W-:Y:S01]  /*15e80*/  ISETP.GT.AND P3, PT, R65, 0x6, PT ;  /* 0x000000064100780c */ /* 0x000fe20003f64270 */
[----:B------:R0:W4:Y:S01]  /*15e90*/  @P5 LDG.E.U8 R40, desc[UR18][R18.64] ;  /* 0x0000001212285981 */ /* 0x000122000c1e1100 */
[----:B------:R-:W-:-:S02]  /*15ea0*/  IADD3 R14, P2, PT, R35, R14, RZ ;  /* 0x0000000e230e7210 */ /* 0x000fc40007f5e0ff */
[----:B------:R-:W-:Y:S01]  /*15eb0*/  IADD3 R24, P5, PT, R35, R24, RZ ;  /* 0x0000001823187210 */ /* 0x000fe20007fbe0ff */
[----:B------:R-:W-:Y:S01]  /*15ec0*/  STL [R1+0xa48], R70 ;  /* 0x000a484601007387 */ /* 0x000fe20000100800 */
[----:B------:R-:W-:Y:S01]  /*15ed0*/  ISETP.GT.AND P4, PT, R65, 0x3, PT ;  /* 0x000000034100780c */ /* 0x000fe20003f84270 */
[----:B------:R-:W-:Y:S01]  /*15ee0*/  IMAD.X R15, R37, 0x1, R15, P2 ;  /* 0x00000001250f7824 */ /* 0x000fe200010e060f */
[----:B------:R-:W-:Y:S01]  /*15ef0*/  ISETP.GT.AND P2, PT, R65, 0x5, PT ;  /* 0x000000054100780c */ /* 0x000fe20003f44270 */
[----:B------:R-:W-:Y:S01]  /*15f00*/  IMAD.X R25, R37, 0x1, R25, P5 ;  /* 0x0000000125197824 */ /* 0x000fe200028e0619 */
[----:B------:R-:W-:Y:S01]  /*15f10*/  PRMT R94, RZ, 0x7610, R94 ;  /* 0x00007610ff5e7816 */ /* 0x000fe2000000005e */
[----:B------:R-:W-:Y:S04]  /*15f20*/  STL [R1+0xa44], R69 ;  /* 0x000a444501007387 */ /* 0x000fe80000100800 */
[----:B------:R-:W2:Y:S04]  /*15f30*/  @P3 LDG.E.U8 R29, desc[UR18][R24.64] ;  /* 0x00000012181d3981 */ /* 0x000ea8000c1e1100 */
[----:B------:R-:W-:Y:S04]  /*15f40*/  STL [R1+0xa40], R68 ;  /* 0x000a404401007387 */ /* 0x000fe80000100800 */
[----:B------:R-:W3:Y:S04]  /*15f50*/  @P2 LDG.E.U8 R30, desc[UR18][R22.64] ;  /* 0x00000012161e2981 */ /* 0x000ee8000c1e1100 */
[----:B------:R-:W-:Y:S04]  /*15f60*/  STL [R1+0xa3c], R67 ;  /* 0x000a3c4301007387 */ /* 0x000fe80000100800 */
[----:B------:R-:W-:Y:S04]  /*15f70*/  STL [R1+0xa38], R66 ;  /* 0x000a384201007387 */ /* 0x000fe80000100800 */
[----:B------:R-:W-:Y:S04]  /*15f80*/  STL [R1+0x9d8], R0 ;  /* 0x0009d80001007387 */ /* 0x000fe80000100800 */
[----:B------:R-:W-:Y:S04]  /*15f90*/  STL [R1+0x9e0], R8 ;  /* 0x0009e00801007387 */ /* 0x000fe80000100800 */
[----:B------:R-:W4:Y:S01]  /*15fa0*/  @P4 LDG.E.U8 R94, desc[UR18][R14.64] ;  /* 0x000000120e5e4981 */ /* 0x000f22000c1e1100 */
[----:B------:R-:W-:-:S03]  /*15fb0*/  ISETP.GT.AND P4, PT, R65, 0x7, PT ;  /* 0x000000074100780c */ /* 0x000fc60003f84270 */
[----:B------:R-:W-:Y:S01]  /*15fc0*/  STL [R1+0x9dc], R9 ;  /* 0x0009dc0901007387 */ /* 0x000fe20000100800 */
[----:B------:R-:W-:-:S03]  /*15fd0*/  IADD3 R26, P6, PT, R35, R26, RZ ;  /* 0x0000001a231a7210 */ /* 0x000fc60007fde0ff */
[----:B------:R-:W-:Y:S04]  /*15fe0*/  STL [R1+0x9e8], R10 ;  /* 0x0009e80a01007387 */ /* 0x000fe80000100800 */
[----:B------:R-:W-:Y:S04]  /*15ff0*/  STL [R1+0x9e4], R11 ;  /* 0x0009e40b01007387 */ /* 0x000fe80000100800 */
[----:B------:R-:W-:Y:S04]  /*16000*/  STL [R1+0x9f0], R14 ;  /* 0x0009f00e01007387 */ /* 0x000fe80000100800 */
[----:B------:R-:W-:Y:S01]  /*16010*/  STL [R1+0x9ec], R15 ;  /* 0x0009ec0f01007387 */ /* 0x000fe20000100800 */
[----:B------:R-:W-:-:S03]  /*16020*/  IMAD.X R27, R37, 0x1, R27, P6 ;  /* 0x00000001251b7824 */ /* 0x000fc600030e061b */
[----:B------:R-:W-:Y:S04]  /*16030*/  STL [R1+0x9f8], R18 ;  /* 0x0009f81201007387 */ /* 0x000fe80000100800 */
[----:B------:R0:W-:Y:S02]  /*16040*/  STL [R1+0x9f4], R19 ;  /* 0x0009f41301007387 */ /* 0x0001e40000100800 */
[----:B0-----:R-:W-:-:S06]  /*16050*/  PRMT R19, RZ, 0x7610, R19 ;  /* 0x00007610ff137816 */ /* 0x001fcc0000000013 */
[----:B------:R-:W4:Y:S04]  /*16060*/  @P4 LDG.E.U8 R19, desc[UR18][R26.64] ;  /* 0x000000121a134981 */ /* 0x000f28000c1e1100 */
[----:B------:R-:W-:Y:S04]  /*16070*/  STL [R1+0xa00], R22 ;  /* 0x000a001601007387 */ /* 0x000fe80000100800 */
[----:B------:R-:W-:Y:S04]  /*16080*/  STL [R1+0x9fc], R23 ;  /* 0x0009fc1701007387 */ /* 0x000fe80000100800 */
[----:B------:R-:W4:Y:S04]  /*16090*/  LDL.LU R66, [R1+0x10] ;  /* 0x0000100001427983 */ /* 0x000f280000300800 */
[----:B------:R-:W4:Y:S01]  /*160a0*/  LDL.LU R69, [R1+0x14] ;  /* 0x0000140001457983 */ /* 0x000f220000300800 */
[----:B------:R-:W-:-:S02]  /*160b0*/  ISETP.GT.AND P2, PT, R65, 0x8, PT ;  /* 0x000000084100780c */ /* 0x000fc40003f44270 */
[----:B------:R-:W-:Y:S01]  /*160c0*/  IADD3 R4, P5, PT, R35, R4, RZ ;  /* 0x0000000423047210 */ /* 0x000fe20007fbe0ff */
[----:B--2---:R0:W-:Y:S04]  /*160d0*/  STL [R1+0x88], R29 ;  /* 0x0000881d01007387 */ /* 0x0041e80000100800 */
[----:B0-----:R-:W2:Y:S04]  /*160e0*/  LDL.LU R29, [R1+0x18] ;  /* 0x00001800011d7983 */ /* 0x001ea80000300800 */
[----:B------:R-:W2:Y:S04]  /*160f0*/  LDL.LU R70, [R1+0x94] ;  /* 0x0000940001467983 */ /* 0x000ea80000300800 */
[----:B---3--:R0:W-:Y:S04]  /*16100*/  STL [R1+0x8c], R30 ;  /* 0x00008c1e01007387 */ /* 0x0081e80000100800 */
[----:B0-----:R-:W3:Y:S01]  /*16110*/  LDL.LU R30, [R1+0x9c] ;  /* 0x00009c00011e7983 */ /* 0x001ee20000300800 */
[----:B------:R-:W-:Y:S01]  /*16120*/  ISETP.GT.AND P3, PT, R65, 0x9, PT ;  /* 0x000000094100780c */ /* 0x000fe20003f64270 */
[----:B------:R-:W-:Y:S01]  /*16130*/  IMAD.X R5, R37, 0x1, R5, P5 ;  /* 0x0000000125057824 */ /* 0x000fe200028e0605 */
[----:B------:R-:W-:-:S02]  /*16140*/  PRMT R64, RZ, 0x7610, R64 ;  /* 0x00007610ff407816 */ /* 0x000fc40000000040 */
[----:B------:R-:W-:Y:S02]  /*16150*/  ISETP.GT.AND P4, PT, R65, 0xa, PT ;  /* 0x0000000a4100780c */ /* 0x000fe40003f84270 */
[C---:B------:R-:W-:Y:S02]  /*16160*/  IADD3 R6, P5, PT, R35.reuse, R6, RZ ;  /* 0x0000000623067210 */ /* 0x040fe40007fbe0ff */
[----:B------:R-:W-:Y:S01]  /*16170*/  IADD3 R12, P6, PT, R35, R12, RZ ;  /* 0x0000000c230c7210 */ /* 0x000fe20007fde0ff */
[----:B------:R-:W3:Y:S01]  /*16180*/  @P2 LDG.E.U8 R64, desc[UR18][R4.64] ;  /* 0x0000001204402981 */ /* 0x000ee2000c1e1100 */
[----:B------:R-:W-:Y:S01]  /*16190*/  PRMT R48, RZ, 0x7610, R48 ;  /* 0x00007610ff307816 */ /* 0x000fe20000000030 */
[----:B------:R-:W-:Y:S01]  /*161a0*/  IMAD.X R7, R37, 0x1, R7, P5 ;  /* 0x0000000125077824 */ /* 0x000fe200028e0607 */
[----:B------:R-:W-:Y:S01]  /*161b0*/  ISETP.GT.AND P2, PT, R65, 0xb, PT ;  /* 0x0000000b4100780c */ /* 0x000fe20003f44270 */
[----:B------:R-:W-:Y:S01]  /*161c0*/  STL [R1+0xa08], R24 ;  /* 0x000a081801007387 */ /* 0x000fe20000100800 */
[----:B------:R-:W-:Y:S01]  /*161d0*/  PRMT R92, RZ, 0x7610, R92 ;  /* 0x00007610ff5c7816 */ /* 0x000fe2000000005c */
[----:B------:R-:W-:-:S02]  /*161e0*/  IMAD.X R13, R37, 0x1, R13, P6 ;  /* 0x00000001250d7824 */ /* 0x000fc400030e060d */
[----:B------:R-:W-:Y:S01]  /*161f0*/  STL [R1+0xa04], R25 ;  /* 0x000a041901007387 */ /* 0x000fe20000100800 */
[----:B------:R-:W-:-:S03]  /*16200*/  IADD3 R16, P5, PT, R35, R16, RZ ;  /* 0x0000001023107210 */ /* 0x000fc60007fbe0ff */
[----:B----4-:R-:W-:Y:S01]  /*16210*/  STL [R1+0x90], R40 ;  /* 0x0000902801007387 */ /* 0x010fe20000100800 */
[----:B------:R-:W-:Y:S01]  /*16220*/  PRMT R93, RZ, 0x7610, R93 ;  /* 0x00007610ff5d7816 */ /* 0x000fe2000000005d */
[----:B------:R-:W-:Y:S02]  /*16230*/  IMAD.X R17, R37, 0x1, R17, P5 ;  /* 0x0000000125117824 */ /* 0x000fe400028e0611 */
[----:B------:R-:W4:Y:S01]  /*16240*/  @P3 LDG.E.U8 R48, desc[UR18][R6.64] ;  /* 0x0000001206303981 */ /* 0x000f22000c1e1100 */
[----:B------:R-:W-:-:S03]  /*16250*/  ISETP.GT.AND P3, PT, R65, 0xc, PT ;  /* 0x0000000c4100780c */ /* 0x000fc60003f64270 */
[----:B------:R-:W4:Y:S01]  /*16260*/  @P4 LDG.E.U8 R92, desc[UR18][R12.64] ;  /* 0x000000120c5c4981 */ /* 0x000f22000c1e1100 */
[----:B------:R-:W-:Y:S02]  /*16270*/  ISETP.GT.AND P4, PT, R65, 0xd, PT ;  /* 0x0000000d4100780c */ /* 0x000fe40003f84270 */
[C---:B------:R-:W-:Y:S01]  /*16280*/  IADD3 R20, P5, PT, R35.reuse, R20, RZ ;  /* 0x0000001423147210 */ /* 0x040fe20007fbe0ff */
[----:B------:R0:W4:Y:S04]  /*16290*/  @P2 LDG.E.U8 R93, desc[UR18][R16.64] ;  /* 0x00000012105d2981 */ /* 0x000128000c1e1100 */
[----:B------:R-:W-:Y:S04]  /*162a0*/  STL [R1+0xa14], R19 ;  /* 0x000a141301007387 */ /* 0x000fe80000100800 */
[----:B------:R-:W-:Y:S04]  /*162b0*/  STL [R1+0xa10], R26 ;  /* 0x000a101a01007387 */ /* 0x000fe80000100800 */
[----:B------:R-:W-:Y:S04]  /*162c0*/  STL [R1+0xa0c], R27 ;  /* 0x000a0c1b01007387 */ /* 0x000fe80000100800 */
[----:B------:R-:W-:Y:S04]  /*162d0*/  STL [R1+0xa1c], R4 ;  /* 0x000a1c0401007387 */ /* 0x000fe80000100800 */
[----:B------:R-:W-:Y:S04]  /*162e0*/  STL [R1+0xa18], R5 ;  /* 0x000a180501007387 */ /* 0x000fe80000100800 */
[----:B------:R-:W-:Y:S04]  /*162f0*/  STL [R1+0xa24], R6 ;  /* 0x000a240601007387 */ /* 0x000fe80000100800 */
[----:B------:R-:W-:Y:S01]  /*16300*/  STL [R1+0xa20], R7 ;  /* 0x000a200701007387 */ /* 0x000fe20000100800 */
[----:B------:R-:W-:-:S03]  /*16310*/  IADD3 R111, P6, PT, R35, R111, RZ ;  /* 0x0000006f236f7210 */ /* 0x000fc60007fde0ff */
[----:B------:R-:W-:Y:S04]  /*16320*/  STL [R1+0xa2c], R12 ;  /* 0x000a2c0c01007387 */ /* 0x000fe80000100800 */
[----:B------:R-:W-:Y:S01]  /*16330*/  STL [R1+0xa28], R13 ;  /* 0x000a280d01007387 */ /* 0x000fe20000100800 */
[----:B------:R-:W-:-:S03]  /*16340*/  IMAD.X R21, R37, 0x1, R21, P5 ;  /* 0x0000000125157824 */ /* 0x000fc600028e0615 */
[----:B------:R-:W-:Y:S01]  /*16350*/  STL [R1+0xa34], R16 ;  /* 0x000a341001007387 */ /* 0x000fe20000100800 */
[----:B------:R-:W-:-:S03]  /*16360*/  ISETP.GT.AND P2, PT, R65, 0xe, PT ;  /* 0x0000000e4100780c */ /* 0x000fc60003f44270 */
[----:B------:R0:W-:Y:S01]  /*16370*/  STL [R1+0xa30], R17 ;  /* 0x000a301101007387 */ /* 0x0001e20000100800 */
[----:B------:R-:W-:Y:S01]  /*16380*/  IMAD.X R110, R37, 0x1, R110, P6 ;  /* 0x00000001256e7824 */ /* 0x000fe200030e066e */
[----:B------:R-:W-:Y:S02]  /*16390*/  IADD3 R118, P5, PT, R35, R118, RZ ;  /* 0x0000007623767210 */ /* 0x000fe40007fbe0ff */
[----:B0-----:R-:W-:Y:S01]  /*163a0*/  PRMT R17, RZ, 0x7610, R17 ;  /* 0x00007610ff117816 */ /* 0x001fe20000000011 */
[----:B------:R-:W-:Y:S01]  /*163b0*/  @P4 IMAD.MOV.U32 R40, RZ, RZ, R111 ;  /* 0x000000ffff284224 */ /* 0x000fe200078e006f */
[----:B------:R-:W-:Y:S01]  /*163c0*/  PRMT R6, RZ, 0x7610, R6 ;  /* 0x00007610ff067816 */ /* 0x000fe20000000006 */
[----:B------:R-:W-:-:S03]  /*163d0*/  @P4 IMAD.MOV.U32 R41, RZ, RZ, R110 ;  /* 0x000000ffff294224 */ /* 0x000fc600078e006e */
[----:B------:R-:W4:Y:S01]  /*163e0*/  @P3 LDG.E.U8 R17, desc[UR18][R20.64] ;  /* 0x0000001214113981 */ /* 0x000f22000c1e1100 */
[----:B------:R-:W-:Y:S01]  /*163f0*/  ISETP.GT.AND P3, PT, R65, 0xf, PT ;  /* 0x0000000f4100780c */ /* 0x000fe20003f64270 */
[----:B------:R-:W-:Y:S01]  /*16400*/  IMAD.X R112, R37, 0x1, R112, P5 ;  /* 0x0000000125707824 */ /* 0x000fe200028e0670 */
[----:B------:R-:W-:Y:S01]  /*16410*/  IADD3 R123, P5, PT, R35, R123, RZ ;  /* 0x0000007b237b7210 */ /* 0x000fe20007fbe0ff */
[----:B------:R0:W4:Y:S01]  /*16420*/  @P4 LDG.E.U8 R6, desc[UR18][R40.64] ;  /* 0x0000001228064981 */ /* 0x000122000c1e1100 */
[----:B------:R-:W-:Y:S02]  /*16430*/  PRMT R27, RZ, 0x7610, R27 ;  /* 0x00007610ff1b7816 */ /* 0x000fe4000000001b */
[----:B------:R-:W-:Y:S01]  /*16440*/  ISETP.GT.AND P4, PT, R65, 0x10, PT ;  /* 0x000000104100780c */ /* 0x000fe20003f84270 */
[----:B------:R-:W-:Y:S01]  /*16450*/  IMAD.X R119, R37, 0x1, R119, P5 ;  /* 0x0000000125777824 */ /* 0x000fe200028e0677 */
[----:B------:R-:W-:Y:S01]  /*16460*/  IADD3 R126, P6, PT, R35, R126, RZ ;  /* 0x0000007e237e7210 */ /* 0x000fe20007fde0ff */
[----:B0-----:R-:W-:-:S02]  /*16470*/  @P2 IMAD.MOV.U32 R40, RZ, RZ, R118 ;  /* 0x000000ffff282224 */ /* 0x001fc400078e0076 */
[----:B------:R-:W-:Y:S01]  /*16480*/  @P2 IMAD.MOV.U32 R41, RZ, RZ, R112 ;  /* 0x000000ffff292224 */ /* 0x000fe200078e0070 */
[----:B------:R-:W-:-:S04]  /*16490*/  PRMT R14, RZ, 0x7610, R14 ;  /* 0x00007610ff0e7816 */ /* 0x000fc8000000000e */
[----:B------:R0:W4:Y:S01]  /*164a0*/  @P2 LDG.E.U8 R27, desc[UR18][R40.64] ;  /* 0x00000012281b2981 */ /* 0x000122000c1e1100 */
[----:B------:R-:W-:Y:S01]  /*164b0*/  ISETP.GT.AND P2, PT, R65, 0x11, PT ;  /* 0x000000114100780c */ /* 0x000fe20003f44270 */
[----:B------:R-:W-:Y:S01]  /*164c0*/  IMAD.X R125, R37, 0x1, R125, P6 ;  /* 0x00000001257d7824 */ /* 0x000fe200030e067d */
[----:B------:R-:W-:Y:S01]  /*164d0*/  IADD3 R132, P5, PT, R35, R132, RZ ;  /* 0x0000008423847210 */ /* 0x000fe20007fbe0ff */
[----:B0-----:R-:W-:Y:S02]  /*164e0*/  @P3 IMAD.MOV.U32 R40, RZ, RZ, R123 ;  /* 0x000000ffff283224 */ /* 0x001fe400078e007b */
[----:B------:R-:W-:Y:S01]  /*164f0*/  @P3 IMAD.MOV.U32 R41, RZ, RZ, R119 ;  /* 0x000000ffff293224 */ /* 0x000fe200078e0077 */
[----:B------:R-:W-:-:S04]  /*16500*/  PRMT R63, RZ, 0x7610, R63 ;  /* 0x00007610ff3f7816 */ /* 0x000fc8000000003f */
[----:B------:R0:W4:Y:S01]  /*16510*/  @P3 LDG.E.U8 R14, desc[UR18][R40.64] ;  /* 0x00000012280e3981 */ /* 0x000122000c1e1100 */
[----:B------:R-:W-:Y:S01]  /*16520*/  ISETP.GT.AND P3, PT, R65, 0x12, PT ;  /* 0x000000124100780c */ /* 0x000fe20003f64270 */
[----:B------:R-:W-:Y:S01]  /*16530*/  IMAD.X R130, R37, 0x1, R130, P5 ;  /* 0x0000000125827824 */ /* 0x000fe200028e0682 */
[----:B------:R-:W-:Y:S02]  /*16540*/  IADD3 R138, P5, PT, R35, R138, RZ ;  /* 0x0000008a238a7210 */ /* 0x000fe40007fbe0ff */
[----:B------:R-:W-:Y:S01]  /*16550*/  PRMT R47, RZ, 0x7610, R47 ;  /* 0x00007610ff2f7816 */ /* 0x000fe2000000002f */
[----:B0-----:R-:W-:Y:S02]  /*16560*/  @P4 IMAD.MOV.U32 R40, RZ, RZ, R126 ;  /* 0x000000ffff284224 */ /* 0x001fe400078e007e */
[----:B------:R-:W-:Y:S02]  /*16570*/  @P4 IMAD.MOV.U32 R41, RZ, RZ, R125 ;  /* 0x000000ffff294224 */ /* 0x000fe400078e007d */
[----:B------:R-:W-:-:S03]  /*16580*/  IMAD.X R135, R37, 0x1, R135, P5 ;  /* 0x0000000125877824 */ /* 0x000fc600028e0687 */
[----:B------:R0:W4:Y:S01]  /*16590*/  @P4 LDG.E.U8 R63, desc[UR18][R40.64] ;  /* 0x00000012283f4981 */ /* 0x000122000c1e1100 */
[----:B------:R-:W-:Y:S02]  /*165a0*/  ISETP.GT.AND P4, PT, R65, 0x13, PT ;  /* 0x000000134100780c */ /* 0x000fe40003f84270 */
[----:B------:R-:W-:Y:S02]  /*165b0*/  IADD3 R146, P6, PT, R35, R146, RZ ;  /* 0x0000009223927210 */ /* 0x000fe40007fde0ff */
[----:B------:R-:W-:Y:S01]  /*165c0*/  PRMT R108, RZ, 0x7610, R108 ;  /* 0x00007610ff6c7816 */ /* 0x000fe2000000006c */
[----:B0-----:R-:W-:Y:S02]  /*165d0*/  @P2 IMAD.MOV.U32 R40, RZ, RZ, R132 ;  /* 0x000000ffff282224 */ /* 0x001fe400078e0084 */
[----:B------:R-:W-:-:S05]  /*165e0*/  @P2 IMAD.MOV.U32 R41, RZ, RZ, R130 ;  /* 0x000000ffff292224 */ /* 0x000fca00078e0082 */
        /* <DEDUP_REMOVED lines=17> */
[C---:B------:R-:W-:Y:S02]  /*16700*/  IADD3 R164, P6, PT, R35.reuse, R164, RZ ;  /* 0x000000a423a47210 */ /* 0x040fe40007fde0ff */
[----:B------:R-:W-:Y:S01]  /*16710*/  PRMT R7, RZ, 0x7610, R7 ;  /* 0x00007610ff077816 */ /* 0x000fe20000000007 */
[----:B0-----:R-:W-:Y:S02]  /*16720*/  @P2 IMAD.MOV.U32 R40, RZ, RZ, R156 ;  /* 0x000000ffff282224 */ /* 0x001fe400078e009c */
[----:B------:R-:W-:Y:S01]  /*16730*/  @P2 IMAD.MOV.U32 R41, RZ, RZ, R150 ;  /* 0x000000ffff292224 */ /* 0x000fe200078e0096 */
[----:B------:R-:W-:-:S04]  /*16740*/  IADD3 R66, P5, PT, R35, R66, RZ ;  /* 0x0000004223427210 */ /* 0x000fc80007fbe0ff */
[----:B------:R0:W4:Y:S01]  /*16750*/  @P2 LDG.E.U8 R12, desc[UR18][R40.64] ;  /* 0x00000012280c2981 */ /* 0x000122000c1e1100 */
[----:B------:R-:W-:Y:S01]  /*16760*/  ISETP.GT.AND P2, PT, R65, 0x17, PT ;  /* 0x000000174100780c */ /* 0x000fe20003f44270 */
[C---:B------:R-:W-:Y:S01]  /*16770*/  IMAD.X R163, R37.reuse, 0x1, R163, P6 ;  /* 0x0000000125a37824 */ /* 0x040fe200030e06a3 */
[----:B------:R-:W-:Y:S01]  /*16780*/  PRMT R24, RZ, 0x7610, R24 ;  /* 0x00007610ff187816 */ /* 0x000fe20000000018 */
[----:B0-----:R-:W-:Y:S02]  /*16790*/  @P3 IMAD.MOV.U32 R40, RZ, RZ, R158 ;  /* 0x000000ffff283224 */ /* 0x001fe400078e009e */
[----:B------:R-:W-:Y:S02]  /*167a0*/  @P3 IMAD.MOV.U32 R41, RZ, RZ, R157 ;  /* 0x000000ffff293224 */ /* 0x000fe400078e009d */
[----:B------:R-:W-:-:S03]  /*167b0*/  IMAD.X R165, R37, 0x1, R165, P5 ;  /* 0x0000000125a57824 */ /* 0x000fc600028e06a5 */
[----:B------:R0:W4:Y:S01]  /*167c0*/  @P3 LDG.E.U8 R7, desc[UR18][R40.64] ;  /* 0x0000001228073981 */ /* 0x000122000c1e1100 */
[----:B------:R-:W-:Y:S02]  /*167d0*/  ISETP.GT.AND P3, PT, R65, 0x18, PT ;  /* 0x000000184100780c */ /* 0x000fe40003f64270 */
[----:B------:R-:W-:Y:S01]  /*167e0*/  PRMT R15, RZ, 0x7610, R15 ;  /* 0x00007610ff0f7816 */ /* 0x000fe2000000000f */
[----:B0-----:R-:W-:Y:S02]  /*167f0*/  @P4 IMAD.MOV.U32 R40, RZ, RZ, R164 ;  /* 0x000000ffff284224 */ /* 0x001fe400078e00a4 */
[----:B------:R-:W-:Y:S01]  /*16800*/  @P4 IMAD.MOV.U32 R41, RZ, RZ, R163 ;  /* 0x000000ffff294224 */ /* 0x000fe200078e00a3 */
[----:B------:R0:W-:Y:S04]  /*16810*/  STL [R1+0x10], R66 ;  /* 0x0000104201007387 */ /* 0x0001e80000100800 */
[----:B------:R1:W4:Y:S01]  /*16820*/  @P4 LDG.E.U8 R24, desc[UR18][R40.64] ;  /* 0x0000001228184981 */ /* 0x000322000c1e1100 */
[----:B------:R-:W-:-:S03]  /*16830*/  PRMT R62, RZ, 0x7610, R62 ;  /* 0x00007610ff3e7816 */ /* 0x000fc6000000003e */
[----:B------:R-:W4:Y:S01]  /*16840*/  LDL.LU R68, [R1+0x98] ;  /* 0x0000980001447983 */ /* 0x000f220000300800 */
[----:B-1----:R-:W-:Y:S02]  /*16850*/  @P2 IMAD.MOV.U32 R40, RZ, RZ, R66 ;  /* 0x000000ffff282224 */ /* 0x002fe400078e0042 */
[----:B------:R-:W-:Y:S01]  /*16860*/  @P2 IMAD.MOV.U32 R41, RZ, RZ, R165 ;  /* 0x000000ffff292224 */ /* 0x000fe200078e00a5 */
[----:B0-----:R-:W4:Y:S04]  /*16870*/  LDL.LU R66, [R1+0xa4] ;  /* 0x0000a40001427983 */ /* 0x001f280000300800 */
[----:B------:R0:W4:Y:S01]  /*16880*/  @P2 LDG.E.U8 R15, desc[UR18][R40.64] ;  /* 0x00000012280f2981 */ /* 0x000122000c1e1100 */
[----:B--2---:R-:W-:-:S05]  /*16890*/  IADD3 R29, P5, PT, R35, R29, RZ ;  /* 0x0000001d231d7210 */ /* 0x004fca0007fbe0ff */
[----:B------:R-:W-:Y:S01]  /*168a0*/  IMAD.X R69, R37, 0x1, R69, P5 ;  /* 0x0000000125457824 */ /* 0x000fe200028e0645 */
[C---:B------:R-:W-:Y:S01]  /*168b0*/  IADD3 R70, P6, PT, R35.reuse, R70, RZ ;  /* 0x0000004623467210 */ /* 0x040fe20007fde0ff */
[----:B------:R-:W-:Y:S01]  /*168c0*/  STL [R1+0x18], R29 ;  /* 0x0000181d01007387 */ /* 0x000fe20000100800 */
[----:B0-----:R-:W-:Y:S02]  /*168d0*/  @P3 IMAD.MOV.U32 R40, RZ, RZ, R29 ;  /* 0x000000ffff283224 */ /* 0x001fe400078e001d */
[----:B------:R-:W-:Y:S01]  /*168e0*/  @P3 IMAD.MOV.U32 R41, RZ, RZ, R69 ;  /* 0x000000ffff293224 */ /* 0x000fe200078e0045 */
[----:B------:R0:W-:Y:S04]  /*168f0*/  STL [R1+0x14], R69 ;  /* 0x0000144501007387 */ /* 0x0001e80000100800 */
[----:B------:R1:W2:Y:S01]  /*16900*/  @P3 LDG.E.U8 R62, desc[UR18][R40.64] ;  /* 0x00000012283e3981 */ /* 0x0002a2000c1e1100 */
[----:B---3--:R-:W-:-:S03]  /*16910*/  IADD3 R30, P5, PT, R35, R30, RZ ;  /* 0x0000001e231e7210 */ /* 0x008fc60007fbe0ff */
[----:B0-----:R-:W3:Y:S04]  /*16920*/  LDL.LU R69, [R1+0xa0] ;  /* 0x0000a00001457983 */ /* 0x001ee80000300800 */
[----:B------:R-:W-:Y:S04]  /*16930*/  STL [R1+0x94], R70 ;  /* 0x0000944601007387 */ /* 0x000fe80000100800 */
[----:B------:R-:W2:Y:S04]  /*16940*/  LDL.LU R71, [R1+0xac] ;  /* 0x0000ac0001477983 */ /* 0x000ea80000300800 */
[----:B------:R-:W-:Y:S04]  /*16950*/  STL [R1+0x9c], R30 ;  /* 0x00009c1e01007387 */ /* 0x000fe80000100800 */
[----:B------:R-:W2:Y:S04]  /*16960*/  LDL.LU R29, [R1+0xb4] ;  /* 0x0000b400011d7983 */ /* 0x000ea80000300800 */
[----:B------:R-:W2:Y:S01]  /*16970*/  LDL.LU R41, [R1+0x2c] ;  /* 0x00002c0001297983 */ /* 0x000ea20000300800 */
[----:B------:R-:W-:-:S02]  /*16980*/  ISETP.GT.AND P4, PT, R65, 0x19, PT ;  /* 0x000000194100780c */ /* 0x000fc40003f84270 */
[C---:B------:R-:W-:Y:S02]  /*16990*/  ISETP.GT.AND P2, PT, R65.reuse, 0x1a, PT ;  /* 0x0000001a4100780c */ /* 0x040fe40003f44270 */
[----:B------:R-:W-:Y:S02]  /*169a0*/  PRMT R46, RZ, 0x7610, R46 ;  /* 0x00007610ff2e7816 */ /* 0x000fe4000000002e */
[----:B------:R-:W-:Y:S02]  /*169b0*/  ISETP.GT.AND P3, PT, R65, 0x1b, PT ;  /* 0x0000001b4100780c */ /* 0x000fe40003f64270 */
[----:B------:R-:W-:-:S05]  /*169c0*/  PRMT R107, RZ, 0x7610, R107 ;  /* 0x00007610ff6b7816 */ /* 0x000fca000000006b */
[----:B-1----:R-:W-:Y:S01]  /*169d0*/  @P4 IMAD.MOV.U32 R40, RZ, RZ, R70 ;  /* 0x000000ffff284224 */ /* 0x002fe200078e0046 */
[----:B------:R-:W-:Y:S01]  /*169e0*/  PRMT R145, RZ, 0x7610, R145 ;  /* 0x00007610ff917816 */ /* 0x000fe20000000091 */
[----:B----4-:R-:W-:Y:S01]  /*169f0*/  IMAD.X R68, R37, 0x1, R68, P5 ;  /* 0x0000000125447824 */ /* 0x010fe200028e0644 */
[----:B------:R-:W-:-:S05]  /*16a00*/  IADD3 R66, P5, PT, R35, R66, RZ ;  /* 0x0000004223427210 */ /* 0x000fca0007fbe0ff */
[C---:B---3--:R-:W-:Y:S02]  /*16a10*/  IMAD.X R69, R37.reuse, 0x1, R69, P5 ;  /* 0x0000000125457824 */ /* 0x048fe400028e0645 */
[----:B--2---:R-:W-:Y:S01]  /*16a20*/  IMAD.X R41, R37, 0x1, R41, P6 ;  /* 0x0000000125297824 */ /* 0x004fe200030e0629 */
[----:B------:R-:W-:-:S04]  /*16a30*/  IADD3 R71, P6, PT, R35, R71, RZ ;  /* 0x0000004723477210 */ /* 0x000fc80007fde0ff */
[----:B------:R0:W-:Y:S04]  /*16a40*/  STL [R1+0x2c], R41 ;  /* 0x00002c2901007387 */ /* 0x0001e80000100800 */
[----:B------:R1:W2:Y:S01]  /*16a50*/  @P4 LDG.E.U8 R46, desc[UR18][R40.64] ;  /* 0x00000012282e4981 */ /* 0x0002a2000c1e1100 */
[----:B------:R-:W-:-:S03]  /*16a60*/  IADD3 R29, P5, PT, R35, R29, RZ ;  /* 0x0000001d231d7210 */ /* 0x000fc60007fbe0ff */
[----:B------:R3:W-:Y:S01]  /*16a70*/  STL [R1+0x98], R68 ;  /* 0x0000984401007387 */ /* 0x0007e20000100800 */
[----:B-1----:R-:W-:Y:S02]  /*16a80*/  @P2 IMAD.MOV.U32 R40, RZ, RZ, R30 ;  /* 0x000000ffff282224 */ /* 0x002fe400078e001e */
[----:B0-----:R-:W-:Y:S02]  /*16a90*/  @P2 IMAD.MOV.U32 R41, RZ, RZ, R68 ;  /* 0x000000ffff292224 */ /* 0x001fe400078e0044 */
[----:B---3--:R-:W3:Y:S04]  /*16aa0*/  LDL.LU R68, [R1+0xb0] ;  /* 0x0000b00001447983 */ /* 0x008ee80000300800 */
[----:B------:R-:W4:Y:S04]  /*16ab0*/  LDL.LU R30, [R1+0xbc] ;  /* 0x0000bc00011e7983 */ /* 0x000f280000300800 */
[----:B------:R-:W-:Y:S04]  /*16ac0*/  STL [R1+0xa4], R66 ;  /* 0x0000a44201007387 */ /* 0x000fe80000100800 */
[----:B------:R0:W2:Y:S04]  /*16ad0*/  @P2 LDG.E.U8 R107, desc[UR18][R40.64] ;  /* 0x00000012286b2981 */ /* 0x0000a8000c1e1100 */
[----:B------:R1:W-:Y:S01]  /*16ae0*/  STL [R1+0xa0], R69 ;  /* 0x0000a04501007387 */ /* 0x0003e20000100800 */
[----:B0-----:R-:W-:-:S02]  /*16af0*/  @P3 IMAD.MOV.U32 R40, RZ, RZ, R66 ;  /* 0x000000ffff283224 */ /* 0x001fc400078e0042 */
[----:B------:R-:W-:Y:S02]  /*16b00*/  @P3 IMAD.MOV.U32 R41, RZ, RZ, R69 ;  /* 0x000000ffff293224 */ /* 0x000fe400078e0045 */
[----:B-1----:R-:W2:Y:S04]  /*16b10*/  LDL.LU R69, [R1+0xb8] ;  /* 0x0000b80001457983 */ /* 0x002ea80000300800 */
[----:B------:R-:W-:Y:S04]  /*16b20*/  STL [R1+0xac], R71 ;  /* 0x0000ac4701007387 */ /* 0x000fe80000100800 */
[----:B------:R-:W2:Y:S04]  /*16b30*/  LDL.LU R70, [R1+0xc4] ;  /* 0x0000c40001467983 */ /* 0x000ea80000300800 */
[----:B------:R-:W-:Y:S04]  /*16b40*/  STL [R1+0xb4], R29 ;  /* 0x0000b41d01007387 */ /* 0x000fe80000100800 */
[----:B------:R-:W2:Y:S04]  /*16b50*/  LDL.LU R66, [R1+0xcc] ;  /* 0x0000cc0001427983 */ /* 0x000ea80000300800 */
[----:B------:R0:W2:Y:S04]  /*16b60*/  @P3 LDG.E.U8 R145, desc[UR18][R40.64] ;  /* 0x0000001228913981 */ /* 0x0000a8000c1e1100 */
[----:B------:R-:W2:Y:S01]  /*16b70*/  LDL.LU R41, [R1+0xa8] ;  /* 0x0000a80001297983 */ /* 0x000ea20000300800 */
[----:B------:R-:W-:-:S02]  /*16b80*/  ISETP.GT.AND P4, PT, R65, 0x1c, PT ;  /* 0x0000001c4100780c */ /* 0x000fc40003f84270 */
[C---:B------:R-:W-:Y:S02]  /*16b90*/  ISETP.GT.AND P2, PT, R65.reuse, 0x1d, PT ;  /* 0x0000001d4100780c */ /* 0x040fe40003f44270 */
[----:B------:R-:W-:Y:S02]  /*16ba0*/  PRMT R13, RZ, 0x7610, R13 ;  /* 0x00007610ff0d7816 */ /* 0x000fe4000000000d */
[----:B------:R-:W-:Y:S02]  /*16bb0*/  ISETP.GT.AND P3, PT, R65, 0x1e, PT ;  /* 0x0000001e4100780c */ /* 0x000fe40003f64270 */
[----:B------:R-:W-:-:S05]  /*16bc0*/  PRMT R4, RZ, 0x7610, R4 ;  /* 0x00007610ff047816 */ /* 0x000fca0000000004 */
[----:B0-----:R-:W-:Y:S01]  /*16bd0*/  @P4 IMAD.MOV.U32 R40, RZ, RZ, R71 ;  /* 0x000000ffff284224 */ /* 0x001fe200078e0047 */
[----:B------:R-:W-:Y:S01]  /*16be0*/  PRMT R25, RZ, 0x7610, R25 ;  /* 0x00007610ff197816 */ /* 0x000fe20000000019 */
[----:B---3--:R-:W-:Y:S01]  /*16bf0*/  IMAD.X R68, R37, 0x1, R68, P5 ;  /* 0x0000000125447824 */ /* 0x008fe200028e0644 */
[----:B----4-:R-:W-:-:S05]  /*16c00*/  IADD3 R30, P5, PT, R35, R30, RZ ;  /* 0x0000001e231e7210 */ /* 0x010fca0007fbe0ff */
[----:B--2---:R-:W-:Y:S01]  /*16c10*/  IMAD.X R69, R37, 0x1, R69, P5 ;  /* 0x0000000125457824 */ /* 0x004fe200028e0645 */
[----:B------:R-:W-:Y:S01]  /*16c20*/  IADD3 R66, P5, PT, R35, R66, RZ ;  /* 0x0000004223427210 */ /* 0x000fe20007fbe0ff */
[----:B------:R-:W-:Y:S01]  /*16c30*/  IMAD.X R41, R37, 0x1, R41, P6 ;  /* 0x0000000125297824 */ /* 0x000fe200030e0629 */
[----:B------:R-:W-:-:S04]  /*16c40*/  IADD3 R70, P6, PT, R35, R70, RZ ;  /* 0x0000004623467210 */ /* 0x000fc80007fde0ff */
[----:B------:R0:W-:Y:S04]  /*16c50*/  STL [R1+0xa8], R41 ;  /* 0x0000a82901007387 */ /* 0x0001e80000100800 */
[----:B------:R1:W2:Y:S04]  /*16c60*/  @P4 LDG.E.U8 R13, desc[UR18][R40.64] ;  /* 0x00000012280d4981 */ /* 0x0002a8000c1e1100 */
[----:B------:R3:W-:Y:S01]  /*16c70*/  STL [R1+0xb0], R68 ;  /* 0x0000b04401007387 */ /* 0x0007e20000100800 */
[----:B-1----:R-:W-:Y:S02]  /*16c80*/  @P2 IMAD.MOV.U32 R40, RZ, RZ, R29 ;  /* 0x000000ffff282224 */ /* 0x002fe400078e001d */
[----:B0-----:R-:W-:-:S02]  /*16c90*/  @P2 IMAD.MOV.U32 R41, RZ, RZ, R68 ;  /* 0x000000ffff292224 */ /* 0x001fc400078e0044 */
        /* <DEDUP_REMOVED lines=25> */
[----:B------:R-:W-:-:S05]  /*16e30*/  IMAD.X R41, R37, 0x1, R41, P6 ;  /* 0x0000000125297824 */ /* 0x000fca00030e0629 */
        /* <DEDUP_REMOVED lines=8> */
[----:B------:R0:W2:Y:S04]  /*16ec0*/  @P2 LDG.E.U8 R61, desc[UR18][R40.64] ;  /* 0x00000012283d2981 */ /* 0x0000a8000c1e1100 */
[----:B------:R-:W-:Y:S04]  /*16ed0*/  STL [R1+0xd4], R29 ;  /* 0x0000d41d01007387 */ /* 0x000fe80000100800 */
[----:B------:R1:W-:Y:S01]  /*16ee0*/  STL [R1+0xd0], R69 ;  /* 0x0000d04501007387 */ /* 0x0003e20000100800 */
[----:B0-----:R-:W-:-:S02]  /*16ef0*/  @P3 IMAD.MOV.U32 R40, RZ, RZ, R29 ;  /* 0x000000ffff283224 */ /* 0x001fc400078e001d */
[----:B------:R-:W-:-:S05]  /*16f00*/  @P3 IMAD.MOV.U32 R41, RZ, RZ, R69 ;  /* 0x000000ffff293224 */ /* 0x000fca00078e0045 */
[----:B------:R0:W2:Y:S04]  /*16f10*/  @P3 LDG.E.U8 R45, desc[UR18][R40.64] ;  /* 0x00000012282d3981 */ /* 0x0000a8000c1e1100 */
[----:B-1----:R-:W2:Y:S04]  /*16f20*/  LDL.LU R69, [R1+0xe8] ;  /* 0x0000e80001457983 */ /* 0x002ea80000300800 */
[----:B------:R1:W-:Y:S01]  /*16f30*/  STL [R1+0xdc], R71 ;  /* 0x0000dc4701007387 */ /* 0x0003e20000100800 */
[----:B0-----:R-:W-:-:S03]  /*16f40*/  IMAD.MOV.U32 R41, RZ, RZ, R71 ;  /* 0x000000ffff297224 */ /* 0x001fc600078e0047 */
[----:B------:R-:W2:Y:S04]  /*16f50*/  LDL.LU R70, [R1+0x524] ;  /* 0x0005240001467983 */ /* 0x000ea80000300800 */
[----:B------:R-:W-:Y:S04]  /*16f60*/  STL [R1+0xe4], R30 ;  /* 0x0000e41e01007387 */ /* 0x000fe80000100800 */
[----:B------:R-:W2:Y:S04]  /*16f70*/  LDL.LU R29, [R1+0x52c] ;  /* 0x00052c00011d7983 */ /* 0x000ea80000300800 */
[----:B-1----:R-:W2:Y:S04]  /*16f80*/  LDL.LU R71, [R1+0xa4c] ;  /* 0x000a4c0001477983 */ /* 0x002ea80000300800 */
[----:B------:R-:W2:Y:S01]  /*16f90*/  LDL.LU R40, [R1+0xd8] ;  /* 0x0000d80001287983 */ /* 0x000ea20000300800 */
[----:B------:R-:W-:-:S02]  /*16fa0*/  ISETP.GT.AND P4, PT, R65, 0x22, PT ;  /* 0x000000224100780c */ /* 0x000fc40003f84270 */
[C---:B------:R-:W-:Y:S02]  /*16fb0*/  ISETP.GT.AND P2, PT, R65.reuse, 0x23, PT ;  /* 0x000000234100780c */ /* 0x040fe40003f44270 */
[----:B------:R-:W-:Y:S02]  /*16fc0*/  PRMT R106, RZ, 0x7610, R106 ;  /* 0x00007610ff6a7816 */ /* 0x000fe4000000006a */
[----:B------:R-:W-:Y:S02]  /*16fd0*/  ISETP.GT.AND P3, PT, R65, 0x24, PT ;  /* 0x000000244100780c */ /* 0x000fe40003f64270 */
[----:B------:R-:W-:Y:S02]  /*16fe0*/  PRMT R31, RZ, 0x7610, R31 ;  /* 0x00007610ff1f7816 */ /* 0x000fe4000000001f */
[----:B------:R-:W-:Y:S01]  /*16ff0*/  PRMT R16, RZ, 0x7610, R16 ;  /* 0x00007610ff107816 */ /* 0x000fe20000000010 */
[----:B---3--:R-:W-:Y:S01]  /*17000*/  IMAD.X R68, R37, 0x1, R68, P5 ;  /* 0x0000000125447824 */ /* 0x008fe200028e0644 */
[----:B----4-:R-:W-:-:S05]  /*17010*/  IADD3 R66, P5, PT, R35, R66, RZ ;  /* 0x0000004223427210 */ /* 0x010fca0007fbe0ff */
[C---:B--2---:R-:W-:Y:S02]  /*17020*/  IMAD.X R69, R37.reuse, 0x1, R69, P5 ;  /* 0x0000000125457824 */ /* 0x044fe400028e0645 */
[----:B------:R-:W-:-:S05]  /*17030*/  IMAD.X R40, R37, 0x1, R40, P6 ;  /* 0x0000000125287824 */ /* 0x000fca00030e0628 */
[-C--:B------:R-:W-:Y:S01]  /*17040*/  @P4 LOP3.LUT R41, R41, R40.reuse, RZ, 0x3c, !PT ;  /* 0x0000002829294212 */ /* 0x080fe200078e3cff */
[----:B------:R0:W-:Y:S03]  /*17050*/  STL [R1+0xd8], R40 ;  /* 0x0000d82801007387 */ /* 0x0001e60000100800 */
[----:B0-----:R-:W-:-:S04]  /*17060*/  @P4 LOP3.LUT R40, R41, R40, RZ, 0x3c, !PT ;  /* 0x0000002829284212 */ /* 0x001fc800078e3cff */
[----:B------:R-:W-:-:S05]  /*17070*/  @P4 LOP3.LUT R41, R41, R40, RZ, 0x3c, !PT ;  /* 0x0000002829294212 */ /* 0x000fca00078e3cff */
[----:B------:R0:W2:Y:S02]  /*17080*/  @P4 LDG.E.U8 R106, desc[UR18][R40.64] ;  /* 0x00000012286a4981 */ /* 0x0000a4000c1e1100 */
[----:B0-----:R-:W-:Y:S02]  /*17090*/  @P2 IMAD.MOV.U32 R40, RZ, RZ, R30 ;  /* 0x000000ffff282224 */ /* 0x001fe400078e001e */
[----:B------:R-:W-:-:S05]  /*170a0*/  @P2 IMAD.MOV.U32 R41, RZ, RZ, R68 ;  /* 0x000000ffff292224 */ /* 0x000fca00078e0044 */
[----:B------:R0:W3:Y:S02]  /*170b0*/  @P2 LDG.E.U8 R31, desc[UR18][R40.64] ;  /* 0x00000012281f2981 */ /* 0x0000e4000c1e1100 */
[----:B0-----:R-:W-:Y:S02]  /*170c0*/  @P3 IMAD.MOV.U32 R40, RZ, RZ, R66 ;  /* 0x000000ffff283224 */ /* 0x001fe400078e0042 */
[----:B------:R-:W-:-:S05]  /*170d0*/  @P3 IMAD.MOV.U32 R41, RZ, RZ, R69 ;  /* 0x000000ffff293224 */ /* 0x000fca00078e0045 */
[----:B------:R-:W4:Y:S04]  /*170e0*/  @P3 LDG.E.U8 R16, desc[UR18][R40.64] ;  /* 0x0000001228103981 */ /* 0x000f28000c1e1100 */
[----:B------:R0:W-:Y:S01]  /*170f0*/  STL [R1+0xe0], R68 ;  /* 0x0000e04401007387 */ /* 0x0001e20000100800 */
[C---:B------:R-:W-:Y:S02]  /*17100*/  IADD3 R70, P6, PT, R35.reuse, R70, RZ ;  /* 0x0000004623467210 */ /* 0x040fe40007fde0ff */
[----:B------:R-:W-:Y:S01]  /*17110*/  IADD3 R29, P5, PT, R35, R29, RZ ;  /* 0x0000001d231d7210 */ /* 0x000fe20007fbe0ff */
[----:B0-----:R-:W2:Y:S04]  /*17120*/  LDL.LU R68, [R1+0x528] ;  /* 0x0005280001447983 */ /* 0x001ea80000300800 */
[----:B------:R-:W2:Y:S04]  /*17130*/  LDL.LU R30, [R1+0x534] ;  /* 0x00053400011e7983 */ /* 0x000ea80000300800 */
[----:B------:R0:W-:Y:S04]  /*17140*/  STL [R1+0xec], R66 ;  /* 0x0000ec4201007387 */ /* 0x0001e80000100800 */
[----:B------:R1:W-:Y:S04]  /*17150*/  STL [R1+0xe8], R69 ;  /* 0x0000e84501007387 */ /* 0x0003e80000100800 */
[----:B------:R-:W3:Y:S04]  /*17160*/  LDL.LU R41, [R1+0xf0] ;  /* 0x0000f00001297983 */ /* 0x000ee80000300800 */
[----:B------:R-:W-:Y:S04]  /*17170*/  STL [R1+0x524], R70 ;  /* 0x0005244601007387 */ /* 0x000fe80000100800 */
[----:B0-----:R-:W3:Y:S04]  /*17180*/  LDL.LU R66, [R1+0x530] ;  /* 0x0005300001427983 */ /* 0x001ee80000300800 */
[----:B------:R-:W-:Y:S04]  /*17190*/  STL [R1+0x52c], R29 ;  /* 0x00052c1d01007387 */ /* 0x000fe80000100800 */
[----:B-1----:R-:W3:Y:S04]  /*171a0*/  LDL.LU R69, [R1+0x53c] ;  /* 0x00053c0001457983 */ /* 0x002ee80000300800 */
[----:B----4-:R0:W-:Y:S04]  /*171b0*/  STL [R1+0x50], R16 ;  /* 0x0000501001007387 */ /* 0x0101e80000100800 */
[----:B0-----:R-:W4:Y:S01]  /*171c0*/  LDL.LU R16, [R1+0x544] ;  /* 0x0005440001107983 */ /* 0x001f220000300800 */
[----:B------:R-:W-:-:S02]  /*171d0*/  ISETP.GT.AND P4, PT, R65, 0x25, PT ;  /* 0x000000254100780c */ /* 0x000fc40003f84270 */
[C---:B------:R-:W-:Y:S02]  /*171e0*/  ISETP.GT.AND P2, PT, R65.reuse, 0x26, PT ;  /* 0x000000264100780c */ /* 0x040fe40003f44270 */
[----:B------:R-:W-:Y:S02]  /*171f0*/  PRMT R5, RZ, 0x7610, R5 ;  /* 0x00007610ff057816 */ /* 0x000fe40000000005 */
[----:B------:R-:W-:Y:S01]  /*17200*/  ISETP.GT.AND P3, PT, R65, 0x27, PT ;  /* 0x000000274100780c */ /* 0x000fe20003f64270 */
[----:B--2---:R-:W-:Y:S01]  /*17210*/  IMAD.X R68, R37, 0x1, R68, P5 ;  /* 0x0000000125447824 */ /* 0x004fe200028e0644 */
[----:B------:R-:W-:-:S05]  /*17220*/  IADD3 R30, P5, PT, R35, R30, RZ ;  /* 0x0000001e231e7210 */ /* 0x000fca0007fbe0ff */
[----:B------:R-:W-:Y:S01]  /*17230*/  @P4 IMAD.MOV.U32 R40, RZ, RZ, R70 ;  /* 0x000000ffff284224 */ /* 0x000fe200078e0046 */
[----:B------:R-:W-:Y:S01]  /*17240*/  PRMT R22, RZ, 0x7610, R22 ;  /* 0x00007610ff167816 */ /* 0x000fe20000000016 */
[----:B---3--:R-:W-:-:S05]  /*17250*/  IMAD.X R41, R37, 0x1, R41, P6 ;  /* 0x0000000125297824 */ /* 0x008fca00030e0629 */
[----:B------:R0:W-:Y:S04]  /*17260*/  STL [R1+0xf0], R41 ;  /* 0x0000f02901007387 */ /* 0x0001e80000100800 */
[----:B------:R1:W2:Y:S01]  /*17270*/  @P4 LDG.E.U8 R5, desc[UR18][R40.64] ;  /* 0x0000001228054981 */ /* 0x0002a2000c1e1100 */
[----:B------:R-:W-:-:S03]  /*17280*/  IMAD.X R66, R37, 0x1, R66, P5 ;  /* 0x0000000125427824 */ /* 0x000fc600028e0642 */
[----:B------:R3:W-:Y:S01]  /*17290*/  STL [R1+0x528], R68 ;  /* 0x0005284401007387 */ /* 0x0007e20000100800 */
[----:B------:R-:W-:Y:S02]  /*172a0*/  PRMT R11, RZ, 0x7610, R11 ;  /* 0x00007610ff0b7816 */ /* 0x000fe4000000000b */
[----:B------:R-:W-:Y:S01]  /*172b0*/  IADD3 R69, P6, PT, R35, R69, RZ ;  /* 0x0000004523457210 */ /* 0x000fe20007fde0ff */
[----:B-1----:R-:W-:Y:S02]  /*172c0*/  @P2 IMAD.MOV.U32 R40, RZ, RZ, R29 ;  /* 0x000000ffff282224 */ /* 0x002fe400078e001d */
[----:B0-----:R-:W-:Y:S02]  /*172d0*/  @P2 IMAD.MOV.U32 R41, RZ, RZ, R68 ;  /* 0x000000ffff292224 */ /* 0x001fe400078e0044 */
[----:B---3--:R-:W3:Y:S04]  /*172e0*/  LDL.LU R68, [R1+0x540] ;  /* 0x0005400001447983 */ /* 0x008ee80000300800 */
[----:B------:R-:W2:Y:S04]  /*172f0*/  LDL.LU R29, [R1+0x54c] ;  /* 0x00054c00011d7983 */ /* 0x000ea80000300800 */
[----:B------:R0:W-:Y:S04]  /*17300*/  STL [R1+0x534], R30 ;  /* 0x0005341e01007387 */ /* 0x0001e80000100800 */
[----:B------:R1:W2:Y:S04]  /*17310*/  @P2 LDG.E.U8 R22, desc[UR18][R40.64] ;  /* 0x0000001228162981 */ /* 0x0002a8000c1e1100 */
[----:B------:R4:W-:Y:S01]  /*17320*/  STL [R1+0x530], R66 ;  /* 0x0005304201007387 */ /* 0x0009e20000100800 */
[----:B-1----:R-:W-:-:S02]  /*17330*/  @P3 IMAD.MOV.U32 R40, RZ, RZ, R30 ;  /* 0x000000ffff283224 */ /* 0x002fc400078e001e */
[----:B------:R-:W-:Y:S01]  /*17340*/  @P3 IMAD.MOV.U32 R41, RZ, RZ, R66 ;  /* 0x000000ffff293224 */ /* 0x000fe200078e0042 */
[----:B0-----:R-:W2:Y:S04]  /*17350*/  LDL.LU R30, [R1+0x548] ;  /* 0x00054800011e7983 */ /* 0x001ea80000300800 */
[----:B------:R-:W-:Y:S04]  /*17360*/  STL [R1+0x53c], R69 ;  /* 0x00053c4501007387 */ /* 0x000fe80000100800 */
[----:B------:R-:W2:Y:S04]  /*17370*/  LDL.LU R70, [R1+0x554] ;  /* 0x0005540001467983 */ /* 0x000ea80000300800 */
[----:B------:R0:W2:Y:S01]  /*17380*/  @P3 LDG.E.U8 R11, desc[UR18][R40.64] ;  /* 0x00000012280b3981 */ /* 0x0000a2000c1e1100 */
[----:B----4-:R-:W-:-:S05]  /*17390*/  IADD3 R16, P5, PT, R35, R16, RZ ;  /* 0x0000001023107210 */ /* 0x010fca0007fbe0ff */
[----:B------:R-:W-:Y:S04]  /*173a0*/  STL [R1+0x544], R16 ;  /* 0x0005441001007387 */ /* 0x000fe80000100800 */
[----:B------:R-:W4:Y:S04]  /*173b0*/  LDL.LU R66, [R1+0x55c] ;  /* 0x00055c0001427983 */ /* 0x000f280000300800 */
[----:B------:R-:W4:Y:S01]  /*173c0*/  LDL.LU R41, [R1+0x538] ;  /* 0x0005380001297983 */ /* 0x000f220000300800 */
[C---:B------:R-:W-:Y:S02]  /*173d0*/  ISETP.GT.AND P4, PT, R65.reuse, 0x28, PT ;  /* 0x000000284100780c */ /* 0x040fe40003f84270 */
[----:B------:R-:W-:-:S02]  /*173e0*/  ISETP.GT.AND P2, PT, R65, 0x29, PT ;  /* 0x000000294100780c */ /* 0x000fc40003f44270 */
[----:B------:R-:W-:Y:S02]  /*173f0*/  PRMT R60, RZ, 0x7610, R60 ;  /* 0x00007610ff3c7816 */ /* 0x000fe4000000003c */
[----:B------:R-:W-:Y:S02]  /*17400*/  ISETP.GT.AND P3, PT, R65, 0x2a, PT ;  /* 0x0000002a4100780c */ /* 0x000fe40003f64270 */
[----:B------:R-:W-:-:S05]  /*17410*/  PRMT R44, RZ, 0x7610, R44 ;  /* 0x00007610ff2c7816 */ /* 0x000fca000000002c */
[----:B0-----:R-:W-:Y:S01]  /*17420*/  @P4 IMAD.MOV.U32 R40, RZ, RZ, R69 ;  /* 0x000000ffff284224 */ /* 0x001fe200078e0045 */
[----:B------:R-:W-:Y:S01]  /*17430*/  PRMT R105, RZ, 0x7610, R105 ;  /* 0x00007610ff697816 */ /* 0x000fe20000000069 */
[----:B---3--:R-:W-:Y:S01]  /*17440*/  IMAD.X R68, R37, 0x1, R68, P5 ;  /* 0x0000000125447824 */ /* 0x008fe200028e0644 */
[----:B--2---:R-:W-:-:S05]  /*17450*/  IADD3 R29, P5, PT, R35, R29, RZ ;  /* 0x0000001d231d7210 */ /* 0x004fca0007fbe0ff */
[C---:B------:R-:W-:Y:S02]  /*17460*/  IMAD.X R30, R37.reuse, 0x1, R30, P5 ;  /* 0x00000001251e7824 */ /* 0x040fe400028e061e */
[----:B----4-:R-:W-:-:S05]  /*17470*/  IMAD.X R41, R37, 0x1, R41, P6 ;  /* 0x0000000125297824 */ /* 0x010fca00030e0629 */
[----:B------:R0:W-:Y:S04]  /*17480*/  STL [R1+0x538], R41 ;  /* 0x0005382901007387 */ /* 0x0001e80000100800 */
[----:B------:R1:W2:Y:S01]  /*17490*/  @P4 LDG.E.U8 R60, desc[UR18][R40.64] ;  /* 0x00000012283c4981 */ /* 0x0002a2000c1e1100 */
[----:B------:R-:W-:-:S03]  /*174a0*/  IADD3 R70, P6, PT, R35, R70, RZ ;  /* 0x0000004623467210 */ /* 0x000fc60007fde0ff */
[----:B------:R3:W-:Y:S01]  /*174b0*/  STL [R1+0x540], R68 ;  /* 0x0005404401007387 */ /* 0x0007e20000100800 */
[----:B-1----:R-:W-:Y:S02]  /*174c0*/  @P2 IMAD.MOV.U32 R40, RZ, RZ, R16 ;  /* 0x000000ffff282224 */ /* 0x002fe400078e0010 */
[----:B0-----:R-:W-:Y:S02]  /*174d0*/  @P2 IMAD.MOV.U32 R41, RZ, RZ, R68 ;  /* 0x000000ffff292224 */ /* 0x001fe400078e0044 */
[----:B---3--:R-:W3:Y:S01]  /*174e0*/  LDL.LU R68, [R1+0x558] ;  /* 0x0005580001447983 */ /* 0x008ee20000300800 */
[----:B------:R-:W-:-:S03]  /*174f0*/  IADD3 R66, P5, PT, R35, R66, RZ ;  /* 0x0000004223427210 */ /* 0x000fc60007fbe0ff */
        /* <DEDUP_REMOVED lines=16> */
[----:B------:R-:W-:Y:S02]  /*17600*/  ISETP.GT.AND P2, PT, R65, 0x2c, PT ;  /* 0x0000002c4100780c */ /* 0x000fe40003f44270 */
[----:B------:R-:W-:Y:S02]  /*17610*/  PRMT R147, RZ, 0x7610, R147 ;  /* 0x00007610ff937816 */ /* 0x000fe40000000093 */
[----:B------:R-:W-:Y:S01]  /*17620*/  PRMT R28, RZ, 0x7610, R28 ;  /* 0x00007610ff1c7816 */ /* 0x000fe2000000001c */
[C---:B---3--:R-:W-:Y:S02]  /*17630*/  IMAD.X R68, R37.reuse, 0x1, R68, P5 ;  /* 0x0000000125447824 */ /* 0x048fe400028e0644 */
[----:B--2---:R-:W-:-:S05]  /*17640*/  IMAD.X R40, R37, 0x1, R40, P6 ;  /* 0x0000000125287824 */ /* 0x004fca00030e0628 */
[-C--:B------:R-:W-:Y:S01]  /*17650*/  @P4 LOP3.LUT R41, R41, R40.reuse, RZ, 0x3c, !PT ;  /* 0x0000002829294212 */ /* 0x080fe200078e3cff */
[----:B------:R0:W-:Y:S03]  /*17660*/  STL [R1+0x550], R40 ;  /* 0x0005502801007387 */ /* 0x0001e60000100800 */
[----:B0-----:R-:W-:-:S04]  /*17670*/  @P4 LOP3.LUT R40, R41, R40, RZ, 0x3c, !PT ;  /* 0x0000002829284212 */ /* 0x001fc800078e3cff */
[----:B------:R-:W-:-:S05]  /*17680*/  @P4 LOP3.LUT R41, R41, R40, RZ, 0x3c, !PT ;  /* 0x0000002829294212 */ /* 0x000fca00078e3cff */
[----:B------:R0:W2:Y:S02]  /*17690*/  @P4 LDG.E.U8 R147, desc[UR18][R40.64] ;  /* 0x0000001228934981 */ /* 0x0000a4000c1e1100 */
[----:B0-----:R-:W-:Y:S02]  /*176a0*/  @P2 IMAD.MOV.U32 R40, RZ, RZ, R66 ;  /* 0x000000ffff282224 */ /* 0x001fe400078e0042 */
[----:B------:R-:W-:-:S05]  /*176b0*/  @P2 IMAD.MOV.U32 R41, RZ, RZ, R68 ;  /* 0x000000ffff292224 */ /* 0x000fca00078e0044 */
[----:B------:R0:W3:Y:S01]  /*176c0*/  @P2 LDG.E.U8 R28, desc[UR18][R40.64] ;  /* 0x00000012281c2981 */ /* 0x0000e2000c1e1100 */
[----:B------:R-:W-:Y:S02]  /*176d0*/  ISETP.GT.AND P3, PT, R65, 0x2d, PT ;  /* 0x0000002d4100780c */ /* 0x000fe40003f64270 */
[C---:B----4-:R-:W-:Y:S01]  /*176e0*/  IADD3 R16, P5, PT, R35.reuse, R16, RZ ;  /* 0x0000001023107210 */ /* 0x050fe20007fbe0ff */
[----:B------:R-:W-:Y:S01]  /*176f0*/  STL [R1+0x558], R68 ;  /* 0x0005584401007387 */ /* 0x000fe20000100800 */
[----:B------:R-:W-:-:S03]  /*17700*/  IADD3 R69, P6, PT, R35, R69, RZ ;  /* 0x0000004523457210 */ /* 0x000fc60007fde0ff */
[----:B------:R-:W-:Y:S01]  /*17710*/  IMAD.X R30, R37, 0x1, R30, P5 ;  /* 0x00000001251e7824 */ /* 0x000fe200028e061e */
[----:B------:R-:W4:Y:S01]  /*17720*/  LDL.LU R66, [R1+0x570] ;  /* 0x0005700001427983 */ /* 0x000f220000300800 */
[----:B------:R-:W-:-:S03]  /*17730*/  PRMT R19, RZ, 0x7610, R19 ;  /* 0x00007610ff137816 */ /* 0x000fc60000000013 */
[----:B------:R-:W-:Y:S01]  /*17740*/  STL [R1+0x564], R16 ;  /* 0x0005641001007387 */ /* 0x000fe20000100800 */
[----:B------:R-:W-:Y:S01]  /*17750*/  IADD3 R29, P5, PT, R35, R29, RZ ;  /* 0x0000001d231d7210 */ /* 0x000fe20007fbe0ff */
[----:B0-----:R-:W-:Y:S02]  /*17760*/  @P3 IMAD.MOV.U32 R40, RZ, RZ, R16 ;  /* 0x000000ffff283224 */ /* 0x001fe400078e0010 */
[----:B------:R-:W-:-:S05]  /*17770*/  @P3 IMAD.MOV.U32 R41, RZ, RZ, R30 ;  /* 0x000000ffff293224 */ /* 0x000fca00078e001e */
[----:B------:R0:W2:Y:S04]  /*17780*/  @P3 LDG.E.U8 R19, desc[UR18][R40.64] ;  /* 0x0000001228133981 */ /* 0x0000a8000c1e1100 */
[----:B---3--:R1:W-:Y:S04]  /*17790*/  STL [R1+0x40], R28 ;  /* 0x0000401c01007387 */ /* 0x0083e80000100800 */
[----:B-1----:R-:W3:Y:S04]  /*177a0*/  LDL.LU R28, [R1+0x57c] ;  /* 0x00057c00011c7983 */ /* 0x002ee80000300800 */
[----:B------:R1:W-:Y:S04]  /*177b0*/  STL [R1+0x560], R30 ;  /* 0x0005601e01007387 */ /* 0x0003e80000100800 */
[----:B-1----:R-:W2:Y:S04]  /*177c0*/  LDL.LU R30, [R1+0x578] ;  /* 0x00057800011e7983 */ /* 0x002ea80000300800 */
        /* <DEDUP_REMOVED lines=8> */
[----:B------:R-:W-:Y:S01]  /*17850*/  ISETP.GT.AND P3, PT, R65, 0x30, PT ;  /* 0x000000304100780c */ /* 0x000fe20003f64270 */
[----:B----4-:R-:W-:Y:S01]  /*17860*/  IMAD.X R66, R37, 0x1, R66, P5 ;  /* 0x0000000125427824 */ /* 0x010fe200028e0642 */
[----:B------:R-:W-:-:S05]  /*17870*/  PRMT R8, RZ, 0x7610, R8 ;  /* 0x00007610ff087816 */ /* 0x000fca0000000008 */
[----:B0-----:R-:W-:Y:S01]  /*17880*/  @P4 IMAD.MOV.U32 R40, RZ, RZ, R69 ;  /* 0x000000ffff284224 */ /* 0x001fe200078e0045 */
[----:B------:R-:W-:Y:S02]  /*17890*/  PRMT R59, RZ, 0x7610, R59 ;  /* 0x00007610ff3b7816 */ /* 0x000fe4000000003b */
[----:B---3--:R-:W-:-:S05]  /*178a0*/  IADD3 R28, P5, PT, R35, R28, RZ ;  /* 0x0000001c231c7210 */ /* 0x008fca0007fbe0ff */
[C---:B--2---:R-:W-:Y:S02]  /*178b0*/  IMAD.X R30, R37.reuse, 0x1, R30, P5 ;  /* 0x00000001251e7824 */ /* 0x044fe400028e061e */
[----:B------:R-:W-:Y:S01]  /*178c0*/  IMAD.X R41, R37, 0x1, R41, P6 ;  /* 0x0000000125297824 */ /* 0x000fe200030e0629 */
        /* <DEDUP_REMOVED lines=56> */
[----:B------:R-:W-:Y:S01]  /*17c50*/  PRMT R67, RZ, 0x7610, R67 ;  /* 0x00007610ff437816 */ /* 0x000fe20000000043 */
[----:B--2---:R-:W-:-:S10]  /*17c60*/  IMAD.X R40, R37, 0x1, R40, P6 ;  /* 0x0000000125287824 */ /* 0x004fd400030e0628 */
[-C--:B------:R-:W-:Y:S01]  /*17c70*/  @P4 LOP3.LUT R41, R41, R40.reuse, RZ, 0x3c, !PT ;  /* 0x0000002829294212 */ /* 0x080fe200078e3cff */
[----:B------:R0:W-:Y:S03]  /*17c80*/  STL [R1+0x598], R40 ;  /* 0x0005982801007387 */ /* 0x0001e60000100800 */
[----:B0-----:R-:W-:-:S04]  /*17c90*/  @P4 LOP3.LUT R40, R41, R40, RZ, 0x3c, !PT ;  /* 0x0000002829284212 */ /* 0x001fc800078e3cff */
[----:B------:R-:W-:-:S05]  /*17ca0*/  @P4 LOP3.LUT R41, R41, R40, RZ, 0x3c, !PT ;  /* 0x0000002829294212 */ /* 0x000fca00078e3cff */
[----:B------:R0:W2:Y:S01]  /*17cb0*/  @P4 LDG.E.U8 R67, desc[UR18][R40.64] ;  /* 0x0000001228434981 */ /* 0x0000a2000c1e1100 */
[C---:B------:R-:W-:Y:S02]  /*17cc0*/  ISETP.GT.AND P2, PT, R65.reuse, 0x35, PT ;  /* 0x000000354100780c */ /* 0x040fe40003f44270 */
[----:B------:R-:W-:Y:S01]  /*17cd0*/  ISETP.GT.AND P3, PT, R65, 0x36, PT ;  /* 0x000000364100780c */ /* 0x000fe20003f64270 */
[----:B---3--:R-:W-:Y:S01]  /*17ce0*/  IMAD.X R66, R37, 0x1, R66, P5 ;  /* 0x0000000125427824 */ /* 0x008fe200028e0642 */
[----:B----4-:R-:W-:Y:S02]  /*17cf0*/  IADD3 R16, P5, PT, R35, R16, RZ ;  /* 0x0000001023107210 */ /* 0x010fe40007fbe0ff */
[----:B------:R-:W-:Y:S02]  /*17d00*/  PRMT R26, RZ, 0x7610, R26 ;  /* 0x00007610ff1a7816 */ /* 0x000fe4000000001a */
[----:B------:R1:W-:Y:S01]  /*17d10*/  STL [R1+0x5a0], R66 ;  /* 0x0005a04201007387 */ /* 0x0003e20000100800 */
[----:B------:R-:W-:Y:S01]  /*17d20*/  IMAD.X R30, R37, 0x1, R30, P5 ;  /* 0x00000001251e7824 */ /* 0x000fe200028e061e */
[----:B------:R-:W-:-:S03]  /*17d30*/  IADD3 R68, P6, PT, R35, R68, RZ ;  /* 0x0000004423447210 */ /* 0x000fc60007fde0ff */
[----:B0-----:R-:W-:Y:S02]  /*17d40*/  @P2 IMAD.MOV.U32 R40, RZ, RZ, R28 ;  /* 0x000000ffff282224 */ /* 0x001fe400078e001c */
[----:B------:R-:W-:Y:S02]  /*17d50*/  @P2 IMAD.MOV.U32 R41, RZ, RZ, R66 ;  /* 0x000000ffff292224 */ /* 0x000fe400078e0042 */
[----:B-1----:R-:W3:Y:S01]  /*17d60*/  LDL.LU R66, [R1+0x5b8] ;  /* 0x0005b80001427983 */ /* 0x002ee20000300800 */
[----:B------:R-:W-:-:S03]  /*17d70*/  PRMT R18, RZ, 0x7610, R18 ;  /* 0x00007610ff127816 */ /* 0x000fc60000000012 */
[----:B------:R-:W4:Y:S01]  /*17d80*/  LDL.LU R28, [R1+0x5c4] ;  /* 0x0005c400011c7983 */ /* 0x000f220000300800 */
[----:B------:R-:W-:-:S03]  /*17d90*/  IADD3 R29, P5, PT, R35, R29, RZ ;  /* 0x0000001d231d7210 */ /* 0x000fc60007fbe0ff */
[----:B------:R-:W-:Y:S04]  /*17da0*/  STL [R1+0x5ac], R16 ;  /* 0x0005ac1001007387 */ /* 0x000fe80000100800 */
[----:B------:R0:W3:Y:S04]  /*17db0*/  @P2 LDG.E.U8 R26, desc[UR18][R40.64] ;  /* 0x00000012281a2981 */ /* 0x0000e8000c1e1100 */
[----:B------:R1:W-:Y:S01]  /*17dc0*/  STL [R1+0x5a8], R30 ;  /* 0x0005a81e01007387 */ /* 0x0003e20000100800 */
[----:B0-----:R-:W-:Y:S02]  /*17dd0*/  @P3 IMAD.MOV.U32 R41, RZ, RZ, R30 ;  /* 0x000000ffff293224 */ /* 0x001fe400078e001e */
[----:B------:R-:W-:Y:S01]  /*17de0*/  @P3 IMAD.MOV.U32 R40, RZ, RZ, R16 ;  /* 0x000000ffff283224 */ /* 0x000fe200078e0010 */
[----:B-1----:R-:W4:Y:S04]  /*17df0*/  LDL.LU R30, [R1+0x5c0] ;  /* 0x0005c000011e7983 */ /* 0x002f280000300800 */
[----:B------:R-:W-:Y:S04]  /*17e00*/  STL [R1+0x5b4], R68 ;  /* 0x0005b44401007387 */ /* 0x000fe80000100800 */
[----:B------:R0:W4:Y:S04]  /*17e10*/  @P3 LDG.E.U8 R18, desc[UR18][R40.64] ;  /* 0x0000001228123981 */ /* 0x000128000c1e1100 */
[----:B--2---:R1:W-:Y:S04]  /*17e20*/  STL [R1+0x28], R67 ;  /* 0x0000284301007387 */ /* 0x0043e80000100800 */
[----:B-1----:R-:W2:Y:S04]  /*17e30*/  LDL.LU R67, [R1+0x5cc] ;  /* 0x0005cc0001437983 */ /* 0x002ea80000300800 */
[----:B------:R-:W-:Y:S04]  /*17e40*/  STL [R1+0x5bc], R29 ;  /* 0x0005bc1d01007387 */ /* 0x000fe80000100800 */
[----:B------:R-:W2:Y:S04]  /*17e50*/  LDL.LU R16, [R1+0x5d4] ;  /* 0x0005d40001107983 */ /* 0x000ea80000300800 */
[----:B------:R-:W2:Y:S01]  /*17e60*/  LDL.LU R41, [R1+0x5b0] ;  /* 0x0005b00001297983 */ /* 0x000ea20000300800 */
[----:B------:R-:W-:-:S02]  /*17e70*/  ISETP.GT.AND P4, PT, R65, 0x37, PT ;  /* 0x000000374100780c */ /* 0x000fc40003f84270 */
[C---:B------:R-:W-:Y:S02]  /*17e80*/  ISETP.GT.AND P2, PT, R65.reuse, 0x38, PT ;  /* 0x000000384100780c */ /* 0x040fe40003f44270 */
[----:B------:R-:W-:Y:S02]  /*17e90*/  PRMT R9, RZ, 0x7610, R9 ;  /* 0x00007610ff097816 */ /* 0x000fe40000000009 */
[----:B------:R-:W-:Y:S01]  /*17ea0*/  ISETP.GT.AND P3, PT, R65, 0x39, PT ;  /* 0x000000394100780c */ /* 0x000fe20003f64270 */
[----:B---3--:R-:W-:Y:S01]  /*17eb0*/  IMAD.X R66, R37, 0x1, R66, P5 ;  /* 0x0000000125427824 */ /* 0x008fe200028e0642 */
[----:B----4-:R-:W-:-:S05]  /*17ec0*/  IADD3 R28, P5, PT, R35, R28, RZ ;  /* 0x0000001c231c7210 */ /* 0x010fca0007fbe0ff */
[----:B0-----:R-:W-:Y:S01]  /*17ed0*/  @P4 IMAD.MOV.U32 R40, RZ, RZ, R68 ;  /* 0x000000ffff284224 */ /* 0x001fe200078e0044 */
[----:B------:R-:W-:Y:S02]  /*17ee0*/  PRMT R58, RZ, 0x7610, R58 ;  /* 0x00007610ff3a7816 */ /* 0x000fe4000000003a */
[----:B------:R-:W-:Y:S01]  /*17ef0*/  PRMT R42, RZ, 0x7610, R42 ;  /* 0x00007610ff2a7816 */ /* 0x000fe2000000002a */
[C---:B------:R-:W-:Y:S02]  /*17f00*/  IMAD.X R30, R37.reuse, 0x1, R30, P5 ;  /* 0x00000001251e7824 */ /* 0x040fe400028e061e */
        /* <DEDUP_REMOVED lines=208> */
[----:B------:R0:W-:Y:S04]  /*18c10*/  STL [R1+0x65c], R67 ;  /* 0x00065c4301007387 */ /* 0x0001e80000100800 */
        /* <DEDUP_REMOVED lines=12> */
[----:B---3--:R-:W-:Y:S01]  /*18ce0*/  IMAD.X R66, R37, 0x1, R66, P5 ;  /* 0x0000000125427824 */ /* 0x008fe200028e0642 */
[----:B----4-:R-:W-:-:S05]  /*18cf0*/  IADD3 R29, P5, PT, R35, R29, RZ ;  /* 0x0000001d231d7210 */ /* 0x010fca0007fbe0ff */
[----:B--2---:R-:W-:Y:S01]  /*18d00*/  IMAD.X R30, R37, 0x1, R30, P5 ;  /* 0x00000001251e7824 */ /* 0x004fe200028e061e */
[----:B------:R-:W-:Y:S01]  /*18d10*/  IADD3 R28, P5, PT, R35, R28, RZ ;  /* 0x0000001c231c7210 */ /* 0x000fe20007fbe0ff */
[----:B------:R-:W-:-:S05]  /*18d20*/  IMAD.X R41, R37, 0x1, R41, P6 ;  /* 0x0000000125297824 */ /* 0x000fca00030e0629 */
[----:B------:R1:W-:Y:S04]  /*18d30*/  STL [R1+0x658], R41 ;  /* 0x0006582901007387 */ /* 0x0003e80000100800 */
[----:B------:R2:W3:Y:S01]  /*18d40*/  @P4 LDG.E.U8 R155, desc[UR18][R40.64] ;  /* 0x00000012289b4981 */ /* 0x0004e2000c1e1100 */
[----:B------:R-:W-:-:S03]  /*18d50*/  IADD3 R68, P6, PT, R35, R68, RZ ;  /* 0x0000004423447210 */ /* 0x000fc60007fde0ff */
[----:B------:R-:W-:Y:S04]  /*18d60*/  STL [R1+0x660], R66 ;  /* 0x0006604201007387 */ /* 0x000fe80000100800 */
[----:B0-----:R-:W4:Y:S01]  /*18d70*/  LDL.LU R67, [R1+0x678] ;  /* 0x0006780001437983 */ /* 0x001f220000300800 */
[----:B--2---:R-:W-:Y:S02]  /*18d80*/  @P2 IMAD.MOV.U32 R40, RZ, RZ, R16 ;  /* 0x000000ffff282224 */ /* 0x004fe400078e0010 */
[----:B-1----:R-:W-:Y:S01]  /*18d90*/  @P2 IMAD.MOV.U32 R41, RZ, RZ, R66 ;  /* 0x000000ffff292224 */ /* 0x002fe200078e0042 */
[----:B------:R-:W2:Y:S04]  /*18da0*/  LDL.LU R16, [R1+0x684] ;  /* 0x0006840001107983 */ /* 0x000ea80000300800 */
[----:B------:R0:W3:Y:S04]  /*18db0*/  @P2 LDG.E.U8 R154, desc[UR18][R40.64] ;  /* 0x00000012289a2981 */ /* 0x0000e8000c1e1100 */
[----:B------:R-:W-:Y:S04]  /*18dc0*/  STL [R1+0x66c], R29 ;  /* 0x00066c1d01007387 */ /* 0x000fe80000100800 */
[----:B------:R1:W-:Y:S01]  /*18dd0*/  STL [R1+0x668], R30 ;  /* 0x0006681e01007387 */ /* 0x0003e20000100800 */
[----:B0-----:R-:W-:-:S02]  /*18de0*/  @P3 IMAD.MOV.U32 R40, RZ, RZ, R29 ;  /* 0x000000ffff283224 */ /* 0x001fc400078e001d */
[----:B------:R-:W-:-:S05]  /*18df0*/  @P3 IMAD.MOV.U32 R41, RZ, RZ, R30 ;  /* 0x000000ffff293224 */ /* 0x000fca00078e001e */
[----:B------:R0:W3:Y:S04]  /*18e00*/  @P3 LDG.E.U8 R152, desc[UR18][R40.64] ;  /* 0x0000001228983981 */ /* 0x0000e8000c1e1100 */
[----:B-1----:R-:W3:Y:S04]  /*18e10*/  LDL.LU R30, [R1+0x680] ;  /* 0x00068000011e7983 */ /* 0x002ee80000300800 */
[----:B------:R1:W-:Y:S01]  /*18e20*/  STL [R1+0x674], R68 ;  /* 0x0006744401007387 */ /* 0x0003e20000100800 */
[----:B0-----:R-:W-:-:S03]  /*18e30*/  IMAD.MOV.U32 R41, RZ, RZ, R68 ;  /* 0x000000ffff297224 */ /* 0x001fc600078e0044 */
[----:B------:R-:W3:Y:S04]  /*18e40*/  LDL.LU R66, [R1+0x68c] ;  /* 0x00068c0001427983 */ /* 0x000ee80000300800 */
[----:B------:R-:W-:Y:S04]  /*18e50*/  STL [R1+0x67c], R28 ;  /* 0x00067c1c01007387 */ /* 0x000fe80000100800 */
[----:B------:R-:W3:Y:S04]  /*18e60*/  LDL.LU R29, [R1+0x694] ;  /* 0x00069400011d7983 */ /* 0x000ee80000300800 */
[----:B-1----:R-:W3:Y:S04]  /*18e70*/  LDL.LU R68, [R1+0xa40] ;  /* 0x000a400001447983 */ /* 0x002ee80000300800 */
[----:B------:R-:W3:Y:S01]  /*18e80*/  LDL.LU R40, [R1+0x670] ;  /* 0x0006700001287983 */ /* 0x000ee20000300800 */
[----:B------:R-:W-:-:S02]  /*18e90*/  ISETP.GT.AND P4, PT, R65, 0x4f, PT ;  /* 0x0000004f4100780c */ /* 0x000fc40003f84270 */
[C---:B------:R-:W-:Y:S02]  /*18ea0*/  ISETP.GT.AND P2, PT, R65.reuse, 0x50, PT ;  /* 0x000000504100780c */ /* 0x040fe40003f44270 */
[----:B------:R-:W-:Y:S02]  /*18eb0*/  PRMT R148, RZ, 0x7610, R148 ;  /* 0x00007610ff947816 */ /* 0x000fe40000000094 */
[----:B------:R-:W-:Y:S02]  /*18ec0*/  ISETP.GT.AND P3, PT, R65, 0x51, PT ;  /* 0x000000514100780c */ /* 0x000fe40003f64270 */
[----:B------:R-:W-:Y:S02]  /*18ed0*/  PRMT R55, RZ, 0x7610, R55 ;  /* 0x00007610ff377816 */ /* 0x000fe40000000037 */
[----:B------:R-:W-:Y:S01]  /*18ee0*/  PRMT R85, RZ, 0x7610, R85 ;  /* 0x00007610ff557816 */ /* 0x000fe20000000055 */
[----:B----4-:R-:W-:Y:S01]  /*18ef0*/  IMAD.X R67, R37, 0x1, R67, P5 ;  /* 0x0000000125437824 */ /* 0x010fe200028e0643 */
[----:B--2---:R-:W-:-:S05]  /*18f00*/  IADD3 R16, P5, PT, R35, R16, RZ ;  /* 0x0000001023107210 */ /* 0x004fca0007fbe0ff */
[C---:B---3--:R-:W-:Y:S02]  /*18f10*/  IMAD.X R30, R37.reuse, 0x1, R30, P5 ;  /* 0x00000001251e7824 */ /* 0x048fe400028e061e */
[----:B------:R-:W-:-:S05]  /*18f20*/  IMAD.X R40, R37, 0x1, R40, P6 ;  /* 0x0000000125287824 */ /* 0x000fca00030e0628 */
[-C--:B------:R-:W-:Y:S01]  /*18f30*/  @P4 LOP3.LUT R41, R41, R40.reuse, RZ, 0x3c, !PT ;  /* 0x0000002829294212 */ /* 0x080fe200078e3cff */
[----:B------:R0:W-:Y:S03]  /*18f40*/  STL [R1+0x670], R40 ;  /* 0x0006702801007387 */ /* 0x0001e60000100800 */
[----:B0-----:R-:W-:-:S04]  /*18f50*/  @P4 LOP3.LUT R40, R41, R40, RZ, 0x3c, !PT ;  /* 0x0000002829284212 */ /* 0x001fc800078e3cff */
[----:B------:R-:W-:Y:S01]  /*18f60*/  @P4 LOP3.LUT R41, R41, R40, RZ, 0x3c, !PT ;  /* 0x0000002829294212 */ /* 0x000fe200078e3cff */
[----:B------:R0:W-:Y:S04]  /*18f70*/  STL [R1+0x678], R67 ;  /* 0x0006784301007387 */ /* 0x0001e80000100800 */
[----:B------:R1:W2:Y:S01]  /*18f80*/  @P4 LDG.E.U8 R148, desc[UR18][R40.64] ;  /* 0x0000001228944981 */ /* 0x0002a2000c1e1100 */
[C---:B------:R-:W-:Y:S02]  /*18f90*/  IADD3 R66, P6, PT, R35.reuse, R66, RZ ;  /* 0x0000004223427210 */ /* 0x040fe40007fde0ff */
[----:B------:R-:W-:Y:S01]  /*18fa0*/  IADD3 R29, P5, PT, R35, R29, RZ ;  /* 0x0000001d231d7210 */ /* 0x000fe20007fbe0ff */
[----:B-1----:R-:W-:Y:S02]  /*18fb0*/  @P2 IMAD.MOV.U32 R40, RZ, RZ, R28 ;  /* 0x000000ffff282224 */ /* 0x002fe400078e001c */
[----:B------:R-:W-:-:S02]  /*18fc0*/  @P2 IMAD.MOV.U32 R41, RZ, RZ, R67 ;  /* 0x000000ffff292224 */ /* 0x000fc400078e0043 */
[----:B0-----:R-:W3:Y:S04]  /*18fd0*/  LDL.LU R67, [R1+0x690] ;  /* 0x0006900001437983 */ /* 0x001ee80000300800 */
[----:B------:R-:W4:Y:S04]  /*18fe0*/  LDL.LU R28, [R1+0x69c] ;  /* 0x00069c00011c7983 */ /* 0x000f280000300800 */
[----:B------:R0:W2:Y:S04]  /*18ff0*/  @P2 LDG.E.U8 R55, desc[UR18][R40.64] ;  /* 0x0000001228372981 */ /* 0x0000a8000c1e1100 */
[----:B------:R1:W-:Y:S04]  /*19000*/  STL [R1+0x684], R16 ;  /* 0x0006841001007387 */ /* 0x0003e80000100800 */
[----:B------:R1:W-:Y:S01]  /*19010*/  STL [R1+0x680], R30 ;  /* 0x0006801e01007387 */ /* 0x0003e20000100800 */
[----:B0-----:R-:W-:-:S02]  /*19020*/  @P3 IMAD.MOV.U32 R40, RZ, RZ, R16 ;  /* 0x000000ffff283224 */ /* 0x001fc400078e0010 */
[----:B------:R-:W-:Y:S01]  /*19030*/  @P3 IMAD.MOV.U32 R41, RZ, RZ, R30 ;  /* 0x000000ffff293224 */ /* 0x000fe200078e001e */
[----:B-1----:R-:W2:Y:S04]  /*19040*/  LDL.LU R16, [R1+0x6a4] ;  /* 0x0006a40001107983 */ /* 0x002ea80000300800 */
[----:B------:R0:W-:Y:S04]  /*19050*/  STL [R1+0x68c], R66 ;  /* 0x00068c4201007387 */ /* 0x0001e80000100800 */
[----:B------:R-:W2:Y:S04]  /*19060*/  LDL.LU R30, [R1+0x6ac] ;  /* 0x0006ac00011e7983 */ /* 0x000ea80000300800 */
[----:B------:R-:W-:Y:S04]  /*19070*/  STL [R1+0x694], R29 ;  /* 0x0006941d01007387 */ /* 0x000fe80000100800 */
[----:B------:R1:W2:Y:S04]  /*19080*/  @P3 LDG.E.U8 R85, desc[UR18][R40.64] ;  /* 0x0000001228553981 */ /* 0x0002a8000c1e1100 */
[----:B------:R-:W2:Y:S01]  /*19090*/  LDL.LU R41, [R1+0x688] ;  /* 0x0006880001297983 */ /* 0x000ea20000300800 */
[----:B------:R-:W-:-:S02]  /*190a0*/  ISETP.GT.AND P4, PT, R65, 0x52, PT ;  /* 0x000000524100780c */ /* 0x000fc40003f84270 */
[----:B------:R-:W-:Y:S02]  /*190b0*/  ISETP.GT.AND P2, PT, R65, 0x53, PT ;  /* 0x000000534100780c */ /* 0x000fe40003f44270 */
[----:B------:R-:W-:Y:S02]  /*190c0*/  PRMT R100, RZ, 0x7610, R100 ;  /* 0x00007610ff647816 */ /* 0x000fe40000000064 */
[----:B------:R-:W-:-:S07]  /*190d0*/  PRMT R137, RZ, 0x7610, R137 ;  /* 0x00007610ff897816 */ /* 0x000fce0000000089 */
[----:B-1----:R-:W-:Y:S02]  /*190e0*/  @P4 IMAD.MOV.U32 R40, RZ, RZ, R66 ;  /* 0x000000ffff284224 */ /* 0x002fe400078e0042 */
[C---:B---3--:R-:W-:Y:S02]  /*190f0*/  IMAD.X R67, R37.reuse, 0x1, R67, P5 ;  /* 0x0000000125437824 */ /* 0x048fe400028e0643 */
[----:B--2---:R-:W-:-:S05]  /*19100*/  IMAD.X R41, R37, 0x1, R41, P6 ;  /* 0x0000000125297824 */ /* 0x004fca00030e0629 */
[----:B------:R1:W-:Y:S04]  /*19110*/  STL [R1+0x688], R41 ;  /* 0x0006882901007387 */ /* 0x0003e80000100800 */
[----:B------:R1:W2:Y:S04]  /*19120*/  @P4 LDG.E.U8 R100, desc[UR18][R40.64] ;  /* 0x0000001228644981 */ /* 0x0002a8000c1e1100 */
[----:B------:R3:W-:Y:S04]  /*19130*/  STL [R1+0x690], R67 ;  /* 0x0006904301007387 */ /* 0x0007e80000100800 */
[----:B0-----:R-:W2:Y:S01]  /*19140*/  LDL.LU R66, [R1+0x6a8] ;  /* 0x0006a80001427983 */ /* 0x001ea20000300800 */
[----:B-1----:R-:W-:-:S02]  /*19150*/  IMAD.MOV.U32 R41, RZ, RZ, R67 ;  /* 0x000000ffff297224 */ /* 0x002fc400078e0043 */
[----:B------:R-:W-:Y:S01]  /*19160*/  @P2 IMAD.MOV.U32 R40, RZ, RZ, R29 ;  /* 0x000000ffff282224 */ /* 0x000fe200078e001d */
[----:B---3--:R-:W3:Y:S04]  /*19170*/  LDL.LU R67, [R1+0xa3c] ;  /* 0x000a3c0001437983 */ /* 0x008ee80000300800 */
[----:B------:R-:W2:Y:S04]  /*19180*/  LDL.LU R29, [R1+0xf8] ;  /* 0x0000f800011d7983 */ /* 0x000ea80000300800 */
[----:B------:R0:W2:Y:S04]  /*19190*/  @P2 LDG.E.U8 R137, desc[UR18][R40.64] ;  /* 0x0000001228892981 */ /* 0x0000a8000c1e1100 */
[----:B------:R-:W2:Y:S01]  /*191a0*/  LDL.LU R41, [R1+0x698] ;  /* 0x0006980001297983 */ /* 0x000ea20000300800 */
[----:B------:R-:W-:-:S02]  /*191b0*/  ISETP.GT.AND P3, PT, R65, 0x54, PT ;  /* 0x000000544100780c */ /* 0x000fc40003f64270 */
[C---:B----4-:R-:W-:Y:S02]  /*191c0*/  IADD3 R28, P5, PT, R35.reuse, R28, RZ ;  /* 0x0000001c231c7210 */ /* 0x050fe40007fbe0ff */
[----:B------:R-:W-:Y:S02]  /*191d0*/  PRMT R143, RZ, 0x7610, R143 ;  /* 0x00007610ff8f7816 */ /* 0x000fe4000000008f */
[----:B------:R-:W-:Y:S01]  /*191e0*/  IADD3 R16, P6, PT, R35, R16, RZ ;  /* 0x0000001023107210 */ /* 0x000fe20007fde0ff */
[----:B------:R1:W-:Y:S06]  /*191f0*/  STL [R1+0x69c], R28 ;  /* 0x00069c1c01007387 */ /* 0x0003ec0000100800 */
[----:B0-----:R-:W-:-:S02]  /*19200*/  @P3 IMAD.MOV.U32 R40, RZ, RZ, R28 ;  /* 0x000000ffff283224 */ /* 0x001fc400078e001c */
[----:B--2---:R-:W-:-:S05]  /*19210*/  IMAD.X R41, R37, 0x1, R41, P5 ;  /* 0x0000000125297824 */ /* 0x004fca00028e0629 */
[----:B------:R0:W-:Y:S04]  /*19220*/  STL [R1+0x698], R41 ;  /* 0x0006982901007387 */ /* 0x0001e80000100800 */
[----:B-1----:R-:W2:Y:S04]  /*19230*/  LDL.LU R28, [R1+0x6b4] ;  /* 0x0006b400011c7983 */ /* 0x002ea80000300800 */
[----:B------:R-:W-:Y:S04]  /*19240*/  STL [R1+0x6a4], R16 ;  /* 0x0006a41001007387 */ /* 0x000fe80000100800 */
[----:B------:R1:W4:Y:S04]  /*19250*/  @P3 LDG.E.U8 R143, desc[UR18][R40.64] ;  /* 0x00000012288f3981 */ /* 0x000328000c1e1100 */
[----:B0-----:R-:W2:Y:S01]  /*19260*/  LDL.LU R41, [R1+0x6a0] ;  /* 0x0006a00001297983 */ /* 0x001ea20000300800 */
[----:B------:R-:W-:-:S02]  /*19270*/  ISETP.GT.AND P4, PT, R65, 0x55, PT ;  /* 0x000000554100780c */ /* 0x000fc40003f84270 */
[----:B------:R-:W-:Y:S02]  /*19280*/  IADD3 R30, P5, PT, R35, R30, RZ ;  /* 0x0000001e231e7210 */ /* 0x000fe40007fbe0ff */
[----:B------:R-:W-:Y:S02]  /*19290*/  ISETP.GT.AND P2, PT, R65, 0x56, PT ;  /* 0x000000564100780c */ /* 0x000fe40003f44270 */
[----:B------:R-:W-:Y:S01]  /*192a0*/  PRMT R141, RZ, 0x7610, R141 ;  /* 0x00007610ff8d7816 */ /* 0x000fe2000000008d */
[C---:B------:R-:W-:Y:S01]  /*192b0*/  IMAD.X R66, R37.reuse, 0x1, R66, P5 ;  /* 0x0000000125427824 */ /* 0x040fe200028e0642 */
[----:B------:R-:W-:Y:S05]  /*192c0*/  STL [R1+0x6ac], R30 ;  /* 0x0006ac1e01007387 */ /* 0x000fea0000100800 */
[----:B-1----:R-:W-:Y:S01]  /*192d0*/  @P4 IMAD.MOV.U32 R40, RZ, RZ, R16 ;  /* 0x000000ffff284224 */ /* 0x002fe200078e0010 */
[----:B------:R-:W-:Y:S01]  /*192e0*/  PRMT R140, RZ, 0x7610, R140 ;  /* 0x00007610ff8c7816 */ /* 0x000fe2000000008c */
[----:B--2---:R-:W-:-:S05]  /*192f0*/  IMAD.X R41, R37, 0x1, R41, P6 ;  /* 0x0000000125297824 */ /* 0x004fca00030e0629 */
[----:B------:R0:W-:Y:S04]  /*19300*/  STL [R1+0x6a0], R41 ;  /* 0x0006a02901007387 */ /* 0x0001e80000100800 */
[----:B------:R1:W2:Y:S02]  /*19310*/  @P4 LDG.E.U8 R141, desc[UR18][R40.64] ;  /* 0x00000012288d4981 */ /* 0x0002a4000c1e1100 */
[----:B-1----:R-:W-:Y:S02]  /*19320*/  IMAD.MOV.U32 R40, RZ, RZ, R66 ;  /* 0x000000ffff287224 */ /* 0x002fe400078e0042 */
[----:B0-----:R-:W-:-:S05]  /*19330*/  IMAD.MOV.U32 R41, RZ, RZ, R30 ;  /* 0x000000ffff297224 */ /* 0x001fca00078e001e */
[----:B------:R-:W-:-:S04]  /*19340*/  @P2 LOP3.LUT R41, R41, R40, RZ, 0x3c, !PT ;  /* 0x0000002829292212 */ /* 0x000fc800078e3cff */
[----:B------:R-:W-:Y:S02]  /*19350*/  @P2 LOP3.LUT R40, R41, R40, RZ, 0x3c, !PT ;  /* 0x0000002829282212 */ /* 0x000fe400078e3cff */
[----:B------:R-:W-:Y:S02]  /*19360*/  IADD3 R29, P4, PT, R35, R29, RZ ;  /* 0x0000001d231d7210 */ /* 0x000fe40007f9e0ff */
[----:B------:R-:W-:Y:S01]  /*19370*/  @P2 LOP3.LUT R41, R41, R40, RZ, 0x3c, !PT ;  /* 0x0000002829292212 */ /* 0x000fe200078e3cff */
[----:B------:R0:W-:Y:S04]  /*19380*/  STL [R1+0x6a8], R66 ;  /* 0x0006a84201007387 */ /* 0x0001e80000100800 */
[----:B------:R-:W2:Y:S04]  /*19390*/  LDL.LU R16, [R1+0x6bc] ;  /* 0x0006bc0001107983 */ /* 0x000ea80000300800 */
[----:B------:R1:W2:Y:S04]  /*193a0*/  @P2 LDG.E.U8 R140, desc[UR18][R40.64] ;  /* 0x00000012288c2981 */ /* 0x0002a8000c1e1100 */
[----:B0-----:R-:W2:Y:S04]  /*193b0*/  LDL.LU R66, [R1+0xa38] ;  /* 0x000a380001427983 */ /* 0x001ea80000300800 */
[----:B------:R-:W-:Y:S04]  /*193c0*/  STL [R1+0xf8], R29 ;  /* 0x0000f81d01007387 */ /* 0x000fe80000100800 */
[----:B------:R-:W2:Y:S01]  /*193d0*/  LDL.LU R40, [R1+0xf4] ;  /* 0x0000f40001287983 */ /* 0x000ea20000300800 */
[----:B------:R-:W-:Y:S01]  /*193e0*/  ISETP.GT.AND P3, PT, R65, 0x57, PT ;  /* 0x000000574100780c */ /* 0x000fe20003f64270 */
[----:B-1----:R-:W-:Y:S01]  /*193f0*/  IMAD.MOV.U32 R41, RZ, RZ, R29 ;  /* 0x000000ffff297224 */ /* 0x002fe200078e001d */
[----:B------:R-:W-:Y:S01]  /*19400*/  PRMT R136, RZ, 0x7610, R136 ;  /* 0x00007610ff887816 */ /* 0x000fe20000000088 */
[----:B--2---:R-:W-:-:S10]  /*19410*/  IMAD.X R40, R37, 0x1, R40, P4 ;  /* 0x0000000125287824 */ /* 0x004fd400020e0628 */
[-C--:B------:R-:W-:Y:S01]  /*19420*/  @P3 LOP3.LUT R41, R41, R40.reuse, RZ, 0x3c, !PT ;  /* 0x0000002829293212 */ /* 0x080fe200078e3cff */
[----:B------:R0:W-:Y:S03]  /*19430*/  STL [R1+0xf4], R40 ;  /* 0x0000f42801007387 */ /* 0x0001e60000100800 */
[----:B0-----:R-:W-:-:S04]  /*19440*/  @P3 LOP3.LUT R40, R41, R40, RZ, 0x3c, !PT ;  /* 0x0000002829283212 */ /* 0x001fc800078e3cff */
[----:B------:R-:W-:-:S05]  /*19450*/  @P3 LOP3.LUT R41, R41, R40, RZ, 0x3c, !PT ;  /* 0x0000002829293212 */ /* 0x000fca00078e3cff */
[----:B------:R0:W2:Y:S04]  /*19460*/  @P3 LDG.E.U8 R136, desc[UR18][R40.64] ;  /* 0x0000001228883981 */ /* 0x0000a8000c1e1100 */
[----:B------:R-:W2:Y:S01]  /*19470*/  LDL.LU R41, [R1+0x6b0] ;  /* 0x0006b00001297983 */ /* 0x000ea20000300800 */
[----:B------:R-:W-:Y:S02]  /*19480*/  ISETP.GT.AND P5, PT, R65, 0x58, PT ;  /* 0x000000584100780c */ /* 0x000fe40003fa4270 */
[----:B------:R-:W-:Y:S02]  /*19490*/  IADD3 R28, P2, PT, R35, R28, RZ ;  /* 0x0000001c231c7210 */ /* 0x000fe40007f5e0ff */
[----:B------:R-:W-:-:S03]  /*194a0*/  PRMT R54, RZ, 0x7610, R54 ;  /* 0x00007610ff367816 */ /* 0x000fc60000000036 */
[----:B------:R1:W-:Y:S06]  /*194b0*/  STL [R1+0x6b4], R28 ;  /* 0x0006b41c01007387 */ /* 0x0003ec0000100800 */
[----:B0-----:R-:W-:Y:S02]  /*194c0*/  @P5 IMAD.MOV.U32 R40, RZ, RZ, R28 ;  /* 0x000000ffff285224 */ /* 0x001fe400078e001c */
[----:B--2---:R-:W-:-:S05]  /*194d0*/  IMAD.X R41, R37, 0x1, R41, P2 ;  /* 0x0000000125297824 */ /* 0x004fca00010e0629 */
[----:B------:R0:W-:Y:S04]  /*194e0*/  STL [R1+0x6b0], R41 ;  /* 0x0006b02901007387 */ /* 0x0001e80000100800 */
[----:B-1----:R-:W2:Y:S04]  /*194f0*/  LDL.LU R28, [R1+0x6cc] ;  /* 0x0006cc00011c7983 */ /* 0x002ea80000300800 */
[----:B------:R1:W2:Y:S04]  /*19500*/  @P5 LDG.E.U8 R54, desc[UR18][R40.64] ;  /* 0x0000001228365981 */ /* 0x0002a8000c1e1100 */
[----:B0-----:R-:W2:Y:S01]  /*19510*/  LDL.LU R41, [R1+0x6b8] ;  /* 0x0006b80001297983 */ /* 0x001ea20000300800 */
[----:B------:R-:W-:-:S02]  /*19520*/  ISETP.GT.AND P3, PT, R65, 0x59, PT ;  /* 0x000000594100780c */ /* 0x000fc40003f64270 */
[----:B------:R-:W-:Y:S02]  /*19530*/  IADD3 R16, P2, PT, R35, R16, RZ ;  /* 0x0000001023107210 */ /* 0x000fe40007f5e0ff */
[----:B------:R-:W-:-:S03]  /*19540*/  PRMT R86, RZ, 0x7610, R86 ;  /* 0x00007610ff567816 */ /* 0x000fc60000000056 */
[----:B------:R0:W-:Y:S06]  /*19550*/  STL [R1+0x6bc], R16 ;  /* 0x0006bc1001007387 */ /* 0x0001ec0000100800 */
[----:B-1----:R-:W-:Y:S02]  /*19560*/  @P3 IMAD.MOV.U32 R40, RZ, RZ, R16 ;  /* 0x000000ffff283224 */ /* 0x002fe400078e0010 */
[----:B--2---:R-:W-:-:S05]  /*19570*/  IMAD.X R41, R37, 0x1, R41, P2 ;  /* 0x0000000125297824 */ /* 0x004fca00010e0629 */
[----:B------:R1:W-:Y:S04]  /*19580*/  STL [R1+0x6b8], R41 ;  /* 0x0006b82901007387 */ /* 0x0003e80000100800 */
[----:B0-----:R-:W2:Y:S04]  /*19590*/  LDL.LU R16, [R1+0x6d4] ;  /* 0x0006d40001107983 */ /* 0x001ea80000300800 */
[----:B------:R0:W2:Y:S04]  /*195a0*/  @P3 LDG.E.U8 R86, desc[UR18][R40.64] ;  /* 0x0000001228563981 */ /* 0x0000a8000c1e1100 */
[----:B------:R-:W2:Y:S04]  /*195b0*/  LDL.LU R40, [R1+0x6c0] ;  /* 0x0006c00001287983 */ /* 0x000ea80000300800 */
[----:B-1----:R-:W0:Y:S01]  /*195c0*/  LDL.LU R41, [R1+0x6c4] ;  /* 0x0006c40001297983 */ /* 0x002e220000300800 */
[----:B------:R-:W-:-:S02]  /*195d0*/  ISETP.GT.AND P3, PT, R65, 0x5a, PT ;  /* 0x0000005a4100780c */ /* 0x000fc40003f64270 */
[----:B------:R-:W-:Y:S02]  /*195e0*/  PRMT R99, RZ, 0x7610, R99 ;  /* 0x00007610ff637816 */ /* 0x000fe40000000063 */
[----:B0-----:R-:W-:-:S05]  /*195f0*/  IADD3 R41, P2, PT, R35, R41, RZ ;  /* 0x0000002923297210 */ /* 0x001fca0007f5e0ff */
[----:B--2---:R-:W-:Y:S01]  /*19600*/  IMAD.X R40, R37, 0x1, R40, P2 ;  /* 0x0000000125287824 */ /* 0x004fe200010e0628 */
[----:B------:R0:W-:Y:S04]  /*19610*/  STL [R1+0x6c4], R41 ;  /* 0x0006c42901007387 */ /* 0x0001e80000100800 */
[----:B------:R1:W-:Y:S01]  /*19620*/  STL [R1+0x6c0], R40 ;  /* 0x0006c02801007387 */ /* 0x0003e20000100800 */
[----:B0-----:R-:W-:-:S04]  /*19630*/  @P3 LOP3.LUT R41, R41, R40, RZ, 0x3c, !PT ;  /* 0x0000002829293212 */ /* 0x001fc800078e3cff */
[----:B-1----:R-:W-:-:S04]  /*19640*/  @P3 LOP3.LUT R40, R41, R40, RZ, 0x3c, !PT ;  /* 0x0000002829283212 */ /* 0x002fc800078e3cff */
        /* <DEDUP_REMOVED lines=246> */
[----:B-1----:R-:W2:Y:S01]  /*1a5b0*/  LDL.LU R41, [R1+0x768] ;  /* 0x0007680001297983 */ /* 0x002ea20000300800 */
[----:B------:R-:W-:-:S02]  /*1a5c0*/  ISETP.GT.AND P3, PT, R65, RZ, PT ;  /* 0x000000ff4100720c */ /* 0x000fc40003f64270 */
[----:B------:R-:W-:Y:S02]  /*1a5d0*/  IADD3 R2, P2, PT, R35, R2, RZ ;  /* 0x0000000223027210 */ /* 0x000fe40007f5e0ff */
[----:B------:R-:W-:-:S03]  /*1a5e0*/  PRMT R83, RZ, 0x7610, R83 ;  /* 0x00007610ff537816 */ /* 0x000fc60000000053 */
[----:B------:R-:W-:-:S06]  /*1a5f0*/  IMAD.X R3, R37, 0x1, R3, P2 ;  /* 0x0000000125037824 */ /* 0x000fcc00010e0603 */
[----:B------:R-:W3:Y:S01]  /*1a600*/  @P3 LDG.E.U8 R83, desc[UR18][R2.64] ;  /* 0x0000001202533981 */ /* 0x000ee2000c1e1100 */
        /* <DEDUP_REMOVED lines=131> */
[----:B------:R-:W-:Y:S06]  /*1ae40*/  STL [R1+0x7c4], R28 ;  /* 0x0007c41c01007387 */ /* 0x000fec0000100800 */
[----:B0-----:R-:W-:Y:S02]  /*1ae50*/  @P3 IMAD.MOV.U32 R40, RZ, RZ, R28 ;  /* 0x000000ffff283224 */ /* 0x001fe400078e001c */
[----:B--2---:R-:W-:-:S05]  /*1ae60*/  IMAD.X R41, R37, 0x1, R41, P2 ;  /* 0x0000000125297824 */ /* 0x004fca00010e0629 */
[----:B------:R0:W-:Y:S04]  /*1ae70*/  STL [R1+0x7c0], R41 ;  /* 0x0007c02901007387 */ /* 0x0001e80000100800 */
[----:B------:R1:W2:Y:S04]  /*1ae80*/  @P3 LDG.E.U8 R76, desc[UR18][R40.64] ;  /* 0x00000012284c3981 */ /* 0x0002a8000c1e1100 */
[----:B0-----:R-:W2:Y:S01]  /*1ae90*/  LDL.LU R41, [R1+0x11c] ;  /* 0x00011c0001297983 */ /* 0x001ea20000300800 */
[----:B------:R-:W-:Y:S02]  /*1aea0*/  ISETP.GT.AND P4, PT, R65, 0x7f, PT ;  /* 0x0000007f4100780c */ /* 0x000fe40003f84270 */
[----:B------:R-:W-:-:S02]  /*1aeb0*/  IADD3 R16, P3, PT, R35, R16, RZ ;  /* 0x0000001023107210 */ /* 0x000fc40007f7e0ff */
[----:B------:R-:W-:-:S03]  /*1aec0*/  PRMT R74, RZ, 0x7610, R74 ;  /* 0x00007610ff4a7816 */ /* 0x000fc6000000004a */
[----:B------:R0:W-:Y:S06]  /*1aed0*/  STL [R1+0x120], R16 ;  /* 0x0001201001007387 */ /* 0x0001ec0000100800 */
[----:B-1----:R-:W-:Y:S01]  /*1aee0*/  @P4 IMAD.MOV.U32 R40, RZ, RZ, R16 ;  /* 0x000000ffff284224 */ /* 0x002fe200078e0010 */
[----:B------:R-:W1:Y:S01]  /*1aef0*/  S2R R28, SR_TID.X ;  /* 0x00000000001c7919 */ /* 0x000e620000002100 */
[----:B--2---:R-:W-:-:S05]  /*1af00*/  IMAD.X R41, R37, 0x1, R41, P3 ;  /* 0x0000000125297824 */ /* 0x004fca00018e0629 */
[----:B------:R2:W-:Y:S04]  /*1af10*/  STL [R1+0x11c], R41 ;  /* 0x00011c2901007387 */ /* 0x0005e80000100800 */
[----:B0-----:R-:W3:Y:S04]  /*1af20*/  LDL.LU R16, [R1+0x1e8] ;  /* 0x0001e80001107983 */ /* 0x001ee80000300800 */
[----:B------:R0:W3:Y:S04]  /*1af30*/  @P4 LDG.E.U8 R74, desc[UR18][R40.64] ;  /* 0x00000012284a4981 */ /* 0x0000e8000c1e1100 */
[----:B------:R-:W3:Y:S04]  /*1af40*/  LDL.LU R40, [R1+0x124] ;  /* 0x0001240001287983 */ /* 0x000ee80000300800 */
[----:B--2---:R-:W0:Y:S01]  /*1af50*/  LDL.LU R41, [R1+0x128] ;  /* 0x0001280001297983 */ /* 0x004e220000300800 */
[----:B-1----:R-:W-:Y:S01]  /*1af60*/  LOP3.LUT R28, R28, 0x7f, RZ, 0xc0, !PT ;  /* 0x0000007f1c1c7812 */ /* 0x002fe200078ec0ff */
[----:B------:R-:W-:Y:S03]  /*1af70*/  BAR.SYNC.DEFER_BLOCKING 0x0 ;  /* 0x0000000000007b1d */ /* 0x000fe60000010000 */
[----:B------:R-:W-:-:S02]  /*1af80*/  ISETP.GE.AND P2, PT, R28, R65, PT ;  /* 0x000000411c00720c */ /* 0x000fc40003f46270 */
[----:B------:R-:W-:Y:S02]  /*1af90*/  PRMT R73, RZ, 0x7610, R73 ;  /* 0x00007610ff497816 */ /* 0x000fe40000000049 */
[----:B0-----:R-:W-:-:S05]  /*1afa0*/  IADD3 R41, P3, PT, R36, R41, RZ ;  /* 0x0000002924297210 */ /* 0x001fca0007f7e0ff */
[----:B---3--:R-:W-:Y:S01]  /*1afb0*/  IMAD.X R40, R38, 0x1, R40, P3 ;  /* 0x0000000126287824 */ /* 0x008fe200018e0628 */
[----:B------:R0:W-:Y:S04]  /*1afc0*/  STL [R1+0x128], R41 ;  /* 0x0001282901007387 */ /* 0x0001e80000100800 */
[----:B------:R1:W-:Y:S01]  /*1afd0*/  STL [R1+0x124], R40 ;  /* 0x0001242801007387 */ /* 0x0003e20000100800 */
[----:B0-----:R-:W-:-:S04]  /*1afe0*/  @!P2 LOP3.LUT R41, R41, R40, RZ, 0x3c, !PT ;  /* 0x000000282929a212 */ /* 0x001fc800078e3cff */
[----:B-1----:R-:W-:-:S04]  /*1aff0*/  @!P2 LOP3.LUT R40, R41, R40, RZ, 0x3c, !PT ;  /* 0x000000282928a212 */ /* 0x002fc800078e3cff */
[----:B------:R-:W-:-:S05]  /*1b000*/  @!P2 LOP3.LUT R41, R41, R40, RZ, 0x3c, !PT ;  /* 0x000000282929a212 */ /* 0x000fca00078e3cff */
[----:B------:R0:W2:Y:S04]  /*1b010*/  @!P2 LDG.E.U8 R73, desc[UR18][R40.64] ;  /* 0x000000122849a981 */ /* 0x0000a8000c1e1100 */
[----:B------:R-:W3:Y:S04]  /*1b020*/  LDL.LU R40, [R1+0x164] ;  /* 0x0001640001287983 */ /* 0x000ee80000300800 */
[----:B------:R-:W0:Y:S01]  /*1b030*/  LDL.LU R41, [R1+0x168] ;  /* 0x0001680001297983 */ /* 0x000e220000300800 */
        /* <DEDUP_REMOVED lines=8> */
[----:B------:R0:W3:Y:S04]  /*1b0c0*/  @!P2 LDG.E.U8 R72, desc[UR18][R40.64] ;  /* 0x000000122848a981 */ /* 0x0000e8000c1e1100 */
[----:B------:R-:W2:Y:S04]  /*1b0d0*/  LDL.LU R40, [R1+0x1a4] ;  /* 0x0001a40001287983 */ /* 0x000ea80000300800 */
[----:B------:R-:W0:Y:S01]  /*1b0e0*/  LDL.LU R41, [R1+0x1a8] ;  /* 0x0001a80001297983 */ /* 0x000e220000300800 */
[----:B------:R-:W-:Y:S02]  /*1b0f0*/  PRMT R71, RZ, 0x7610, R71 ;  /* 0x00007610ff477816 */ /* 0x000fe40000000047 */
[----:B0-----:R-:W-:-:S05]  /*1b100*/  IADD3 R41, P3, PT, R36, R41, RZ ;  /* 0x0000002924297210 */ /* 0x001fca0007f7e0ff */
[----:B--2---:R-:W-:Y:S01]  /*1b110*/  IMAD.X R40, R38, 0x1, R40, P3 ;  /* 0x0000000126287824 */ /* 0x004fe200018e0628 */
[----:B------:R0:W-:Y:S04]  /*1b120*/  STL [R1+0x1a8], R41 ;  /* 0x0001a82901007387 */ /* 0x0001e80000100800 */
[----:B------:R1:W-:Y:S01]  /*1b130*/  STL [R1+0x1a4], R40 ;  /* 0x0001a42801007387 */ /* 0x0003e20000100800 */
[----:B0-----:R-:W-:-:S04]  /*1b140*/  @!P2 LOP3.LUT R41, R41, R40, RZ, 0x3c, !PT ;  /* 0x000000282929a212 */ /* 0x001fc800078e3cff */
[----:B-1----:R-:W-:-:S04]  /*1b150*/  @!P2 LOP3.LUT R40, R41, R40, RZ, 0x3c, !PT ;  /* 0x000000282928a212 */ /* 0x002fc800078e3cff */
[----:B------:R-:W-:-:S05]  /*1b160*/  @!P2 LOP3.LUT R41, R41, R40, RZ, 0x3c, !PT ;  /* 0x000000282929a212 */ /* 0x000fca00078e3cff */
[----:B------:R0:W2:Y:S04]  /*1b170*/  @!P2 LDG.E.U8 R71, desc[UR18][R40.64] ;  /* 0x000000122847a981 */ /* 0x0000a8000c1e1100 */
[----:B------:R-:W2:Y:S01]  /*1b180*/  LDL.LU R41, [R1+0x1e4] ;  /* 0x0001e40001297983 */ /* 0x000ea20000300800 */
[----:B------:R-:W-:Y:S02]  /*1b190*/  IADD3 R16, P3, PT, R36, R16, RZ ;  /* 0x0000001024107210 */ /* 0x000fe40007f7e0ff */
[----:B------:R-:W-:-:S03]  /*1b1a0*/  PRMT R70, RZ, 0x7610, R70 ;  /* 0x00007610ff467816 */ /* 0x000fc60000000046 */
[----:B0-----:R-:W-:Y:S01]  /*1b1b0*/  @!P2 IMAD.MOV.U32 R40, RZ, RZ, R16 ;  /* 0x000000ffff28a224 */ /* 0x001fe200078e0010 */
[----:B------:R0:W-:Y:S01]  /*1b1c0*/  STL [R1+0x1e8], R16 ;  /* 0x0001e81001007387 */ /* 0x0001e20000100800 */
[----:B--2---:R-:W-:-:S05]  /*1b1d0*/  IMAD.X R41, R38, 0x1, R41, P3 ;  /* 0x0000000126297824 */ /* 0x004fca00018e0629 */
[----:B------:R1:W-:Y:S04]  /*1b1e0*/  STL [R1+0x1e4], R41 ;  /* 0x0001e42901007387 */ /* 0x0003e80000100800 */
[----:B0-----:R-:W2:Y:S04]  /*1b1f0*/  LDL.LU R16, [R1+0x308] ;  /* 0x0003080001107983 */ /* 0x001ea80000300800 */
[----:B------:R0:W2:Y:S04]  /*1b200*/  @!P2 LDG.E.U8 R70, desc[UR18][R40.64] ;  /* 0x000000122846a981 */ /* 0x0000a8000c1e1100 */
[----:B------:R-:W2:Y:S04]  /*1b210*/  LDL.LU R40, [R1+0x224] ;  /* 0x0002240001287983 */ /* 0x000ea80000300800 */
[----:B-1----:R-:W0:Y:S01]  /*1b220*/  LDL.LU R41, [R1+0x240] ;  /* 0x0002400001297983 */ /* 0x002e220000300800 */
[----:B------:R-:W-:-:S02]  /*1b230*/  PRMT R69, RZ, 0x7610, R69 ;  /* 0x00007610ff457816 */ /* 0x000fc40000000045 */
        /* <DEDUP_REMOVED lines=41> */
[----:B------:R-:W-:-:S03]  /*1b4d0*/  PRMT R65, RZ, 0x7610, R65 ;  /* 0x00007610ff417816 */ /* 0x000fc60000000041 */
[----:B------:R1:W-:Y:S01]  /*1b4e0*/  STS.U8 [R28+UR9+0x8000], R83 ;  /* 0x008000531c007988 */ /* 0x0003e20008000009 */
[----:B0-----:R-:W-:-:S05]  /*1b4f0*/  IADD3 R41, P3, PT, R36, R41, RZ ;  /* 0x0000002924297210 */ /* 0x001fca0007f7e0ff */
[----:B--2---:R-:W-:Y:S01]  /*1b500*/  IMAD.X R40, R38, 0x1, R40, P3 ;  /* 0x0000000126287824 */ /* 0x004fe200018e0628 */
[----:B------:R0:W-:Y:S04]  /*1b510*/  STL [R1+0x348], R41 ;  /* 0x0003482901007387 */ /* 0x0001e80000100800 */
[----:B------:R2:W-:Y:S04]  /*1b520*/  STL [R1+0x344], R40 ;  /* 0x0003442801007387 */ /* 0x0005e80000100800 */
[----:B-1----:R-:W3:Y:S01]  /*1b530*/  LDL.LU R83, [R1+0x448] ;  /* 0x0004480001537983 */ /* 0x002ee20000300800 */
[----:B0-----:R-:W-:-:S04]  /*1b540*/  @!P2 LOP3.LUT R41, R41, R40, RZ, 0x3c, !PT ;  /* 0x000000282929a212 */ /* 0x001fc800078e3cff */
[----:B--2---:R-:W-:-:S04]  /*1b550*/  @!P2 LOP3.LUT R40, R41, R40, RZ, 0x3c, !PT ;  /* 0x000000282928a212 */ /* 0x004fc800078e3cff */
[----:B------:R-:W-:-:S05]  /*1b560*/  @!P2 LOP3.LUT R41, R41, R40, RZ, 0x3c, !PT ;  /* 0x000000282929a212 */ /* 0x000fca00078e3cff */
[----:B------:R0:W2:Y:S04]  /*1b570*/  @!P2 LDG.E.U8 R65, desc[UR18][R40.64] ;  /* 0x000000122841a981 */ /* 0x0000a8000c1e1100 */
[----:B------:R-:W2:Y:S04]  /*1b580*/  LDL.LU R40, [R1+0x384] ;  /* 0x0003840001287983 */ /* 0x000ea80000300800 */
[----:B------:R-:W0:Y:S04]  /*1b590*/  LDL.LU R41, [R1+0x388] ;  /* 0x0003880001297983 */ /* 0x000e280000300800 */
[----:B------:R1:W-:Y:S02]  /*1b5a0*/  STS.U8 [R28+UR9+0x8400], R64 ;  /* 0x008400401c007988 */ /* 0x0003e40008000009 */
[----:B-1----:R-:W-:-:S02]  /*1b5b0*/  PRMT R64, RZ, 0x7610, R64 ;  /* 0x00007610ff407816 */ /* 0x002fc40000000040 */
        /* <DEDUP_REMOVED lines=21> */
[----:B------:R-:W-:-:S03]  /*1b710*/  IADD3 R16, P3, PT, R36, R16, RZ ;  /* 0x0000001024107210 */ /* 0x000fc60007f7e0ff */
[----:B------:R1:W-:Y:S02]  /*1b720*/  STS.U8 [R28+UR9+0x8c00], R62 ;  /* 0x008c003e1c007988 */ /* 0x0003e40008000009 */
[----:B0-----:R-:W-:Y:S02]  /*1b730*/  @!P2 IMAD.MOV.U32 R40, RZ, RZ, R16 ;  /* 0x000000ffff28a224 */ /* 0x001fe400078e0010 */
[----:B------:R0:W-:Y:S01]  /*1b740*/  STL [R1+0x408], R16 ;  /* 0x0004081001007387 */ /* 0x0001e20000100800 */
[----:B-1----:R-:W-:Y:S01]  /*1b750*/  PRMT R62, RZ, 0x7610, R62 ;  /* 0x00007610ff3e7816 */ /* 0x002fe2000000003e */
[----:B--2---:R-:W-:-:S05]  /*1b760*/  IMAD.X R41, R38, 0x1, R41, P3 ;  /* 0x0000000126297824 */ /* 0x004fca00018e0629 */
[----:B------:R1:W-:Y:S04]  /*1b770*/  STL [R1+0x404], R41 ;  /* 0x0004042901007387 */ /* 0x0003e80000100800 */
[----:B0-----:R-:W2:Y:S04]  /*1b780*/  LDL.LU R16, [R1+0x500] ;  /* 0x0005000001107983 */ /* 0x001ea80000300800 */
[----:B------:R0:W2:Y:S04]  /*1b790*/  @!P2 LDG.E.U8 R62, desc[UR18][R40.64] ;  /* 0x00000012283ea981 */ /* 0x0000a8000c1e1100 */
[----:B-1----:R-:W2:Y:S01]  /*1b7a0*/  LDL.LU R41, [R1+0x444] ;  /* 0x0004440001297983 */ /* 0x002ea20000300800 */
[----:B---3--:R-:W-:-:S03]  /*1b7b0*/  IADD3 R83, P3, PT, R36, R83, RZ ;  /* 0x0000005324537210 */ /* 0x008fc60007f7e0ff */
[----:B------:R1:W-:Y:S02]  /*1b7c0*/  STS.U8 [R28+UR9+0x9000], R61 ;  /* 0x0090003d1c007988 */ /* 0x0003e40008000009 */
[----:B0-----:R-:W-:Y:S02]  /*1b7d0*/  @!P2 IMAD.MOV.U32 R40, RZ, RZ, R83 ;  /* 0x000000ffff28a224 */ /* 0x001fe400078e0053 */
[----:B------:R0:W-:Y:S01]  /*1b7e0*/  STL [R1+0x448], R83 ;  /* 0x0004485301007387 */ /* 0x0001e20000100800 */
[----:B-1----:R-:W-:Y:S01]  /*1b7f0*/  PRMT R61, RZ, 0x7610, R61 ;  /* 0x00007610ff3d7816 */ /* 0x002fe2000000003d */
[----:B--2---:R-:W-:-:S05]  /*1b800*/  IMAD.X R41, R38, 0x1, R41, P3 ;  /* 0x0000000126297824 */ /* 0x004fca00018e0629 */
[----:B------:R1:W-:Y:S04]  /*1b810*/  STL [R1+0x444], R41 ;  /* 0x0004442901007387 */ /* 0x0003e80000100800 */
[----:B0-----:R-:W2:Y:S04]  /*1b820*/  LDL.LU R83, [R1+0x130] ;  /* 0x0001300001537983 */ /* 0x001ea80000300800 */
[----:B------:R0:W3:Y:S04]  /*1b830*/  @!P2 LDG.E.U8 R61, desc[UR18][R40.64] ;  /* 0x00000012283da981 */ /* 0x0000e8000c1e1100 */
[----:B------:R-:W2:Y:S04]  /*1b840*/  LDL.LU R40, [R1+0x484] ;  /* 0x0004840001287983 */ /* 0x000ea80000300800 */
[----:B-1----:R-:W0:Y:S04]  /*1b850*/  LDL.LU R41, [R1+0x488] ;  /* 0x0004880001297983 */ /* 0x002e280000300800 */
        /* <DEDUP_REMOVED lines=111> */
[----:B0-----:R-:W0:Y:S01]  /*1bf50*/  S2R R40, SR_TID.X ;  /* 0x0000000000287919 */ /* 0x001e220000002100 */
[----:B------:R-:W-:-:S05]  /*1bf60*/  IADD3 R16, P3, PT, R36, R16, RZ ;  /* 0x0000001024107210 */ /* 0x000fca0007f7e0ff */
[----:B------:R-:W-:Y:S01]  /*1bf70*/  STL [R1+0x310], R16 ;  /* 0x0003101001007387 */ /* 0x000fe20000100800 */
[----:B0-----:R-:W-:-:S05]  /*1bf80*/  LOP3.LUT R40, R40, 0x7f, RZ, 0xc0, !PT ;  /* 0x0000007f28287812 */ /* 0x001fca00078ec0ff */
[----:B------:R0:W-:Y:S02]  /*1bf90*/  STS.U8 [R40+UR9+0xbc00], R50 ;  /* 0x00bc003228007988 */ /* 0x0001e40008000009 */
[----:B0-----:R-:W-:Y:S01]  /*1bfa0*/  PRMT R50, RZ, 0x7610, R50 ;  /* 0x00007610ff327816 */ /* 0x001fe20000000032 */
[----:B------:R-:W-:Y:S02]  /*1bfb0*/  @!P2 IMAD.MOV.U32 R40, RZ, RZ, R16 ;  /* 0x000000ffff28a224 */ /* 0x000fe400078e0010 */
[----:B--2---:R-:W-:-:S05]  /*1bfc0*/  IMAD.X R41, R38, 0x1, R41, P3 ;  /* 0x0000000126297824 */ /* 0x004fca00018e0629 */
[----:B------:R0:W-:Y:S04]  /*1bfd0*/  STL [R1+0x30c], R41 ;  /* 0x00030c2901007387 */ /* 0x0001e80000100800 */
[----:B------:R-:W2:Y:S04]  /*1bfe0*/  LDL.LU R16, [R1+0x410] ;  /* 0x0004100001107983 */ /* 0x000ea80000300800 */
[----:B------:R1:W2:Y:S04]  /*1bff0*/  @!P2 LDG.E.U8 R50, desc[UR18][R40.64] ;  /* 0x000000122832a981 */ /* 0x0002a8000c1e1100 */
[----:B0-----:R-:W2:Y:S01]  /*1c000*/  LDL.LU R41, [R1+0x34c] ;  /* 0x00034c0001297983 */ /* 0x001ea20000300800 */
[----:B------:R-:W0:Y:S01]  /*1c010*/  S2R R28, SR_TID.X ;  /* 0x00000000001c7919 */ /* 0x000e220000002100 */
[----:B------:R-:W-:-:S05]  /*1c020*/  IADD3 R83, P3, PT, R36, R83, RZ ;  /* 0x0000005324537210 */ /* 0x000fca0007f7e0ff */
[----:B-1----:R-:W-:Y:S01]  /*1c030*/  @!P2 IMAD.MOV.U32 R40, RZ, RZ, R83 ;  /* 0x000000ffff28a224 */ /* 0x002fe200078e0053 */
[----:B------:R-:W-:Y:S01]  /*1c040*/  STL [R1+0x350], R83 ;  /* 0x0003505301007387 */ /* 0x000fe20000100800 */
[----:B0-----:R-:W-:-:S04]  /*1c050*/  LOP3.LUT R28, R28, 0x7f, RZ, 0xc0, !PT ;  /* 0x0000007f1c1c7812 */ /* 0x001fc800078ec0ff */
[----:B------:R-:W-:-:S05]  /*1c060*/  LOP3.LUT R28, R28, 0x10, RZ, 0x3c, !PT ;  /* 0x000000101c1c7812 */ /* 0x000fca00078e3cff */
[----:B------:R0:W-:Y:S02]  /*1c070*/  STS.U8 [R28+UR9+0x8080], R49 ;  /* 0x008080311c007988 */ /* 0x0001e40008000009 */
[----:B0-----:R-:W-:Y:S01]  /*1c080*/  PRMT R49, RZ, 0x7610, R49 ;  /* 0x00007610ff317816 */ /* 0x001fe20000000031 */
[----:B--2---:R-:W-:-:S05]  /*1c090*/  IMAD.X R41, R38, 0x1, R41, P3 ;  /* 0x0000000126297824 */ /* 0x004fca00018e0629 */
[----:B------:R0:W-:Y:S04]  /*1c0a0*/  STL [R1+0x34c], R41 ;  /* 0x00034c2901007387 */ /* 0x0001e80000100800 */
[----:B------:R-:W2:Y:S04]  /*1c0b0*/  LDL.LU R83, [R1+0x450] ;  /* 0x0004500001537983 */ /* 0x000ea80000300800 */
[----:B------:R1:W2:Y:S04]  /*1c0c0*/  @!P2 LDG.E.U8 R49, desc[UR18][R40.64] ;  /* 0x000000122831a981 */ /* 0x0002a8000c1e1100 */
[----:B------:R-:W2:Y:S04]  /*1c0d0*/  LDL.LU R40, [R1+0x38c] ;  /* 0x00038c0001287983 */ /* 0x000ea80000300800 */
[----:B0-----:R-:W1:Y:S04]  /*1c0e0*/  LDL.LU R41, [R1+0x390] ;  /* 0x0003900001297983 */ /* 0x001e680000300800 */
[----:B------:R0:W-:Y:S02]  /*1c0f0*/  STS.U8 [R28+UR9+0x8480], R48 ;  /* 0x008480301c007988 */ /* 0x0001e40008000009 */
[----:B0-----:R-:W-:-:S02]  /*1c100*/  PRMT R48, RZ, 0x7610, R48 ;  /* 0x00007610ff307816 */ /* 0x001fc40000000030 */
[----:B-1----:R-:W-:-:S05]  /*1c110*/  IADD3 R41, P3, PT, R36, R41, RZ ;  /* 0x0000002924297210 */ /* 0x002fca0007f7e0ff */
        /* <DEDUP_REMOVED lines=65> */
[----:B------:R-:W-:Y:S02]  /*1c530*/  STS.U8 [R28+UR9+0xa080], R82 ;  /* 0x00a080521c007988 */ /* 0x000fe40008000009 */
[----:B0-----:R-:W-:Y:S02]  /*1c540*/  @!P2 IMAD.MOV.U32 R40, RZ, RZ, R16 ;  /* 0x000000ffff28a224 */ /* 0x001fe400078e0010 */
[----:B------:R0:W-:Y:S01]  /*1c550*/  STL [R1+0x508], R16 ;  /* 0x0005081001007387 */ /* 0x0001e20000100800 */
[----:B--2---:R-:W-:-:S05]  /*1c560*/  IMAD.X R41, R38, 0x1, R41, P3 ;  /* 0x0000000126297824 */ /* 0x004fca00018e0629 */
[----:B------:R-:W-:Y:S04]  /*1c570*/  STL [R1+0x504], R41 ;  /* 0x0005042901007387 */ /* 0x000fe80000100800 */
[----:B0-----:R-:W2:Y:S04]  /*1c580*/  LDL.LU R16, [R1+0x1f8] ;  /* 0x0001f80001107983 */ /* 0x001ea80000300800 */
[----:B------:R-:W2:Y:S01]  /*1c590*/  LDL.LU R82, [R1+0x134] ;  /* 0x0001340001527983 */ /* 0x000ea20000300800 */
[----:B------:R-:W-:-:S03]  /*1c5a0*/  IADD3 R83, P3, PT, R36, R83, RZ ;  /* 0x0000005324537210 */ /* 0x000fc60007f7e0ff */
[----:B------:R0:W-:Y:S04]  /*1c5b0*/  STS.U8 [R28+UR9+0x9c80], R42 ;  /* 0x009c802a1c007988 */ /* 0x0001e80008000009 */
[----:B------:R1:W-:Y:S01]  /*1c5c0*/  STL [R1+0x138], R83 ;  /* 0x0001385301007387 */ /* 0x0003e20000100800 */
[----:B0-----:R-:W-:-:S06]  /*1c5d0*/  PRMT R42, RZ, 0x7610, R42 ;  /* 0x00007610ff2a7816 */ /* 0x001fcc000000002a */
[----:B------:R0:W3:Y:S02]  /*1c5e0*/  @!P2 LDG.E.U8 R42, desc[UR18][R40.64] ;  /* 0x00000012282aa981 */ /* 0x0000e4000c1e1100 */
[----:B0-----:R-:W-:Y:S01]  /*1c5f0*/  PRMT R41, RZ, 0x7610, R41 ;  /* 0x00007610ff297816 */ /* 0x001fe20000000029 */
[----:B--2---:R-:W-:-:S05]  /*1c600*/  IMAD.X R82, R38, 0x1, R82, P3 ;  /* 0x0000000126527824 */ /* 0x004fca00018e0652 */
[-C--:B-1----:R-:W-:Y:S01]  /*1c610*/  @!P2 LOP3.LUT R83, R83, R82.reuse, RZ, 0x3c, !PT ;  /* 0x000000525353a212 */ /* 0x082fe200078e3cff */
[----:B------:R0:W-:Y:S03]  /*1c620*/  STL [R1+0x134], R82 ;  /* 0x0001345201007387 */ /* 0x0001e60000100800 */
[----:B0-----:R-:W-:-:S04]  /*1c630*/  @!P2 LOP3.LUT R82, R83, R82, RZ, 0x3c, !PT ;  /* 0x000000525352a212 */ /* 0x001fc800078e3cff */
        /* <DEDUP_REMOVED lines=75> */
[----:B------:R0:W-:Y:S01]  /*1caf0*/  STS.U8 [R28+UR9+0xa480], R109 ;  /* 0x00a4806d1c007988 */ /* 0x0001e20008000009 */
[----:B-1----:R-:W-:-:S03]  /*1cb00*/  PRMT R90, RZ, 0x7610, R90 ;  /* 0x00007610ff5a7816 */ /* 0x002fc6000000005a */
[----:B0-----:R-:W3:Y:S04]  /*1cb10*/  LDL.LU R28, [R1+0x398] ;  /* 0x00039800011c7983 */ /* 0x001ee80000300800 */
[----:B------:R0:W-:Y:S01]  /*1cb20*/  STL [R1+0x318], R16 ;  /* 0x0003181001007387 */ /* 0x0001e20000100800 */
[----:B--2---:R-:W-:-:S05]  /*1cb30*/  IMAD.X R83, R38, 0x1, R83, P3 ;  /* 0x0000000126537824 */ /* 0x004fca00018e0653 */
[----:B------:R1:W-:Y:S04]  /*1cb40*/  STL [R1+0x314], R83 ;  /* 0x0003145301007387 */ /* 0x0003e80000100800 */
[----:B0-----:R-:W2:Y:S04]  /*1cb50*/  LDL.LU R16, [R1+0x418] ;  /* 0x0004180001107983 */ /* 0x001ea80000300800 */
[----:B------:R0:W2:Y:S04]  /*1cb60*/  @!P2 LDG.E.U8 R90, desc[UR18][R82.64] ;  /* 0x00000012525aa981 */ /* 0x0000a8000c1e1100 */
[----:B------:R-:W2:Y:S04]  /*1cb70*/  LDL.LU R82, [R1+0x354] ;  /* 0x0003540001527983 */ /* 0x000ea80000300800 */
[----:B-1----:R-:W0:Y:S01]  /*1cb80*/  LDL.LU R83, [R1+0x358] ;  /* 0x0003580001537983 */ /* 0x002e220000300800 */
[----:B------:R-:W1:Y:S02]  /*1cb90*/  S2R R29, SR_TID.X ;  /* 0x00000000001d7919 */ /* 0x000e640000002100 */
[----:B-1----:R-:W-:-:S04]  /*1cba0*/  LOP3.LUT R29, R29, 0x7f, RZ, 0xc0, !PT ;  /* 0x0000007f1d1d7812 */ /* 0x002fc800078ec0ff */
[----:B------:R-:W-:-:S05]  /*1cbb0*/  LOP3.LUT R29, R29, 0x20, RZ, 0x3c, !PT ;  /* 0x000000201d1d7812 */ /* 0x000fca00078e3cff */
[----:B------:R1:W-:Y:S02]  /*1cbc0*/  STS.U8 [R29+UR9+0x8100], R91 ;  /* 0x0081005b1d007988 */ /* 0x0003e40008000009 */
[----:B-1----:R-:W-:Y:S02]  /*1cbd0*/  PRMT R91, RZ, 0x7610, R91 ;  /* 0x00007610ff5b7816 */ /* 0x002fe4000000005b */
        /* <DEDUP_REMOVED lines=165> */
[----:B0-----:R-:W-:Y:S01]  /*1d630*/  @!P2 IMAD.MOV.U32 R82, RZ, RZ, R16 ;  /* 0x000000ffff52a224 */ /* 0x001fe200078e0010 */
[----:B-1----:R-:W-:Y:S01]  /*1d640*/  PRMT R95, RZ, 0x7610, R95 ;  /* 0x00007610ff5f7816 */ /* 0x002fe2000000005f */
[----:B------:R-:W3:Y:S04]  /*1d650*/  LDL.LU R29, [R1+0x3a0] ;  /* 0x0003a000011d7983 */ /* 0x000ee80000300800 */
[----:B------:R0:W-:Y:S01]  /*1d660*/  STL [R1+0x320], R16 ;  /* 0x0003201001007387 */ /* 0x0001e20000100800 */
[----:B------:R-:W1:Y:S01]  /*1d670*/  S2R R30, SR_TID.X ;  /* 0x00000000001e7919 */ /* 0x000e620000002100 */
[----:B--2---:R-:W-:-:S05]  /*1d680*/  IMAD.X R83, R38, 0x1, R83, P3 ;  /* 0x0000000126537824 */ /* 0x004fca00018e0653 */
[----:B------:R2:W-:Y:S04]  /*1d690*/  STL [R1+0x31c], R83 ;  /* 0x00031c5301007387 */ /* 0x0005e80000100800 */
[----:B0-----:R-:W3:Y:S04]  /*1d6a0*/  LDL.LU R16, [R1+0x3e0] ;  /* 0x0003e00001107983 */ /* 0x001ee80000300800 */
[----:B------:R0:W3:Y:S04]  /*1d6b0*/  @!P2 LDG.E.U8 R95, desc[UR18][R82.64] ;  /* 0x00000012525fa981 */ /* 0x0000e8000c1e1100 */
[----:B--2---:R-:W2:Y:S01]  /*1d6c0*/  LDL.LU R83, [R1+0x35c] ;  /* 0x00035c0001537983 */ /* 0x004ea20000300800 */
[----:B-1----:R-:W-:-:S02]  /*1d6d0*/  LOP3.LUT R30, R30, 0x7f, RZ, 0xc0, !PT ;  /* 0x0000007f1e1e7812 */ /* 0x002fc400078ec0ff */
[----:B------:R-:W-:Y:S02]  /*1d6e0*/  IADD3 R28, P3, PT, R36, R28, RZ ;  /* 0x0000001c241c7210 */ /* 0x000fe40007f7e0ff */
[----:B------:R-:W-:-:S03]  /*1d6f0*/  LOP3.LUT R30, R30, 0x30, RZ, 0x3c, !PT ;  /* 0x000000301e1e7812 */ /* 0x000fc600078e3cff */
[----:B0-----:R-:W-:Y:S02]  /*1d700*/  @!P2 IMAD.MOV.U32 R82, RZ, RZ, R28 ;  /* 0x000000ffff52a224 */ /* 0x001fe400078e001c */
[----:B------:R0:W-:Y:S04]  /*1d710*/  STS.U8 [R30+UR9+0x8180], R94 ;  /* 0x0081805e1e007988 */ /* 0x0001e80008000009 */
[----:B------:R1:W-:Y:S01]  /*1d720*/  STL [R1+0x360], R28 ;  /* 0x0003601c01007387 */ /* 0x0003e20000100800 */
[----:B0-----:R-:W-:Y:S01]  /*1d730*/  PRMT R94, RZ, 0x7610, R94 ;  /* 0x00007610ff5e7816 */ /* 0x001fe2000000005e */
[----:B--2---:R-:W-:-:S05]  /*1d740*/  IMAD.X R83, R38, 0x1, R83, P3 ;  /* 0x0000000126537824 */ /* 0x004fca00018e0653 */
[----:B------:R0:W-:Y:S04]  /*1d750*/  STL [R1+0x35c], R83 ;  /* 0x00035c5301007387 */ /* 0x0001e80000100800 */
[----:B-1----:R-:W2:Y:S04]  /*1d760*/  LDL.LU R28, [R1+0x420] ;  /* 0x00042000011c7983 */ /* 0x002ea80000300800 */
[----:B------:R1:W2:Y:S04]  /*1d770*/  @!P2 LDG.E.U8 R94, desc[UR18][R82.64] ;  /* 0x00000012525ea981 */ /* 0x0002a8000c1e1100 */
[----:B0-----:R-:W2:Y:S01]  /*1d780*/  LDL.LU R83, [R1+0x39c] ;  /* 0x00039c0001537983 */ /* 0x001ea20000300800 */
[----:B---3--:R-:W-:-:S03]  /*1d790*/  IADD3 R29, P3, PT, R36, R29, RZ ;  /* 0x0000001d241d7210 */ /* 0x008fc60007f7e0ff */
[----:B------:R0:W-:Y:S02]  /*1d7a0*/  STS.U8 [R30+UR9+0x8580], R93 ;  /* 0x0085805d1e007988 */ /* 0x0001e40008000009 */
[----:B-1----:R-:W-:Y:S02]  /*1d7b0*/  @!P2 IMAD.MOV.U32 R82, RZ, RZ, R29 ;  /* 0x000000ffff52a224 */ /* 0x002fe400078e001d */
[----:B------:R1:W-:Y:S01]  /*1d7c0*/  STL [R1+0x3a0], R29 ;  /* 0x0003a01d01007387 */ /* 0x0003e20000100800 */
[----:B0-----:R-:W-:Y:S01]  /*1d7d0*/  PRMT R93, RZ, 0x7610, R93 ;  /* 0x00007610ff5d7816 */ /* 0x001fe2000000005d */
[----:B--2---:R-:W-:-:S05]  /*1d7e0*/  IMAD.X R83, R38, 0x1, R83, P3 ;  /* 0x0000000126537824 */ /* 0x004fca00018e0653 */
[----:B------:R0:W-:Y:S04]  /*1d7f0*/  STL [R1+0x39c], R83 ;  /* 0x00039c5301007387 */ /* 0x0001e80000100800 */
[----:B-1----:R-:W2:Y:S04]  /*1d800*/  LDL.LU R29, [R1+0x460] ;  /* 0x00046000011d7983 */ /* 0x002ea80000300800 */
[----:B------:R1:W3:Y:S04]  /*1d810*/  @!P2 LDG.E.U8 R93, desc[UR18][R82.64] ;  /* 0x00000012525da981 */ /* 0x0002e8000c1e1100 */
[----:B0-----:R-:W2:Y:S01]  /*1d820*/  LDL.LU R83, [R1+0x3dc] ;  /* 0x0003dc0001537983 */ /* 0x001ea20000300800 */
[----:B------:R-:W-:-:S02]  /*1d830*/  IADD3 R16, P3, PT, R36, R16, RZ ;  /* 0x0000001024107210 */ /* 0x000fc40007f7e0ff */
[----:B------:R-:W-:-:S03]  /*1d840*/  PRMT R109, RZ, 0x7610, R109 ;  /* 0x00007610ff6d7816 */ /* 0x000fc6000000006d */
[----:B-1----:R-:W-:Y:S01]  /*1d850*/  @!P2 IMAD.MOV.U32 R82, RZ, RZ, R16 ;  /* 0x000000ffff52a224 */ /* 0x002fe200078e0010 */
[----:B------:R0:W-:Y:S01]  /*1d860*/  STL [R1+0x3e0], R16 ;  /* 0x0003e01001007387 */ /* 0x0001e20000100800 */
        /* <DEDUP_REMOVED lines=26> */
[----:B------:R1:W-:Y:S04]  /*1da10*/  STS.U8 [R30+UR9+0x9580], R147 ;  /* 0x009580931e007988 */ /* 0x0003e80008000009 */
[----:B------:R3:W-:Y:S01]  /*1da20*/  STS.U8 [R30+UR9+0x9980], R149 ;  /* 0x009980951e007988 */ /* 0x0007e20008000009 */
[----:B-1----:R-:W-:-:S02]  /*1da30*/  PRMT R147, RZ, 0x7610, R147 ;  /* 0x00007610ff937816 */ /* 0x002fc40000000093 */
[----:B---3--:R-:W-:Y:S02]  /*1da40*/  PRMT R149, RZ, 0x7610, R149 ;  /* 0x00007610ff957816 */ /* 0x008fe40000000095 */
[----:B0-----:R-:W-:-:S05]  /*1da50*/  IADD3 R83, P3, PT, R36, R83, RZ ;  /* 0x0000005324537210 */ /* 0x001fca0007f7e0ff */
[----:B--2---:R-:W-:Y:S01]  /*1da60*/  IMAD.X R82, R38, 0x1, R82, P3 ;  /* 0x0000000126527824 */ /* 0x004fe200018e0652 */
[----:B------:R0:W-:Y:S01]  /*1da70*/  STL [R1+0x4a0], R83 ;  /* 0x0004a05301007387 */ /* 0x0001e20000100800 */
[----:B------:R-:W-:-:S03]  /*1da80*/  IADD3 R16, P3, PT, R36, R16, RZ ;  /* 0x0000001024107210 */ /* 0x000fc60007f7e0ff */
[----:B------:R1:W-:Y:S01]  /*1da90*/  STL [R1+0x49c], R82 ;  /* 0x00049c5201007387 */ /* 0x0003e20000100800 */
[----:B0-----:R-:W-:-:S04]  /*1daa0*/  @!P2 LOP3.LUT R83, R83, R82, RZ, 0x3c, !PT ;  /* 0x000000525353a212 */ /* 0x001fc800078e3cff */
[----:B-1----:R-:W-:Y:S01]  /*1dab0*/  @!P2 LOP3.LUT R82, R83, R82, RZ, 0x3c, !PT ;  /* 0x000000525352a212 */ /* 0x002fe200078e3cff */
[----:B------:R-:W-:-:S03]  /*1dac0*/  IMAD.X R28, R38, 0x1, R28, P3 ;  /* 0x00000001261c7824 */ /* 0x000fc600018e061c */
[----:B------:R-:W-:Y:S01]  /*1dad0*/  @!P2 LOP3.LUT R83, R83, R82, RZ, 0x3c, !PT ;  /* 0x000000525353a212 */ /* 0x000fe200078e3cff */
[----:B------:R0:W-:Y:S04]  /*1dae0*/  STL [R1+0x4e0], R16 ;  /* 0x0004e01001007387 */ /* 0x0001e80000100800 */
[----:B------:R1:W2:Y:S04]  /*1daf0*/  @!P2 LDG.E.U8 R147, desc[UR18][R82.64] ;  /* 0x000000125293a981 */ /* 0x0002a8000c1e1100 */
[----:B------:R3:W-:Y:S01]  /*1db00*/  STL [R1+0x4dc], R28 ;  /* 0x0004dc1c01007387 */ /* 0x0007e20000100800 */
[----:B-1----:R-:W-:-:S02]  /*1db10*/  @!P2 IMAD.MOV.U32 R82, RZ, RZ, R16 ;  /* 0x000000ffff52a224 */ /* 0x002fc400078e0010 */
[----:B------:R-:W-:Y:S01]  /*1db20*/  @!P2 IMAD.MOV.U32 R83, RZ, RZ, R28 ;  /* 0x000000ffff53a224 */ /* 0x000fe200078e001c */
[----:B0-----:R-:W2:Y:S04]  /*1db30*/  LDL.LU R16, [R1+0x188] ;  /* 0x0001880001107983 */ /* 0x001ea80000300800 */
[----:B---3--:R-:W3:Y:S04]  /*1db40*/  LDL.LU R28, [R1+0x1c8] ;  /* 0x0001c800011c7983 */ /* 0x008ee80000300800 */
        /* <DEDUP_REMOVED lines=27> */
[----:B------:R-:W-:Y:S01]  /*1dd00*/  STL [R1+0x188], R16 ;  /* 0x0001881001007387 */ /* 0x000fe20000100800 */
[----:B-1----:R-:W-:-:S03]  /*1dd10*/  PRMT R144, RZ, 0x7610, R144 ;  /* 0x00007610ff907816 */ /* 0x002fc60000000090 */
[----:B------:R0:W-:Y:S02]  /*1dd20*/  STS.U8 [R30+UR9+0xa980], R137 ;  /* 0x00a980891e007988 */ /* 0x0001e40008000009 */
[----:B0-----:R-:W-:Y:S01]  /*1dd30*/  PRMT R137, RZ, 0x7610, R137 ;  /* 0x00007610ff897816 */ /* 0x001fe20000000089 */
[----:B--2---:R-:W-:Y:S01]  /*1dd40*/  IMAD.X R83, R38, 0x1, R83, P3 ;  /* 0x0000000126537824 */ /* 0x004fe200018e0653 */
[----:B---3--:R-:W-:-:S04]  /*1dd50*/  IADD3 R28, P3, PT, R36, R28, RZ ;  /* 0x0000001c241c7210 */ /* 0x008fc80007f7e0ff */
[----:B------:R0:W2:Y:S01]  /*1dd60*/  @!P2 LDG.E.U8 R144, desc[UR18][R82.64] ;  /* 0x000000125290a981 */ /* 0x0000a2000c1e1100 */
[----:B------:R-:W-:-:S03]  /*1dd70*/  IMAD.X R29, R38, 0x1, R29, P3 ;  /* 0x00000001261d7824 */ /* 0x000fc600018e061d */
[----:B------:R1:W-:Y:S04]  /*1dd80*/  STL [R1+0x184], R83 ;  /* 0x0001845301007387 */ /* 0x0003e80000100800 */
[----:B------:R-:W3:Y:S01]  /*1dd90*/  LDL.LU R16, [R1+0x90] ;  /* 0x0000900001107983 */ /* 0x000ee20000300800 */
[----:B0-----:R-:W-:-:S03]  /*1dda0*/  @!P2 IMAD.MOV.U32 R82, RZ, RZ, R28 ;  /* 0x000000ffff52a224 */ /* 0x001fc600078e001c */
[----:B------:R-:W-:Y:S01]  /*1ddb0*/  STL [R1+0x1c8], R28 ;  /* 0x0001c81c01007387 */ /* 0x000fe20000100800 */
[----:B-1----:R-:W-:-:S03]  /*1ddc0*/  @!P2 IMAD.MOV.U32 R83, RZ, RZ, R29 ;  /* 0x000000ffff53a224 */ /* 0x002fc600078e001d */
[----:B------:R0:W-:Y:S04]  /*1ddd0*/  STL [R1+0x1c4], R29 ;  /* 0x0001c41d01007387 */ /* 0x0001e80000100800 */
[----:B------:R1:W2:Y:S04]  /*1dde0*/  @!P2 LDG.E.U8 R137, desc[UR18][R82.64] ;  /* 0x000000125289a981 */ /* 0x0002a8000c1e1100 */
[----:B0-----:R-:W2:Y:S04]  /*1ddf0*/  LDL.LU R29, [R1+0x40] ;  /* 0x00004000011d7983 */ /* 0x001ea80000300800 */
[----:B------:R-:W2:Y:S04]  /*1de00*/  LDL.LU R28, [R1+0x28] ;  /* 0x00002800011c7983 */ /* 0x000ea80000300800 */
[----:B------:R-:W2:Y:S04]  /*1de10*/  LDL.LU R82, [R1+0x204] ;  /* 0x0002040001527983 */ /* 0x000ea80000300800 */
[----:B------:R-:W1:Y:S04]  /*1de20*/  LDL.LU R83, [R1+0x208] ;  /* 0x0002080001537983 */ /* 0x000e680000300800 */
        /* <DEDUP_REMOVED lines=36> */
[----:B------:R1:W-:Y:S04]  /*1e070*/  STS.U8 [R30+UR9+0x9180], R31 ;  /* 0x0091801f1e007988 */ /* 0x0003e80008000009 */
[----:B------:R-:W-:Y:S04]  /*1e080*/  STS.U8 [R30+UR9+0xb980], R84 ;  /* 0x00b980541e007988 */ /* 0x000fe80008000009 */
[----:B------:R0:W-:Y:S01]  /*1e090*/  STS.U8 [R30+UR9+0xbd80], R39 ;  /* 0x00bd80271e007988 */ /* 0x0001e20008000009 */
[----:B-1----:R-:W1:Y:S01]  /*1e0a0*/  S2R R31, SR_TID.X ;  /* 0x00000000001f7919 */ /* 0x002e620000002100 */
[----:B0-----:R-:W-:-:S05]  /*1e0b0*/  IADD3 R83, P3, PT, R36, R83, RZ ;  /* 0x0000005324537210 */ /* 0x001fca0007f7e0ff */
[----:B--2---:R-:W-:Y:S01]  /*1e0c0*/  IMAD.X R82, R38, 0x1, R82, P3 ;  /* 0x0000000126527824 */ /* 0x004fe200018e0652 */
[----:B------:R-:W-:Y:S04]  /*1e0d0*/  STL [R1+0x2e8], R83 ;  /* 0x0002e85301007387 */ /* 0x000fe80000100800 */
[----:B------:R-:W-:Y:S04]  /*1e0e0*/  STL [R1+0x2e4], R82 ;  /* 0x0002e45201007387 */ /* 0x000fe80000100800 */
[----:B------:R-:W2:Y:S01]  /*1e0f0*/  LDL.LU R30, [R1+0x50] ;  /* 0x00005000011e7983 */ /* 0x000ea20000300800 */
[----:B-1----:R-:W-:-:S04]  /*1e100*/  LOP3.LUT R31, R31, 0x7f, RZ, 0xc0, !PT ;  /* 0x0000007f1f1f7812 */ /* 0x002fc800078ec0ff */
[----:B------:R-:W-:-:S05]  /*1e110*/  LOP3.LUT R31, R31, 0x40, RZ, 0x3c, !PT ;  /* 0x000000401f1f7812 */ /* 0x000fca00078e3cff */
[----:B---3--:R0:W-:Y:S04]  /*1e120*/  STS.U8 [R31+UR9+0x8200], R16 ;  /* 0x008200101f007988 */ /* 0x0081e80008000009 */
[----:B------:R1:W-:Y:S04]  /*1e130*/  STS.U8 [R31+UR9+0x8600], R17 ;  /* 0x008600111f007988 */ /* 0x0003e80008000009 */
[----:B------:R3:W-:Y:S04]  /*1e140*/  STS.U8 [R31+UR9+0x8a00], R12 ;  /* 0x008a000c1f007988 */ /* 0x0007e80008000009 */
[----:B0-----:R-:W5:Y:S04]  /*1e150*/  LDL.LU R16, [R1+0xa34] ;  /* 0x000a340001107983 */ /* 0x001f680000300800 */
[----:B-1----:R-:W5:Y:S04]  /*1e160*/  LDL.LU R17, [R1+0xa30] ;  /* 0x000a300001117983 */ /* 0x002f680000300800 */
[----:B------:R0:W-:Y:S04]  /*1e170*/  STS.U8 [R31+UR9+0x9e00], R32 ;  /* 0x009e00201f007988 */ /* 0x0001e80008000009 */
[----:B---3--:R-:W5:Y:S04]  /*1e180*/  LDL.LU R12, [R1+0xa2c] ;  /* 0x000a2c00010c7983 */ /* 0x008f680000300800 */
[----:B------:R1:W-:Y:S01]  /*1e190*/  STS.U8 [R31+UR9+0x8e00], R13 ;  /* 0x008e000d1f007988 */ /* 0x0003e20008000009 */
[----:B0-----:R-:W0:Y:S03]  /*1e1a0*/  S2R R32, SR_TID.X ;  /* 0x0000000000207919 */ /* 0x001e260000002100 */
[----:B------:R3:W-:Y:S04]  /*1e1b0*/  STS.U8 [R31+UR9+0xa200], R162 ;  /* 0x00a200a21f007988 */ /* 0x0007e80008000009 */
[----:B-1----:R-:W5:Y:S04]  /*1e1c0*/  LDL.LU R13, [R1+0xa28] ;  /* 0x000a2800010d7983 */ /* 0x002f680000300800 */
[----:B------:R1:W-:Y:S04]  /*1e1d0*/  STS.U8 [R31+UR9+0xa600], R155 ;  /* 0x00a6009b1f007988 */ /* 0x0003e80008000009 */
[----:B---3--:R-:W3:Y:S04]  /*1e1e0*/  LDL.LU R162, [R1+0x88] ;  /* 0x0000880001a27983 */ /* 0x008ee80000300800 */
[----:B-1----:R-:W3:Y:S01]  /*1e1f0*/  LDL.LU R155, [R1+0x8c] ;  /* 0x00008c00019b7983 */ /* 0x002ee20000300800 */
[----:B0-----:R-:W-:-:S04]  /*1e200*/  LOP3.LUT R32, R32, 0x7f, RZ, 0xc0, !PT ;  /* 0x0000007f20207812 */ /* 0x001fc800078ec0ff */
[----:B------:R-:W-:Y:S01]  /*1e210*/  LOP3.LUT R32, R32, 0x50, RZ, 0x3c, !PT ;  /* 0x0000005020207812 */ /* 0x000fe200078e3cff */
[----:B------:R-:W-:Y:S04]  /*1e220*/  STS.U8 [R31+UR9+0x9600], R29 ;  /* 0x0096001d1f007988 */ /* 0x000fe80008000009 */
[----:B------:R-:W-:Y:S04]  /*1e230*/  STS.U8 [R31+UR9+0x9a00], R28 ;  /* 0x009a001c1f007988 */ /* 0x000fe80008000009 */
[----:B----4-:R-:W-:Y:S04]  /*1e240*/  STS.U8 [R31+UR9+0xaa00], R143 ;  /* 0x00aa008f1f007988 */ /* 0x010fe80008000009 */
[----:B------:R-:W-:Y:S04]  /*1e250*/  STS.U8 [R31+UR9+0xae00], R134 ;  /* 0x00ae00861f007988 */ /* 0x000fe80008000009 */
[----:B------:R-:W-:Y:S04]  /*1e260*/  STS.U8 [R31+UR9+0xb200], R127 ;  /* 0x00b2007f1f007988 */ /* 0x000fe80008000009 */
[----:B------:R-:W-:Y:S04]  /*1e270*/  STS.U8 [R31+UR9+0xb600], R117 ;  /* 0x00b600751f007988 */ /* 0x000fe80008000009 */
[----:B------:R-:W-:Y:S04]  /*1e280*/  STS.U8 [R31+UR9+0xba00], R81 ;  /* 0x00ba00511f007988 */ /* 0x000fe80008000009 */
[----:B------:R-:W-:Y:S04]  /*1e290*/  STS.U8 [R31+UR9+0xbe00], R80 ;  /* 0x00be00501f007988 */ /* 0x000fe80008000009 */
[----:B--2---:R-:W-:Y:S04]  /*1e2a0*/  STS.U8 [R31+UR9+0x9200], R30 ;  /* 0x0092001e1f007988 */ /* 0x004fe80008000009 */
[----:B------:R0:W-:Y:S04]  /*1e2b0*/  STS.U8 [R32+UR9+0x8680], R6 ;  /* 0x0086800620007988 */ /* 0x0001e80008000009 */
[----:B------:R1:W-:Y:S04]  /*1e2c0*/  STS.U8 [R32+UR9+0x8a80], R7 ;  /* 0x008a800720007988 */ /* 0x0003e80008000009 */
[----:B------:R2:W-:Y:S04]  /*1e2d0*/  STS.U8 [R32+UR9+0x8e80], R4 ;  /* 0x008e800420007988 */ /* 0x0005e80008000009 */
[----:B0-----:R-:W5:Y:S04]  /*1e2e0*/  LDL.LU R6, [R1+0xa24] ;  /* 0x000a240001067983 */ /* 0x001f680000300800 */
[----:B-1----:R-:W5:Y:S04]  /*1e2f0*/  LDL.LU R7, [R1+0xa20] ;  /* 0x000a200001077983 */ /* 0x002f680000300800 */
[----:B--2---:R-:W5:Y:S04]  /*1e300*/  LDL.LU R4, [R1+0xa1c] ;  /* 0x000a1c0001047983 */ /* 0x004f680000300800 */
[----:B------:R0:W-:Y:S04]  /*1e310*/  STS.U8 [R32+UR9+0x9280], R5 ;  /* 0x0092800520007988 */ /* 0x0001e80008000009 */
[----:B------:R1:W-:Y:S04]  /*1e320*/  STS.U8 [R32+UR9+0x9680], R19 ;  /* 0x0096801320007988 */ /* 0x0003e80008000009 */
[----:B0-----:R-:W5:Y:S04]  /*1e330*/  LDL.LU R5, [R1+0xa18] ;  /* 0x000a180001057983 */ /* 0x001f680000300800 */
[----:B-1----:R-:W2:Y:S04]  /*1e340*/  LDL.LU R19, [R1+0xa14] ;  /* 0x000a140001137983 */ /* 0x002ea80000300800 */
[----:B------:R0:W-:Y:S02]  /*1e350*/  STS.U8 [R32+UR9+0x9e80], R33 ;  /* 0x009e802120007988 */ /* 0x0001e40008000009 */
[----:B0-----:R-:W0:Y:S02]  /*1e360*/  S2R R33, SR_TID.X ;  /* 0x0000000000217919 */ /* 0x001e240000002100 */
[----:B------:R1:W-:Y:S04]  /*1e370*/  STS.U8 [R32+UR9+0x9a80], R26 ;  /* 0x009a801a20007988 */ /* 0x0003e80008000009 */
[----:B---3--:R-:W-:Y:S04]  /*1e380*/  STS.U8 [R32+UR9+0x8280], R155 ;  /* 0x0082809b20007988 */ /* 0x008fe80008000009 */
[----:B------:R-:W-:Y:S04]  /*1e390*/  STS.U8 [R32+UR9+0xa280], R161 ;  /* 0x00a280a120007988 */ /* 0x000fe80008000009 */
[----:B------:R-:W-:Y:S04]  /*1e3a0*/  STS.U8 [R32+UR9+0xa680], R154 ;  /* 0x00a6809a20007988 */ /* 0x000fe80008000009 */
[----:B------:R-:W-:Y:S04]  /*1e3b0*/  STS.U8 [R32+UR9+0xaa80], R141 ;  /* 0x00aa808d20007988 */ /* 0x000fe80008000009 */
[----:B------:R-:W-:Y:S04]  /*1e3c0*/  STS.U8 [R32+UR9+0xae80], R133 ;  /* 0x00ae808520007988 */ /* 0x000fe80008000009 */
[----:B------:R-:W-:Y:S01]  /*1e3d0*/  STS.U8 [R32+UR9+0xb280], R124 ;  /* 0x00b2807c20007988 */ /* 0x000fe20008000009 */
[----:B0-----:R-:W-:-:S03]  /*1e3e0*/  LOP3.LUT R33, R33, 0x7f, RZ, 0xc0, !PT ;  /* 0x0000007f21217812 */ /* 0x001fc600078ec0ff */
[----:B------:R-:W-:Y:S01]  /*1e3f0*/  STS.U8 [R32+UR9+0xb680], R115 ;  /* 0x00b6807320007988 */ /* 0x000fe20008000009 */
[----:B------:R-:W-:-:S03]  /*1e400*/  LOP3.LUT R33, R33, 0x60, RZ, 0x3c, !PT ;  /* 0x0000006021217812 */ /* 0x000fc600078e3cff */
[----:B------:R-:W-:Y:S04]  /*1e410*/  STS.U8 [R32+UR9+0xba80], R79 ;  /* 0x00ba804f20007988 */ /* 0x000fe80008000009 */
[----:B------:R-:W-:Y:S04]  /*1e420*/  STS.U8 [R32+UR9+0xbe80], R78 ;  /* 0x00be804e20007988 */ /* 0x000fe80008000009 */
[----:B------:R0:W-:Y:S04]  /*1e430*/  STS.U8 [R33+UR9+0x9f00], R34 ;  /* 0x009f002221007988 */ /* 0x0001e80008000009 */
[----:B------:R3:W-:Y:S04]  /*1e440*/  STS.U8 [R33+UR9+0x8300], R162 ;  /* 0x008300a221007988 */ /* 0x0007e80008000009 */
[----:B-1----:R-:W5:Y:S01]  /*1e450*/  LDL.LU R26, [R1+0xa10] ;  /* 0x000a1000011a7983 */ /* 0x002f620000300800 */
[----:B0-----:R-:W0:Y:S01]  /*1e460*/  S2R R34, SR_TID.X ;  /* 0x0000000000227919 */ /* 0x001e220000002100 */
[----:B---3--:R-:W1:Y:S02]  /*1e470*/  S2R R162, SR_TID.X ;  /* 0x0000000000a27919 */ /* 0x008e640000002100 */
[----:B------:R3:W-:Y:S04]  /*1e480*/  STS.U8 [R33+UR9+0x8700], R27 ;  /* 0x0087001b21007988 */ /* 0x0007e80008000009 */
[----:B------:R4:W-:Y:S04]  /*1e490*/  STS.U8 [R33+UR9+0x8b00], R24 ;  /* 0x008b001821007988 */ /* 0x0009e80008000009 */
[----:B------:R4:W-:Y:S04]  /*1e4a0*/  STS.U8 [R33+UR9+0x8f00], R25 ;  /* 0x008f001921007988 */ /* 0x0009e80008000009 */
[----:B---3--:R-:W5:Y:S04]  /*1e4b0*/  LDL.LU R27, [R1+0xa0c] ;  /* 0x000a0c00011b7983 */ /* 0x008f680000300800 */
[----:B----4-:R-:W5:Y:S04]  /*1e4c0*/  LDL.LU R24, [R1+0xa08] ;  /* 0x000a080001187983 */ /* 0x010f680000300800 */
[----:B------:R-:W5:Y:S01]  /*1e4d0*/  LDL.LU R25, [R1+0xa04] ;  /* 0x000a040001197983 */ /* 0x000f620000300800 */
[----:B0-----:R-:W-:-:S04]  /*1e4e0*/  LOP3.LUT R34, R34, 0x7f, RZ, 0xc0, !PT ;  /* 0x0000007f22227812 */ /* 0x001fc800078ec0ff */
[----:B------:R-:W-:Y:S02]  /*1e4f0*/  LOP3.LUT R34, R34, 0x70, RZ, 0x3c, !PT ;  /* 0x0000007022227812 */ /* 0x000fe400078e3cff */
[----:B-1----:R-:W-:Y:S01]  /*1e500*/  LOP3.LUT R162, R162, 0x7f, RZ, 0xc0, !PT ;  /* 0x0000007fa2a27812 */ /* 0x002fe200078ec0ff */
[----:B------:R0:W-:Y:S04]  /*1e510*/  STS.U8 [R33+UR9+0x9300], R22 ;  /* 0x0093001621007988 */ /* 0x0001e80008000009 */
[----:B------:R1:W-:Y:S04]  /*1e520*/  STS.U8 [R33+UR9+0x9700], R23 ;  /* 0x0097001721007988 */ /* 0x0003e80008000009 */
[----:B------:R3:W-:Y:S04]  /*1e530*/  STS.U8 [R33+UR9+0x9b00], R18 ;  /* 0x009b001221007988 */ /* 0x0007e80008000009 */
        /* <DEDUP_REMOVED lines=8> */
[----:B0-----:R-:W5:Y:S04]  /*1e5c0*/  LDL.LU R22, [R1+0xa00] ;  /* 0x000a000001167983 */ /* 0x001f680000300800 */
        /* <DEDUP_REMOVED lines=15> */
[----:B-1----:R-:W5:Y:S04]  /*1e6c0*/  LDL.LU R23, [R1+0x9fc] ;  /* 0x0009fc0001177983 */ /* 0x002f680000300800 */
[----:B---3--:R-:W5:Y:S04]  /*1e6d0*/  LDL.LU R18, [R1+0x9f8] ;  /* 0x0009f80001127983 */ /* 0x008f680000300800 */
[----:B--2---:R0:W-:Y:S04]  /*1e6e0*/  STS.U8 [R34+UR9+0x8380], R19 ;  /* 0x0083801322007988 */ /* 0x0041e80008000009 */
[----:B------:R-:W-:Y:S04]  /*1e6f0*/  STS.U8 [R162+UR9+0xc000], R73 ;  /* 0x00c00049a2007988 */ /* 0x000fe80008000009 */
[----:B------:R-:W-:Y:S04]  /*1e700*/  STS.U8 [R162+UR9+0xc400], R72 ;  /* 0x00c40048a2007988 */ /* 0x000fe80008000009 */
[----:B0-----:R-:W5:Y:S04]  /*1e710*/  LDL.LU R19, [R1+0x9f4] ;  /* 0x0009f40001137983 */ /* 0x001f680000300800 */
[----:B------:R-:W-:Y:S04]  /*1e720*/  STS.U8 [R162+UR9+0xc800], R71 ;  /* 0x00c80047a2007988 */ /* 0x000fe80008000009 */
[----:B------:R-:W5:Y:S04]  /*1e730*/  LDL.LU R14, [R1+0x9f0] ;  /* 0x0009f000010e7983 */ /* 0x000f680000300800 */
        /* <DEDUP_REMOVED lines=13> */
[----:B------:R-:W-:Y:S04]  /*1e810*/  STS.U8 [R162+UR9+0xe800], R63 ;  /* 0x00e8003fa2007988 */ /* 0x000fe80008000009 */
[----:B------:R-:W2:Y:S04]  /*1e820*/  LDL.LU R134, [R1+0x14c] ;  /* 0x00014c0001867983 */ /* 0x000ea80000300800 */
[----:B------:R-:W-:Y:S04]  /*1e830*/  STS.U8 [R162+UR9+0xec00], R62 ;  /* 0x00ec003ea2007988 */ /* 0x000fe80008000009 */
[----:B------:R-:W3:Y:S04]  /*1e840*/  LDL.LU R133, [R1+0x150] ;  /* 0x0001500001857983 */ /* 0x000ee80000300800 */
[----:B------:R-:W-:Y:S04]  /*1e850*/  STS.U8 [R162+UR9+0xf000], R61 ;  /* 0x00f0003da2007988 */ /* 0x000fe80008000009 */
[----:B------:R-:W4:Y:S04]  /*1e860*/  LDL.LU R131, [R1+0x154] ;  /* 0x0001540001837983 */ /* 0x000f280000300800 */
[----:B------:R-:W-:Y:S04]  /*1e870*/  STS.U8 [R162+UR9+0xf400], R60 ;  /* 0x00f4003ca2007988 */ /* 0x000fe80008000009 */
[----:B------:R-:W4:Y:S04]  /*1e880*/  LDL.LU R128, [R1+0x158] ;  /* 0x0001580001807983 */ /* 0x000f280000300800 */
[----:B------:R0:W-:Y:S04]  /*1e890*/  STS.U8 [R162+UR9+0xf800], R59 ;  /* 0x00f8003ba2007988 */ /* 0x0001e80008000009 */
[----:B------:R-:W4:Y:S04]  /*1e8a0*/  LDL.LU R127, [R1+0x15c] ;  /* 0x00015c00017f7983 */ /* 0x000f280000300800 */
[----:B0-----:R-:W4:Y:S01]  /*1e8b0*/  LDL.LU R59, [R1+0x160] ;  /* 0x00016000013b7983 */ /* 0x001f220000300800 */
[----:B------:R-:W0:Y:S01]  /*1e8c0*/  S2R R28, SR_TID.X ;  /* 0x00000000001c7919 */ /* 0x000e220000002100 */
[----:B------:R-:W1:Y:S01]  /*1e8d0*/  S2R R29, SR_TID.X ;  /* 0x00000000001d7919 */ /* 0x000e620000002100 */
[----:B------:R-:W1:Y:S01]  /*1e8e0*/  S2R R30, SR_TID.X ;  /* 0x00000000001e7919 */ /* 0x000e620000002100 */
        /* <DEDUP_REMOVED lines=8> */
[----:B------:R-:W-:Y:S02]  /*1e970*/  LOP3.LUT R28, R28, 0x10, RZ, 0x3c, !PT ;  /* 0x000000101c1c7812 */ /* 0x000fe400078e3cff */
[----:B-1----:R-:W-:Y:S01]  /*1e980*/  LOP3.LUT R29, R29, 0x7f, RZ, 0xc0, !PT ;  /* 0x0000007f1d1d7812 */ /* 0x002fe200078ec0ff */
[----:B------:R-:W-:Y:S01]  /*1e990*/  STS.U8 [R162+UR9+0xfc00], R58 ;  /* 0x00fc003aa2007988 */ /* 0x000fe20008000009 */
[----:B------:R-:W-:Y:S02]  /*1e9a0*/  LOP3.LUT R30, R30, 0x7f, RZ, 0xc0, !PT ;  /* 0x0000007f1e1e7812 */ /* 0x000fe400078ec0ff */
[----:B------:R-:W-:Y:S01]  /*1e9b0*/  LOP3.LUT R29, R29, 0x20, RZ, 0x3c, !PT ;  /* 0x000000201d1d7812 */ /* 0x000fe200078e3cff */
[----:B------:R0:W-:Y:S01]  /*1e9c0*/  STS.U8 [R28+UR9+0xe480], R48 ;  /* 0x00e480301c007988 */ /* 0x0001e20008000009 */
[----:B------:R-:W-:-:S03]  /*1e9d0*/  LOP3.LUT R30, R30, 0x30, RZ, 0x3c, !PT ;  /* 0x000000301e1e7812 */ /* 0x000fc600078e3cff */
        /* <DEDUP_REMOVED lines=31> */
[----:B------:R0:W-:Y:S01]  /*1ebd0*/  STS.U8 [R30+UR9+0xc980], R100 ;  /* 0x00c980641e007988 */ /* 0x0001e20008000009 */
[----:B---3--:R-:W-:-:S05]  /*1ebe0*/  IADD3 R133, P5, PT, R36, R133, RZ ;  /* 0x0000008524857210 */ /* 0x008fca0007fbe0ff */
[----:B--2---:R-:W-:Y:S01]  /*1ebf0*/  IMAD.X R134, R38, 0x1, R134, P5 ;  /* 0x0000000126867824 */ /* 0x004fe200028e0686 */
[----:B------:R-:W-:Y:S01]  /*1ec00*/  STL [R1+0x150], R133 ;  /* 0x0001508501007387 */ /* 0x000fe20000100800 */
[----:B----4-:R-:W-:-:S05]  /*1ec10*/  IADD3 R128, P4, PT, R36, R128, RZ ;  /* 0x0000008024807210 */ /* 0x010fca0007f9e0ff */
[----:B------:R-:W-:Y:S01]  /*1ec20*/  IMAD.X R131, R38, 0x1, R131, P4 ;  /* 0x0000000126837824 */ /* 0x000fe200020e0683 */
[----:B------:R-:W-:-:S05]  /*1ec30*/  IADD3 R59, P3, PT, R36, R59, RZ ;  /* 0x0000003b243b7210 */ /* 0x000fca0007f7e0ff */
[----:B------:R2:W-:Y:S01]  /*1ec40*/  STL [R1+0x160], R59 ;  /* 0x0001603b01007387 */ /* 0x0005e20000100800 */
[----:B------:R-:W-:-:S03]  /*1ec50*/  IMAD.X R127, R38, 0x1, R127, P3 ;  /* 0x00000001267f7824 */ /* 0x000fc600018e067f */
[----:B------:R-:W-:Y:S04]  /*1ec60*/  STL [R1+0x158], R128 ;  /* 0x0001588001007387 */ /* 0x000fe80000100800 */
[----:B------:R-:W-:Y:S04]  /*1ec70*/  STL [R1+0x14c], R134 ;  /* 0x00014c8601007387 */ /* 0x000fe80000100800 */
[----:B------:R-:W-:Y:S04]  /*1ec80*/  STL [R1+0x154], R131 ;  /* 0x0001548301007387 */ /* 0x000fe80000100800 */
[----:B0-----:R-:W3:Y:S04]  /*1ec90*/  LDL.LU R48, [R1+0x1d0] ;  /* 0x0001d00001307983 */ /* 0x001ee80000300800 */
[----:B------:R-:W4:Y:S04]  /*1eca0*/  LDL.LU R58, [R1+0x1d8] ;  /* 0x0001d800013a7983 */ /* 0x000f280000300800 */
[----:B------:R-:W-:Y:S04]  /*1ecb0*/  STL [R1+0x15c], R127 ;  /* 0x00015c7f01007387 */ /* 0x000fe80000100800 */
[----:B-1----:R-:W4:Y:S04]  /*1ecc0*/  LDL.LU R49, [R1+0x1cc] ;  /* 0x0001cc0001317983 */ /* 0x002f280000300800 */
[----:B------:R-:W4:Y:S04]  /*1ecd0*/  LDL.LU R100, [R1+0x1d4] ;  /* 0x0001d40001647983 */ /* 0x000f280000300800 */
[----:B------:R-:W4:Y:S01]  /*1ece0*/  LDL.LU R55, [R1+0x1dc] ;  /* 0x0001dc0001377983 */ /* 0x000f220000300800 */
[----:B------:R-:W-:Y:S01]  /*1ecf0*/  PRMT R39, RZ, 0x7610, R39 ;  /* 0x00007610ff277816 */ /* 0x000fe20000000027 */
[----:B------:R-:W-:-:S02]  /*1ed00*/  @!P2 IMAD.MOV.U32 R42, RZ, RZ, R133 ;  /* 0x000000ffff2aa224 */ /* 0x000fc400078e0085 */
[----:B------:R-:W-:Y:S01]  /*1ed10*/  @!P2 IMAD.MOV.U32 R43, RZ, RZ, R134 ;  /* 0x000000ffff2ba224 */ /* 0x000fe200078e0086 */
[----:B------:R-:W-:Y:S02]  /*1ed20*/  PRMT R40, RZ, 0x7610, R40 ;  /* 0x00007610ff287816 */ /* 0x000fe40000000028 */
[C---:B------:R-:W-:Y:S02]  /*1ed30*/  IADD3 R121, P5, PT, R36.reuse, R121, RZ ;  /* 0x0000007924797210 */ /* 0x040fe40007fbe0ff */
[----:B------:R0:W4:Y:S01]  /*1ed40*/  @!P2 LDG.E.U8 R39, desc[UR18][R42.64] ;  /* 0x000000122a27a981 */ /* 0x000122000c1e1100 */
[C---:B------:R-:W-:Y:S02]  /*1ed50*/  IADD3 R117, P4, PT, R36.reuse, R117, RZ ;  /* 0x0000007524757210 */ /* 0x040fe40007f9e0ff */
[----:B------:R-:W-:Y:S01]  /*1ed60*/  IADD3 R114, P3, PT, R36, R114, RZ ;  /* 0x0000007224727210 */ /* 0x000fe20007f7e0ff */
[----:B------:R-:W-:Y:S02]  /*1ed70*/  IMAD.X R124, R38, 0x1, R124, P5 ;  /* 0x00000001267c7824 */ /* 0x000fe400028e067c */
[----:B0-----:R-:W-:-:S02]  /*1ed80*/  @!P2 IMAD.MOV.U32 R42, RZ, RZ, R128 ;  /* 0x000000ffff2aa224 */ /* 0x001fc400078e0080 */
[----:B------:R-:W-:Y:S02]  /*1ed90*/  @!P2 IMAD.MOV.U32 R43, RZ, RZ, R131 ;  /* 0x000000ffff2ba224 */ /* 0x000fe400078e0083 */
[----:B------:R-:W-:-:S03]  /*1eda0*/  IMAD.X R120, R38, 0x1, R120, P4 ;  /* 0x0000000126787824 */ /* 0x000fc600020e0678 */
[----:B------:R0:W4:Y:S01]  /*1edb0*/  @!P2 LDG.E.U8 R40, desc[UR18][R42.64] ;  /* 0x000000122a28a981 */ /* 0x000122000c1e1100 */
[----:B------:R-:W-:Y:S01]  /*1edc0*/  IMAD.X R115, R38, 0x1, R115, P3 ;  /* 0x0000000126737824 */ /* 0x000fe200018e0673 */
[----:B------:R-:W-:Y:S01]  /*1edd0*/  PRMT R41, RZ, 0x7610, R41 ;  /* 0x00007610ff297816 */ /* 0x000fe20000000029 */
[----:B0-----:R-:W-:Y:S02]  /*1ede0*/  @!P2 IMAD.MOV.U32 R42, RZ, RZ, R59 ;  /* 0x000000ffff2aa224 */ /* 0x001fe400078e003b */
[----:B--2---:R-:W2:Y:S04]  /*1edf0*/  LDL.LU R59, [R1+0x220] ;  /* 0x00022000013b7983 */ /* 0x004ea80000300800 */
[----:B------:R-:W-:Y:S04]  /*1ee00*/  STL [R1+0x190], R121 ;  /* 0x0001907901007387 */ /* 0x000fe80000100800 */
[----:B------:R-:W-:Y:S04]  /*1ee10*/  STL [R1+0x1a0], R114 ;  /* 0x0001a07201007387 */ /* 0x000fe80000100800 */
[----:B------:R-:W-:Y:S04]  /*1ee20*/  STL [R1+0x198], R117 ;  /* 0x0001987501007387 */ /* 0x000fe80000100800 */
[----:B------:R-:W-:Y:S01]  /*1ee30*/  STL [R1+0x18c], R124 ;  /* 0x00018c7c01007387 */ /* 0x000fe20000100800 */
[----:B------:R-:W-:-:S03]  /*1ee40*/  @!P2 IMAD.MOV.U32 R43, RZ, RZ, R127 ;  /* 0x000000ffff2ba224 */ /* 0x000fc600078e007f */
[----:B------:R-:W-:Y:S04]  /*1ee50*/  STL [R1+0x194], R120 ;  /* 0x0001947801007387 */ /* 0x000fe80000100800 */
[----:B------:R-:W2:Y:S04]  /*1ee60*/  LDL.LU R52, [R1+0x210] ;  /* 0x0002100001347983 */ /* 0x000ea80000300800 */
[----:B------:R0:W-:Y:S01]  /*1ee70*/  STS.U8 [R30+UR9+0xc180], R102 ;  /* 0x00c180661e007988 */ /* 0x0001e20008000009 */
[----:B------:R-:W-:-:S03]  /*1ee80*/  @!P2 IMAD.MOV.U32 R46, RZ, RZ, R121 ;  /* 0x000000ffff2ea224 */ /* 0x000fc600078e0079 */
[----:B------:R1:W2:Y:S04]  /*1ee90*/  @!P2 LDG.E.U8 R41, desc[UR18][R42.64] ;  /* 0x000000122a29a981 */ /* 0x0002a8000c1e1100 */
[----:B0-----:R-:W2:Y:S04]  /*1eea0*/  LDL.LU R102, [R1+0x218] ;  /* 0x0002180001667983 */ /* 0x001ea80000300800 */
[----:B------:R-:W-:Y:S01]  /*1eeb0*/  STL [R1+0x19c], R115 ;  /* 0x00019c7301007387 */ /* 0x000fe20000100800 */
[----:B-1----:R-:W-:-:S03]  /*1eec0*/  PRMT R42, RZ, 0x7610, R42 ;  /* 0x00007610ff2a7816 */ /* 0x002fc6000000002a */
[----:B------:R-:W2:Y:S01]  /*1eed0*/  LDL.LU R53, [R1+0x20c] ;  /* 0x00020c0001357983 */ /* 0x000ea20000300800 */
[----:B------:R-:W-:-:S03]  /*1eee0*/  @!P2 IMAD.MOV.U32 R47, RZ, RZ, R124 ;  /* 0x000000ffff2fa224 */ /* 0x000fc600078e007c */
[----:B------:R-:W2:Y:S01]  /*1eef0*/  LDL.LU R103, [R1+0x214] ;  /* 0x0002140001677983 */ /* 0x000ea20000300800 */
[----:B------:R-:W-:-:S03]  /*1ef00*/  PRMT R43, RZ, 0x7610, R43 ;  /* 0x00007610ff2b7816 */ /* 0x000fc6000000002b */
[----:B------:R0:W-:Y:S04]  /*1ef10*/  STS.U8 [R30+UR9+0xcd80], R99 ;  /* 0x00cd80631e007988 */ /* 0x0001e80008000009 */
[----:B------:R1:W2:Y:S04]  /*1ef20*/  @!P2 LDG.E.U8 R42, desc[UR18][R46.64] ;  /* 0x000000122e2aa981 */ /* 0x0002a8000c1e1100 */
[----:B0-----:R-:W2:Y:S01]  /*1ef30*/  LDL.LU R99, [R1+0x21c] ;  /* 0x00021c0001637983 */ /* 0x001ea20000300800 */
[----:B-1----:R-:W-:Y:S02]  /*1ef40*/  @!P2 IMAD.MOV.U32 R46, RZ, RZ, R117 ;  /* 0x000000ffff2ea224 */ /* 0x002fe400078e0075 */
[----:B------:R-:W-:Y:S01]  /*1ef50*/  @!P2 IMAD.MOV.U32 R47, RZ, RZ, R120 ;  /* 0x000000ffff2fa224 */ /* 0x000fe200078e0078 */
[----:B------:R-:W-:-:S02]  /*1ef60*/  PRMT R44, RZ, 0x7610, R44 ;  /* 0x00007610ff2c7816 */ /* 0x000fc4000000002c */
[----:B------:R-:W-:Y:S02]  /*1ef70*/  IADD3 R113, P3, PT, R36, R113, RZ ;  /* 0x0000007124717210 */ /* 0x000fe40007f7e0ff */
[----:B------:R0:W2:Y:S01]  /*1ef80*/  @!P2 LDG.E.U8 R43, desc[UR18][R46.64] ;  /* 0x000000122e2ba981 */ /* 0x0000a2000c1e1100 */
[----:B------:R-:W-:-:S03]  /*1ef90*/  PRMT R45, RZ, 0x7610, R45 ;  /* 0x00007610ff2d7816 */ /* 0x000fc6000000002d */
[----:B------:R1:W-:Y:S01]  /*1efa0*/  STS.U8 [R30+UR9+0xd180], R98 ;  /* 0x00d180621e007988 */ /* 0x0003e20008000009 */
[----:B0-----:R-:W-:Y:S02]  /*1efb0*/  @!P2 IMAD.MOV.U32 R46, RZ, RZ, R114 ;  /* 0x000000ffff2ea224 */ /* 0x001fe400078e0072 */
[----:B------:R-:W-:Y:S01]  /*1efc0*/  @!P2 IMAD.MOV.U32 R47, RZ, RZ, R115 ;  /* 0x000000ffff2fa224 */ /* 0x000fe200078e0073 */
[----:B-1----:R-:W2:Y:S04]  /*1efd0*/  LDL.LU R98, [R1+0x280] ;  /* 0x0002800001627983 */ /* 0x002ea80000300800 */
[----:B------:R0:W2:Y:S02]  /*1efe0*/  @!P2 LDG.E.U8 R44, desc[UR18][R46.64] ;  /* 0x000000122e2ca981 */ /* 0x0000a4000c1e1100 */
[----:B0-----:R-:W-:-:S02]  /*1eff0*/  PRMT R46, RZ, 0x7610, R46 ;  /* 0x00007610ff2e7816 */ /* 0x001fc4000000002e */
[C---:B---3--:R-:W-:Y:S02]  /*1f000*/  IADD3 R48, P5, PT, R36.reuse, R48, RZ ;  /* 0x0000003024307210 */ /* 0x048fe40007fbe0ff */
[----:B----4-:R-:W-:-:S03]  /*1f010*/  IADD3 R58, P4, PT, R36, R58, RZ ;  /* 0x0000003a243a7210 */ /* 0x010fc60007f9e0ff */
[----:B------:R0:W-:Y:S04]  /*1f020*/  STL [R1+0x1d0], R48 ;  /* 0x0001d03001007387 */ /* 0x0001e80000100800 */
[----:B------:R-:W-:Y:S01]  /*1f030*/  STL [R1+0x1e0], R113 ;  /* 0x0001e07101007387 */ /* 0x000fe20000100800 */
[----:B------:R-:W-:-:S03]  /*1f040*/  IMAD.X R49, R38, 0x1, R49, P5 ;  /* 0x0000000126317824 */ /* 0x000fc600028e0631 */
[----:B------:R-:W-:Y:S01]  /*1f050*/  STL [R1+0x1d8], R58 ;  /* 0x0001d83a01007387 */ /* 0x000fe20000100800 */
[----:B------:R-:W-:-:S03]  /*1f060*/  IMAD.X R100, R38, 0x1, R100, P4 ;  /* 0x0000000126647824 */ /* 0x000fc600020e0664 */
[----:B------:R1:W-:Y:S04]  /*1f070*/  STL [R1+0x1cc], R49 ;  /* 0x0001cc3101007387 */ /* 0x0003e80000100800 */
[----:B------:R0:W3:Y:S01]  /*1f080*/  @!P2 LDG.E.U8 R45, desc[UR18][R48.64] ;  /* 0x00000012302da981 */ /* 0x0000e2000c1e1100 */
[----:B------:R-:W-:-:S03]  /*1f090*/  IMAD.X R55, R38, 0x1, R55, P3 ;  /* 0x0000000126377824 */ /* 0x000fc600018e0637 */
[----:B------:R-:W-:Y:S04]  /*1f0a0*/  STL [R1+0x1d4], R100 ;  /* 0x0001d46401007387 */ /* 0x000fe80000100800 */
[----:B------:R-:W4:Y:S01]  /*1f0b0*/  LDL.LU R54, [R1+0x270] ;  /* 0x0002700001367983 */ /* 0x000f220000300800 */
[----:B0-----:R-:W-:Y:S02]  /*1f0c0*/  @!P2 IMAD.MOV.U32 R48, RZ, RZ, R58 ;  /* 0x000000ffff30a224 */ /* 0x001fe400078e003a */
[----:B-1----:R-:W-:Y:S01]  /*1f0d0*/  @!P2 IMAD.MOV.U32 R49, RZ, RZ, R100 ;  /* 0x000000ffff31a224 */ /* 0x002fe200078e0064 */
[----:B------:R-:W3:Y:S04]  /*1f0e0*/  LDL.LU R105, [R1+0x278] ;  /* 0x0002780001697983 */ /* 0x000ee80000300800 */
[----:B------:R0:W3:Y:S04]  /*1f0f0*/  @!P2 LDG.E.U8 R46, desc[UR18][R48.64] ;  /* 0x00000012302ea981 */ /* 0x0000e8000c1e1100 */
[----:B------:R1:W-:Y:S01]  /*1f100*/  STL [R1+0x1dc], R55 ;  /* 0x0001dc3701007387 */ /* 0x0003e20000100800 */
[----:B0-----:R-:W-:-:S03]  /*1f110*/  @!P2 IMAD.MOV.U32 R49, RZ, RZ, R55 ;  /* 0x000000ffff31a224 */ /* 0x001fc600078e0037 */
[----:B-1----:R-:W3:Y:S04]  /*1f120*/  LDL.LU R55, [R1+0x26c] ;  /* 0x00026c0001377983 */ /* 0x002ee80000300800 */
[----:B------:R-:W3:Y:S04]  /*1f130*/  LDL.LU R106, [R1+0x274] ;  /* 0x00027400016a7983 */ /* 0x000ee80000300800 */
[----:B------:R-:W3:Y:S01]  /*1f140*/  LDL.LU R100, [R1+0x27c] ;  /* 0x00027c0001647983 */ /* 0x000ee20000300800 */
[----:B------:R-:W-:Y:S01]  /*1f150*/  PRMT R47, RZ, 0x7610, R47 ;  /* 0x00007610ff2f7816 */ /* 0x000fe2000000002f */
[----:B------:R-:W-:Y:S01]  /*1f160*/  @!P2 IMAD.MOV.U32 R48, RZ, RZ, R113 ;  /* 0x000000ffff30a224 */ /* 0x000fe200078e0071 */
[----:B--2---:R-:W-:Y:S01]  /*1f170*/  IADD3 R59, P3, PT, R36, R59, RZ ;  /* 0x0000003b243b7210 */ /* 0x004fe20007f7e0ff */
[----:B------:R0:W-:Y:S04]  /*1f180*/  STS.U8 [R30+UR9+0xc580], R101 ;  /* 0x00c580651e007988 */ /* 0x0001e80008000009 */
[----:B------:R1:W2:Y:S04]  /*1f190*/  @!P2 LDG.E.U8 R47, desc[UR18][R48.64] ;  /* 0x00000012302fa981 */ /* 0x0002a8000c1e1100 */
[----:B0-----:R-:W2:Y:S01]  /*1f1a0*/  LDL.LU R101, [R1+0x2c0] ;  /* 0x0002c00001657983 */ /* 0x001ea20000300800 */
[----:B-1----:R-:W-:-:S02]  /*1f1b0*/  PRMT R48, RZ, 0x7610, R48 ;  /* 0x00007610ff307816 */ /* 0x002fc40000000030 */
[----:B------:R-:W-:Y:S02]  /*1f1c0*/  IADD3 R52, P5, PT, R36, R52, RZ ;  /* 0x0000003424347210 */ /* 0x000fe40007fbe0ff */
[----:B------:R-:W-:-:S03]  /*1f1d0*/  PRMT R49, RZ, 0x7610, R49 ;  /* 0x00007610ff317816 */ /* 0x000fc60000000031 */
[----:B------:R0:W-:Y:S01]  /*1f1e0*/  STL [R1+0x210], R52 ;  /* 0x0002103401007387 */ /* 0x0001e20000100800 */
[----:B------:R-:W-:-:S03]  /*1f1f0*/  IADD3 R102, P4, PT, R36, R102, RZ ;  /* 0x0000006624667210 */ /* 0x000fc60007f9e0ff */
[----:B------:R-:W-:Y:S01]  /*1f200*/  STL [R1+0x220], R59 ;  /* 0x0002203b01007387 */ /* 0x000fe20000100800 */
[----:B------:R-:W-:-:S03]  /*1f210*/  IMAD.X R53, R38, 0x1, R53, P5 ;  /* 0x0000000126357824 */ /* 0x000fc600028e0635 */
[----:B------:R-:W-:Y:S01]  /*1f220*/  STL [R1+0x218], R102 ;  /* 0x0002186601007387 */ /* 0x000fe20000100800 */
[----:B------:R-:W-:-:S03]  /*1f230*/  IMAD.X R103, R38, 0x1, R103, P4 ;  /* 0x0000000126677824 */ /* 0x000fc600020e0667 */
[----:B------:R1:W-:Y:S04]  /*1f240*/  STL [R1+0x20c], R53 ;  /* 0x00020c3501007387 */ /* 0x0003e80000100800 */
[----:B------:R0:W2:Y:S04]  /*1f250*/  @!P2 LDG.E.U8 R48, desc[UR18][R52.64] ;  /* 0x000000123430a981 */ /* 0x0000a8000c1e1100 */
[----:B------:R1:W-:Y:S04]  /*1f260*/  STL [R1+0x214], R103 ;  /* 0x0002146701007387 */ /* 0x0003e80000100800 */
[----:B------:R-:W2:Y:S01]  /*1f270*/  LDL.LU R58, [R1+0x2b0] ;  /* 0x0002b000013a7983 */ /* 0x000ea20000300800 */
[----:B------:R-:W-:-:S02]  /*1f280*/  IMAD.X R99, R38, 0x1, R99, P3 ;  /* 0x0000000126637824 */ /* 0x000fc400018e0663 */
[----:B0-----:R-:W-:Y:S01]  /*1f290*/  @!P2 IMAD.MOV.U32 R52, RZ, RZ, R102 ;  /* 0x000000ffff34a224 */ /* 0x001fe200078e0066 */
[----:B------:R-:W2:Y:S01]  /*1f2a0*/  LDL.LU R104, [R1+0x2b8] ;  /* 0x0002b80001687983 */ /* 0x000ea20000300800 */
[----:B-1----:R-:W-:-:S03]  /*1f2b0*/  @!P2 IMAD.MOV.U32 R53, RZ, RZ, R103 ;  /* 0x000000ffff35a224 */ /* 0x002fc600078e0067 */
[----:B------:R0:W-:Y:S04]  /*1f2c0*/  STL [R1+0x21c], R99 ;  /* 0x00021c6301007387 */ /* 0x0001e80000100800 */
[----:B------:R1:W2:Y:S02]  /*1f2d0*/  @!P2 LDG.E.U8 R49, desc[UR18][R52.64] ;  /* 0x000000123431a981 */ /* 0x0002a4000c1e1100 */
[----:B-1----:R-:W-:Y:S02]  /*1f2e0*/  @!P2 IMAD.MOV.U32 R52, RZ, RZ, R59 ;  /* 0x000000ffff34a224 */ /* 0x002fe400078e003b */
[----:B------:R-:W2:Y:S04]  /*1f2f0*/  LDL.LU R59, [R1+0x2ac] ;  /* 0x0002ac00013b7983 */ /* 0x000ea80000300800 */
[----:B------:R-:W2:Y:S04]  /*1f300*/  LDL.LU R107, [R1+0x2b4] ;  /* 0x0002b400016b7983 */ /* 0x000ea80000300800 */
[----:B------:R-:W2:Y:S01]  /*1f310*/  LDL.LU R103, [R1+0x2bc] ;  /* 0x0002bc0001677983 */ /* 0x000ea20000300800 */
[----:B------:R-:W-:-:S03]  /*1f320*/  IADD3 R98, P3, PT, R36, R98, RZ ;  /* 0x0000006224627210 */ /* 0x000fc60007f7e0ff */
[----:B------:R-:W2:Y:S01]  /*1f330*/  LDL.LU R102, [R1+0x300] ;  /* 0x0003000001667983 */ /* 0x000ea20000300800 */
[----:B------:R-:W-:Y:S01]  /*1f340*/  @!P2 IMAD.MOV.U32 R53, RZ, RZ, R99 ;  /* 0x000000ffff35a224 */ /* 0x000fe200078e0063 */
[----:B------:R-:W-:Y:S02]  /*1f350*/  PRMT R51, RZ, 0x7610, R51 ;  /* 0x00007610ff337816 */ /* 0x000fe40000000033 */
[----:B------:R1:W-:Y:S01]  /*1f360*/  STS.U8 [R30+UR9+0xe980], R109 ;  /* 0x00e9806d1e007988 */ /* 0x0003e20008000009 */
[C---:B----4-:R-:W-:Y:S02]  /*1f370*/  IADD3 R54, P5, PT, R36.reuse, R54, RZ ;  /* 0x0000003624367210 */ /* 0x050fe40007fbe0ff */
[----:B---3--:R-:W-:-:S03]  /*1f380*/  IADD3 R105, P4, PT, R36, R105, RZ ;  /* 0x0000006924697210 */ /* 0x008fc60007f9e0ff */
[----:B------:R-:W-:Y:S04]  /*1f390*/  STL [R1+0x270], R54 ;  /* 0x0002703601007387 */ /* 0x000fe80000100800 */
[----:B------:R-:W-:Y:S04]  /*1f3a0*/  STL [R1+0x280], R98 ;  /* 0x0002806201007387 */ /* 0x000fe80000100800 */
[----:B------:R-:W-:Y:S01]  /*1f3b0*/  STL [R1+0x278], R105 ;  /* 0x0002786901007387 */ /* 0x000fe20000100800 */
[C---:B------:R-:W-:Y:S02]  /*1f3c0*/  IMAD.X R55, R38.reuse, 0x1, R55, P5 ;  /* 0x0000000126377824 */ /* 0x040fe400028e0637 */
[----:B------:R-:W-:-:S03]  /*1f3d0*/  IMAD.X R106, R38, 0x1, R106, P4 ;  /* 0x00000001266a7824 */ /* 0x000fc600020e066a */
[----:B------:R3:W-:Y:S01]  /*1f3e0*/  STL [R1+0x26c], R55 ;  /* 0x00026c3701007387 */ /* 0x0007e20000100800 */
[----:B------:R-:W-:-:S03]  /*1f3f0*/  IMAD.X R100, R38, 0x1, R100, P3 ;  /* 0x0000000126647824 */ /* 0x000fc600018e0664 */
[----:B------:R4:W-:Y:S04]  /*1f400*/  STL [R1+0x274], R106 ;  /* 0x0002746a01007387 */ /* 0x0009e80000100800 */
[----:B0-----:R-:W2:Y:S04]  /*1f410*/  LDL.LU R99, [R1+0x2f0] ;  /* 0x0002f00001637983 */ /* 0x001ea80000300800 */
[----:B------:R-:W2:Y:S04]  /*1f420*/  LDL.LU R108, [R1+0x2f8] ;  /* 0x0002f800016c7983 */ /* 0x000ea80000300800 */
[----:B------:R0:W-:Y:S04]  /*1f430*/  STL [R1+0x27c], R100 ;  /* 0x00027c6401007387 */ /* 0x0001e80000100800 */
[----:B-1----:R-:W2:Y:S04]  /*1f440*/  LDL.LU R109, [R1+0x2ec] ;  /* 0x0002ec00016d7983 */ /* 0x002ea80000300800 */
[----:B------:R-:W2:Y:S04]  /*1f450*/  LDL.LU R113, [R1+0x2f4] ;  /* 0x0002f40001717983 */ /* 0x000ea80000300800 */
[----:B------:R3:W2:Y:S02]  /*1f460*/  @!P2 LDG.E.U8 R51, desc[UR18][R54.64] ;  /* 0x000000123633a981 */ /* 0x0006a4000c1e1100 */
[----:B---3--:R-:W-:-:S02]  /*1f470*/  @!P2 IMAD.MOV.U32 R55, RZ, RZ, R106 ;  /* 0x000000ffff37a224 */ /* 0x008fc400078e006a */
[----:B----4-:R-:W3:Y:S01]  /*1f480*/  LDL.LU R106, [R1+0x2fc] ;  /* 0x0002fc00016a7983 */ /* 0x010ee20000300800 */
[----:B------:R-:W-:Y:S01]  /*1f490*/  PRMT R50, RZ, 0x7610, R50 ;  /* 0x00007610ff327816 */ /* 0x000fe20000000032 */
[----:B------:R-:W-:-:S05]  /*1f4a0*/  @!P2 IMAD.MOV.U32 R54, RZ, RZ, R105 ;  /* 0x000000ffff36a224 */ /* 0x000fca00078e0069 */
[----:B------:R1:W4:Y:S01]  /*1f4b0*/  @!P2 LDG.E.U8 R50, desc[UR18][R52.64] ;  /* 0x000000123432a981 */ /* 0x000322000c1e1100 */
[----:B--2---:R-:W-:Y:S02]  /*1f4c0*/  IADD3 R101, P3, PT, R36, R101, RZ ;  /* 0x0000006524657210 */ /* 0x004fe40007f7e0ff */
[----:B-1----:R-:W-:Y:S02]  /*1f4d0*/  PRMT R52, RZ, 0x7610, R52 ;  /* 0x00007610ff347816 */ /* 0x002fe40000000034 */
[----:B------:R-:W-:-:S04]  /*1f4e0*/  PRMT R53, RZ, 0x7610, R53 ;  /* 0x00007610ff357816 */ /* 0x000fc80000000035 */
[----:B------:R1:W2:Y:S01]  /*1f4f0*/  @!P2 LDG.E.U8 R52, desc[UR18][R54.64] ;  /* 0x000000123634a981 */ /* 0x0002a2000c1e1100 */
[C---:B------:R-:W-:Y:S02]  /*1f500*/  IADD3 R58, P5, PT, R36.reuse, R58, RZ ;  /* 0x0000003a243a7210 */ /* 0x040fe40007fbe0ff */
[----:B------:R-:W-:Y:S01]  /*1f510*/  IADD3 R104, P4, PT, R36, R104, RZ ;  /* 0x0000006824687210 */ /* 0x000fe20007f9e0ff */
[----:B-1----:R-:W-:Y:S02]  /*1f520*/  @!P2 IMAD.MOV.U32 R54, RZ, RZ, R98 ;  /* 0x000000ffff36a224 */ /* 0x002fe400078e0062 */
[----:B------:R-:W-:Y:S02]  /*1f530*/  @!P2 IMAD.MOV.U32 R55, RZ, RZ, R100 ;  /* 0x000000ffff37a224 */ /* 0x000fe400078e0064 */
[----:B0-----:R-:W2:Y:S04]  /*1f540*/  LDL.LU R100, [R1+0x338] ;  /* 0x0003380001647983 */ /* 0x001ea80000300800 */
[----:B------:R0:W-:Y:S04]  /*1f550*/  STL [R1+0x2b0], R58 ;  /* 0x0002b03a01007387 */ /* 0x0001e80000100800 */
[----:B------:R1:W4:Y:S01]  /*1f560*/  @!P2 LDG.E.U8 R53, desc[UR18][R54.64] ;  /* 0x000000123635a981 */ /* 0x000322000c1e1100 */
[----:B------:R-:W-:-:S03]  /*1f570*/  IMAD.X R59, R38, 0x1, R59, P5 ;  /* 0x00000001263b7824 */ /* 0x000fc600028e063b */
[----:B------:R-:W-:Y:S01]  /*1f580*/  STL [R1+0x2c0], R101 ;  /* 0x0002c06501007387 */ /* 0x000fe20000100800 */
[----:B------:R-:W-:-:S03]  /*1f590*/  IMAD.X R107, R38, 0x1, R107, P4 ;  /* 0x00000001266b7824 */ /* 0x000fc600020e066b */
[----:B------:R-:W-:Y:S01]  /*1f5a0*/  STL [R1+0x2b8], R104 ;  /* 0x0002b86801007387 */ /* 0x000fe20000100800 */
[----:B-1----:R-:W-:Y:S01]  /*1f5b0*/  PRMT R54, RZ, 0x7610, R54 ;  /* 0x00007610ff367816 */ /* 0x002fe20000000036 */
[----:B------:R-:W-:Y:S02]  /*1f5c0*/  IMAD.X R103, R38, 0x1, R103, P3 ;  /* 0x0000000126677824 */ /* 0x000fe400018e0667 */
[----:B------:R1:W-:Y:S04]  /*1f5d0*/  STL [R1+0x2ac], R59 ;  /* 0x0002ac3b01007387 */ /* 0x0003e80000100800 */
[----:B------:R0:W-:Y:S01]  /*1f5e0*/  STL [R1+0x2b4], R107 ;  /* 0x0002b46b01007387 */ /* 0x0001e20000100800 */
[----:B------:R-:W-:-:S03]  /*1f5f0*/  PRMT R55, RZ, 0x7610, R55 ;  /* 0x00007610ff377816 */ /* 0x000fc60000000037 */
[----:B------:R-:W4:Y:S04]  /*1f600*/  LDL.LU R98, [R1+0x328] ;  /* 0x0003280001627983 */ /* 0x000f280000300800 */
[----:B------:R-:W4:Y:S04]  /*1f610*/  LDL.LU R105, [R1+0x330] ;  /* 0x0003300001697983 */ /* 0x000f280000300800 */
[----:B------:R0:W4:Y:S04]  /*1f620*/  @!P2 LDG.E.U8 R54, desc[UR18][R58.64] ;  /* 0x000000123a36a981 */ /* 0x000128000c1e1100 */
[----:B------:R1:W-:Y:S01]  /*1f630*/  STL [R1+0x2bc], R103 ;  /* 0x0002bc6701007387 */ /* 0x0003e20000100800 */
[----:B0-----:R-:W-:-:S02]  /*1f640*/  @!P2 IMAD.MOV.U32 R58, RZ, RZ, R104 ;  /* 0x000000ffff3aa224 */ /* 0x001fc400078e0068 */
[----:B-1----:R-:W-:Y:S01]  /*1f650*/  @!P2 IMAD.MOV.U32 R59, RZ, RZ, R107 ;  /* 0x000000ffff3ba224 */ /* 0x002fe200078e006b */
[----:B------:R-:W4:Y:S04]  /*1f660*/  LDL.LU R104, [R1+0x324] ;  /* 0x0003240001687983 */ /* 0x000f280000300800 */
[----:B------:R-:W4:Y:S04]  /*1f670*/  LDL.LU R107, [R1+0x32c] ;  /* 0x00032c00016b7983 */ /* 0x000f280000300800 */
[----:B------:R0:W4:Y:S02]  /*1f680*/  @!P2 LDG.E.U8 R55, desc[UR18][R58.64] ;  /* 0x000000123a37a981 */ /* 0x000124000c1e1100 */
[----:B0-----:R-:W-:-:S02]  /*1f690*/  @!P2 IMAD.MOV.U32 R59, RZ, RZ, R103 ;  /* 0x000000ffff3ba224 */ /* 0x001fc400078e0067 */
[----:B------:R-:W4:Y:S01]  /*1f6a0*/  LDL.LU R103, [R1+0x334] ;  /* 0x0003340001677983 */ /* 0x000f220000300800 */
[----:B------:R-:W-:Y:S01]  /*1f6b0*/  PRMT R56, RZ, 0x7610, R56 ;  /* 0x00007610ff387816 */ /* 0x000fe20000000038 */
[----:B------:R-:W-:Y:S01]  /*1f6c0*/  @!P2 IMAD.MOV.U32 R58, RZ, RZ, R101 ;  /* 0x000000ffff3aa224 */ /* 0x000fe200078e0065 */
[----:B------:R-:W-:Y:S01]  /*1f6d0*/  IADD3 R102, P3, PT, R36, R102, RZ ;  /* 0x0000006624667210 */ /* 0x000fe20007f7e0ff */
[----:B------:R-:W4:Y:S01]  /*1f6e0*/  LDL.LU R101, [R1+0x370] ;  /* 0x0003700001657983 */ /* 0x000f220000300800 */
[----:B------:R-:W-:-:S03]  /*1f6f0*/  PRMT R57, RZ, 0x7610, R57 ;  /* 0x00007610ff397816 */ /* 0x000fc60000000039 */
[----:B------:R0:W4:Y:S01]  /*1f700*/  @!P2 LDG.E.U8 R56, desc[UR18][R58.64] ;  /* 0x000000123a38a981 */ /* 0x000122000c1e1100 */
[----:B------:R-:W-:Y:S02]  /*1f710*/  PRMT R60, RZ, 0x7610, R60 ;  /* 0x00007610ff3c7816 */ /* 0x000fe4000000003c */
[C---:B------:R-:W-:Y:S02]  /*1f720*/  IADD3 R99, P5, PT, R36.reuse, R99, RZ ;  /* 0x0000006324637210 */ /* 0x040fe40007fbe0ff */
[----:B------:R-:W-:-:S03]  /*1f730*/  IADD3 R108, P4, PT, R36, R108, RZ ;  /* 0x0000006c246c7210 */ /* 0x000fc60007f9e0ff */
[----:B------:R1:W-:Y:S01]  /*1f740*/  STL [R1+0x2f0], R99 ;  /* 0x0002f06301007387 */ /* 0x0003e20000100800 */
[----:B0-----:R-:W-:-:S03]  /*1f750*/  @!P2 IMAD.MOV.U32 R58, RZ, RZ, R99 ;  /* 0x000000ffff3aa224 */ /* 0x001fc600078e0063 */
[----:B------:R-:W-:Y:S01]  /*1f760*/  STL [R1+0x300], R102 ;  /* 0x0003006601007387 */ /* 0x000fe20000100800 */
[----:B------:R-:W-:-:S03]  /*1f770*/  IMAD.X R109, R38, 0x1, R109, P5 ;  /* 0x00000001266d7824 */ /* 0x000fc600028e066d */
[----:B------:R-:W-:Y:S01]  /*1f780*/  STL [R1+0x2f8], R108 ;  /* 0x0002f86c01007387 */ /* 0x000fe20000100800 */
[----:B------:R-:W-:-:S03]  /*1f790*/  IMAD.X R113, R38, 0x1, R113, P4 ;  /* 0x0000000126717824 */ /* 0x000fc600020e0671 */
[----:B------:R0:W-:Y:S01]  /*1f7a0*/  STL [R1+0x2ec], R109 ;  /* 0x0002ec6d01007387 */ /* 0x0001e20000100800 */
[----:B------:R-:W-:-:S03]  /*1f7b0*/  @!P2 IMAD.MOV.U32 R59, RZ, RZ, R109 ;  /* 0x000000ffff3ba224 */ /* 0x000fc600078e006d */
[----:B------:R3:W-:Y:S04]  /*1f7c0*/  STL [R1+0x2f4], R113 ;  /* 0x0002f47101007387 */ /* 0x0007e80000100800 */
[----:B-1----:R-:W4:Y:S04]  /*1f7d0*/  LDL.LU R99, [R1+0x340] ;  /* 0x0003400001637983 */ /* 0x002f280000300800 */
[----:B0-----:R-:W4:Y:S01]  /*1f7e0*/  LDL.LU R109, [R1+0x368] ;  /* 0x00036800016d7983 */ /* 0x001f220000300800 */
[----:B---3--:R-:W-:-:S03]  /*1f7f0*/  IMAD.X R106, R38, 0x1, R106, P3 ;  /* 0x00000001266a7824 */ /* 0x008fc600018e066a */
[----:B------:R0:W3:Y:S04]  /*1f800*/  @!P2 LDG.E.U8 R57, desc[UR18][R58.64] ;  /* 0x000000123a39a981 */ /* 0x0000e8000c1e1100 */
[----:B------:R1:W-:Y:S01]  /*1f810*/  STL [R1+0x2fc], R106 ;  /* 0x0002fc6a01007387 */ /* 0x0003e20000100800 */
[----:B0-----:R-:W-:Y:S02]  /*1f820*/  @!P2 IMAD.MOV.U32 R58, RZ, RZ, R108 ;  /* 0x000000ffff3aa224 */ /* 0x001fe400078e006c */
[----:B------:R-:W-:Y:S01]  /*1f830*/  @!P2 IMAD.MOV.U32 R59, RZ, RZ, R113 ;  /* 0x000000ffff3ba224 */ /* 0x000fe200078e0071 */
[----:B------:R-:W3:Y:S04]  /*1f840*/  LDL.LU R108, [R1+0x33c] ;  /* 0x00033c00016c7983 */ /* 0x000ee80000300800 */
[----:B------:R-:W3:Y:S04]  /*1f850*/  LDL.LU R113, [R1+0x364] ;  /* 0x0003640001717983 */ /* 0x000ee80000300800 */
[----:B------:R0:W3:Y:S02]  /*1f860*/  @!P2 LDG.E.U8 R60, desc[UR18][R58.64] ;  /* 0x000000123a3ca981 */ /* 0x0000e4000c1e1100 */
[----:B0-----:R-:W-:-:S02]  /*1f870*/  @!P2 IMAD.MOV.U32 R59, RZ, RZ, R106 ;  /* 0x000000ffff3ba224 */ /* 0x001fc400078e006a */
[----:B-1----:R-:W3:Y:S01]  /*1f880*/  LDL.LU R106, [R1+0x36c] ;  /* 0x00036c00016a7983 */ /* 0x002ee20000300800 */
[----:B------:R-:W-:Y:S01]  /*1f890*/  PRMT R61, RZ, 0x7610, R61 ;  /* 0x00007610ff3d7816 */ /* 0x000fe2000000003d */
[----:B------:R-:W-:Y:S01]  /*1f8a0*/  @!P2 IMAD.MOV.U32 R58, RZ, RZ, R102 ;  /* 0x000000ffff3aa224 */ /* 0x000fe200078e0066 */
[----:B--2---:R-:W-:Y:S01]  /*1f8b0*/  IADD3 R100, P3, PT, R36, R100, RZ ;  /* 0x0000006424647210 */ /* 0x004fe20007f7e0ff */
[----:B------:R-:W2:Y:S01]  /*1f8c0*/  LDL.LU R102, [R1+0x3a8] ;  /* 0x0003a80001667983 */ /* 0x000ea20000300800 */
[----:B------:R-:W-:-:S03]  /*1f8d0*/  PRMT R62, RZ, 0x7610, R62 ;  /* 0x00007610ff3e7816 */ /* 0x000fc6000000003e */
[----:B------:R0:W2:Y:S01]  /*1f8e0*/  @!P2 LDG.E.U8 R61, desc[UR18][R58.64] ;  /* 0x000000123a3da981 */ /* 0x0000a2000c1e1100 */
[----:B------:R-:W-:Y:S02]  /*1f8f0*/  PRMT R63, RZ, 0x7610, R63 ;  /* 0x00007610ff3f7816 */ /* 0x000fe4000000003f */
[C---:B----4-:R-:W-:Y:S02]  /*1f900*/  IADD3 R98, P5, PT, R36.reuse, R98, RZ ;  /* 0x0000006224627210 */ /* 0x050fe40007fbe0ff */
[----:B------:R-:W-:-:S03]  /*1f910*/  IADD3 R105, P4, PT, R36, R105, RZ ;  /* 0x0000006924697210 */ /* 0x000fc60007f9e0ff */
[----:B------:R1:W-:Y:S01]  /*1f920*/  STL [R1+0x328], R98 ;  /* 0x0003286201007387 */ /* 0x0003e20000100800 */
[----:B0-----:R-:W-:-:S03]  /*1f930*/  @!P2 IMAD.MOV.U32 R58, RZ, RZ, R98 ;  /* 0x000000ffff3aa224 */ /* 0x001fc600078e0062 */
[----:B------:R-:W-:Y:S04]  /*1f940*/  STL [R1+0x338], R100 ;  /* 0x0003386401007387 */ /* 0x000fe80000100800 */
[----:B------:R-:W-:Y:S01]  /*1f950*/  STL [R1+0x330], R105 ;  /* 0x0003306901007387 */ /* 0x000fe20000100800 */
[C---:B------:R-:W-:Y:S02]  /*1f960*/  IMAD.X R104, R38.reuse, 0x1, R104, P5 ;  /* 0x0000000126687824 */ /* 0x040fe400028e0668 */
[----:B------:R-:W-:-:S03]  /*1f970*/  IMAD.X R107, R38, 0x1, R107, P4 ;  /* 0x00000001266b7824 */ /* 0x000fc600020e066b */
[----:B------:R0:W-:Y:S01]  /*1f980*/  STL [R1+0x324], R104 ;  /* 0x0003246801007387 */ /* 0x0001e20000100800 */
[----:B------:R-:W-:-:S03]  /*1f990*/  @!P2 IMAD.MOV.U32 R59, RZ, RZ, R104 ;  /* 0x000000ffff3ba224 */ /* 0x000fc600078e0068 */
[----:B------:R4:W-:Y:S04]  /*1f9a0*/  STL [R1+0x32c], R107 ;  /* 0x00032c6b01007387 */ /* 0x0009e80000100800 */
[----:B-1----:R-:W2:Y:S04]  /*1f9b0*/  LDL.LU R98, [R1+0x378] ;  /* 0x0003780001627983 */ /* 0x002ea80000300800 */
[----:B0-----:R-:W2:Y:S01]  /*1f9c0*/  LDL.LU R104, [R1+0x380] ;  /* 0x0003800001687983 */ /* 0x001ea20000300800 */
[----:B------:R-:W-:-:S03]  /*1f9d0*/  IMAD.X R103, R38, 0x1, R103, P3 ;  /* 0x0000000126677824 */ /* 0x000fc600018e0667 */
[----:B------:R0:W2:Y:S04]  /*1f9e0*/  @!P2 LDG.E.U8 R62, desc[UR18][R58.64] ;  /* 0x000000123a3ea981 */ /* 0x0000a8000c1e1100 */
[----:B------:R1:W-:Y:S01]  /*1f9f0*/  STL [R1+0x334], R103 ;  /* 0x0003346701007387 */ /* 0x0003e20000100800 */
[----:B0-----:R-:W-:-:S03]  /*1fa00*/  @!P2 IMAD.MOV.U32 R58, RZ, RZ, R105 ;  /* 0x000000ffff3aa224 */ /* 0x001fc600078e0069 */
[----:B------:R-:W2:Y:S01]  /*1fa10*/  LDL.LU R105, [R1+0x374] ;  /* 0x0003740001697983 */ /* 0x000ea20000300800 */
[----:B------:R-:W-:-:S03]  /*1fa20*/  @!P2 IMAD.MOV.U32 R59, RZ, RZ, R107 ;  /* 0x000000ffff3ba224 */ /* 0x000fc600078e006b */
[----:B----4-:R-:W4:Y:S04]  /*1fa30*/  LDL.LU R107, [R1+0x37c] ;  /* 0x00037c00016b7983 */ /* 0x010f280000300800 */
[----:B------:R0:W4:Y:S01]  /*1fa40*/  @!P2 LDG.E.U8 R63, desc[UR18][R58.64] ;  /* 0x000000123a3fa981 */ /* 0x000122000c1e1100 */
[----:B------:R-:W-:Y:S02]  /*1fa50*/  PRMT R64, RZ, 0x7610, R64 ;  /* 0x00007610ff407816 */ /* 0x000fe40000000040 */
[----:B------:R-:W-:Y:S01]  /*1fa60*/  IADD3 R101, P3, PT, R36, R101, RZ ;  /* 0x0000006524657210 */ /* 0x000fe20007f7e0ff */
[----:B0-----:R-:W-:Y:S02]  /*1fa70*/  @!P2 IMAD.MOV.U32 R59, RZ, RZ, R103 ;  /* 0x000000ffff3ba224 */ /* 0x001fe400078e0067 */
[----:B-1----:R-:W4:Y:S01]  /*1fa80*/  LDL.LU R103, [R1+0x3a4] ;  /* 0x0003a40001677983 */ /* 0x002f220000300800 */
[----:B------:R-:W-:-:S03]  /*1fa90*/  @!P2 IMAD.MOV.U32 R58, RZ, RZ, R100 ;  /* 0x000000ffff3aa224 */ /* 0x000fc600078e0064 */
        /* <DEDUP_REMOVED lines=8> */
[----:B------:R-:W-:Y:S04]  /*1fb20*/  STL [R1+0x370], R101 ;  /* 0x0003706501007387 */ /* 0x000fe80000100800 */
[----:B------:R-:W-:Y:S01]  /*1fb30*/  STL [R1+0x368], R109 ;  /* 0x0003686d01007387 */ /* 0x000fe20000100800 */
[C---:B---3--:R-:W-:Y:S02]  /*1fb40*/  IMAD.X R108, R38.reuse, 0x1, R108, P5 ;  /* 0x00000001266c7824 */ /* 0x048fe400028e066c */
[----:B------:R-:W-:-:S03]  /*1fb50*/  IMAD.X R113, R38, 0x1, R113, P4 ;  /* 0x0000000126717824 */ /* 0x000fc600020e0671 */
[----:B------:R0:W-:Y:S01]  /*1fb60*/  STL [R1+0x33c], R108 ;  /* 0x00033c6c01007387 */ /* 0x0001e20000100800 */
[----:B------:R-:W-:-:S03]  /*1fb70*/  @!P2 IMAD.MOV.U32 R59, RZ, RZ, R108 ;  /* 0x000000ffff3ba224 */ /* 0x000fc600078e006c */
[----:B------:R3:W-:Y:S04]  /*1fb80*/  STL [R1+0x364], R113 ;  /* 0x0003647101007387 */ /* 0x0007e80000100800 */
[----:B-1----:R-:W4:Y:S04]  /*1fb90*/  LDL.LU R99, [R1+0x3b0] ;  /* 0x0003b00001637983 */ /* 0x002f280000300800 */
[----:B0-----:R-:W4:Y:S01]  /*1fba0*/  LDL.LU R108, [R1+0x3b8] ;  /* 0x0003b800016c7983 */ /* 0x001f220000300800 */
[----:B------:R-:W-:-:S03]  /*1fbb0*/  IMAD.X R106, R38, 0x1, R106, P3 ;  /* 0x00000001266a7824 */ /* 0x000fc600018e066a */
[----:B------:R0:W4:Y:S04]  /*1fbc0*/  @!P2 LDG.E.U8 R65, desc[UR18][R58.64] ;  /* 0x000000123a41a981 */ /* 0x000128000c1e1100 */
[----:B------:R1:W-:Y:S01]  /*1fbd0*/  STL [R1+0x36c], R106 ;  /* 0x00036c6a01007387 */ /* 0x0003e20000100800 */
[----:B0-----:R-:W-:Y:S02]  /*1fbe0*/  @!P2 IMAD.MOV.U32 R58, RZ, RZ, R109 ;  /* 0x000000ffff3aa224 */ /* 0x001fe400078e006d */
[----:B------:R-:W-:Y:S01]  /*1fbf0*/  @!P2 IMAD.MOV.U32 R59, RZ, RZ, R113 ;  /* 0x000000ffff3ba224 */ /* 0x000fe200078e0071 */
[----:B------:R-:W4:Y:S04]  /*1fc00*/  LDL.LU R109, [R1+0x3ac] ;  /* 0x0003ac00016d7983 */ /* 0x000f280000300800 */
[----:B---3--:R-:W3:Y:S04]  /*1fc10*/  LDL.LU R113, [R1+0x3b4] ;  /* 0x0003b40001717983 */ /* 0x008ee80000300800 */
        /* <DEDUP_REMOVED lines=10> */
[C---:B------:R-:W-:Y:S02]  /*1fcc0*/  IADD3 R98, P5, PT, R36.reuse, R98, RZ ;  /* 0x0000006224627210 */ /* 0x040fe40007fbe0ff */
[----:B------:R-:W-:-:S03]  /*1fcd0*/  IADD3 R104, P4, PT, R36, R104, RZ ;  /* 0x0000006824687210 */ /* 0x000fc60007f9e0ff */
[----:B0-----:R-:W-:Y:S01]  /*1fce0*/  @!P2 IMAD.MOV.U32 R58, RZ, RZ, R98 ;  /* 0x000000ffff3aa224 */ /* 0x001fe200078e0062 */
[----:B------:R0:W-:Y:S04]  /*1fcf0*/  STL [R1+0x378], R98 ;  /* 0x0003786201007387 */ /* 0x0001e80000100800 */
[----:B------:R-:W-:Y:S01]  /*1fd00*/  STL [R1+0x3a8], R102 ;  /* 0x0003a86601007387 */ /* 0x000fe20000100800 */
[----:B------:R-:W-:-:S04]  /*1fd10*/  IMAD.X R105, R38, 0x1, R105, P5 ;  /* 0x0000000126697824 */ /* 0x000fc800028e0669 */
[----:B------:R-:W-:Y:S02]  /*1fd20*/  @!P2 IMAD.MOV.U32 R59, RZ, RZ, R105 ;  /* 0x000000ffff3ba224 */ /* 0x000fe400078e0069 */
[C---:B----4-:R-:W-:Y:S01]  /*1fd30*/  IMAD.X R107, R38.reuse, 0x1, R107, P4 ;  /* 0x00000001266b7824 */ /* 0x050fe200020e066b */
[----:B------:R-:W-:Y:S04]  /*1fd40*/  STL [R1+0x380], R104 ;  /* 0x0003806801007387 */ /* 0x000fe80000100800 */
[----:B------:R1:W4:Y:S04]  /*1fd50*/  @!P2 LDG.E.U8 R68, desc[UR18][R58.64] ;  /* 0x000000123a44a981 */ /* 0x000328000c1e1100 */
[----:B------:R0:W-:Y:S04]  /*1fd60*/  STL [R1+0x374], R105 ;  /* 0x0003746901007387 */ /* 0x0001e80000100800 */
[----:B------:R0:W-:Y:S01]  /*1fd70*/  STL [R1+0x37c], R107 ;  /* 0x00037c6b01007387 */ /* 0x0001e20000100800 */
[----:B------:R-:W-:-:S02]  /*1fd80*/  IMAD.X R103, R38, 0x1, R103, P3 ;  /* 0x0000000126677824 */ /* 0x000fc400018e0667 */
[----:B-1----:R-:W-:Y:S01]  /*1fd90*/  @!P2 IMAD.MOV.U32 R58, RZ, RZ, R104 ;  /* 0x000000ffff3aa224 */ /* 0x002fe200078e0068 */
[----:B0-----:R-:W4:Y:S01]  /*1fda0*/  LDL.LU R98, [R1+0x3e8] ;  /* 0x0003e80001627983 */ /* 0x001f220000300800 */
[----:B------:R-:W-:-:S03]  /*1fdb0*/  @!P2 IMAD.MOV.U32 R59, RZ, RZ, R107 ;  /* 0x000000ffff3ba224 */ /* 0x000fc600078e006b */
[----:B------:R-:W4:Y:S04]  /*1fdc0*/  LDL.LU R105, [R1+0x3f0] ;  /* 0x0003f00001697983 */ /* 0x000f280000300800 */
[----:B------:R0:W4:Y:S04]  /*1fdd0*/  @!P2 LDG.E.U8 R69, desc[UR18][R58.64] ;  /* 0x000000123a45a981 */ /* 0x000128000c1e1100 */
[----:B------:R1:W-:Y:S01]  /*1fde0*/  STL [R1+0x3a4], R103 ;  /* 0x0003a46701007387 */ /* 0x0003e20000100800 */
[----:B0-----:R-:W-:-:S03]  /*1fdf0*/  @!P2 IMAD.MOV.U32 R58, RZ, RZ, R102 ;  /* 0x000000ffff3aa224 */ /* 0x001fc600078e0066 */
[----:B------:R-:W4:Y:S04]  /*1fe00*/  LDL.LU R102, [R1+0x3e4] ;  /* 0x0003e40001667983 */ /* 0x000f280000300800 */
[----:B------:R-:W4:Y:S01]  /*1fe10*/  LDL.LU R107, [R1+0x3ec] ;  /* 0x0003ec00016b7983 */ /* 0x000f220000300800 */
[----:B------:R-:W-:-:S03]  /*1fe20*/  @!P2 IMAD.MOV.U32 R59, RZ, RZ, R103 ;  /* 0x000000ffff3ba224 */ /* 0x000fc600078e0067 */
[----:B-1----:R-:W4:Y:S01]  /*1fe30*/  LDL.LU R103, [R1+0x3f4] ;  /* 0x0003f40001677983 */ /* 0x002f220000300800 */
[----:B------:R-:W-:Y:S02]  /*1fe40*/  PRMT R70, RZ, 0x7610, R70 ;  /* 0x00007610ff467816 */ /* 0x000fe40000000046 */
        /* <DEDUP_REMOVED lines=11> */
[C---:B------:R-:W-:Y:S02]  /*1ff00*/  IMAD.X R109, R38.reuse, 0x1, R109, P5 ;  /* 0x00000001266d7824 */ /* 0x040fe400028e066d */
[----:B---3--:R-:W-:-:S03]  /*1ff10*/  IMAD.X R113, R38, 0x1, R113, P4 ;  /* 0x0000000126717824 */ /* 0x008fc600020e0671 */
        /* <DEDUP_REMOVED lines=32> */
[----:B------:R-:W-:Y:S02]  /*20120*/  @!P2 IMAD.MOV.U32 R59, RZ, RZ, R102 ;  /* 0x000000ffff3ba224 */ /* 0x000fe400078e0066 */
[----:B------:R-:W-:Y:S01]  /*20130*/  IMAD.X R103, R38, 0x1, R103, P3 ;  /* 0x0000000126677824 */ /* 0x000fe200018e0667 */
[----:B------:R4:W-:Y:S04]  /*20140*/  STL [R1+0x3ec], R107 ;  /* 0x0003ec6b01007387 */ /* 0x0009e80000100800 */
[----:B-1----:R-:W2:Y:S04]  /*20150*/  LDL.LU R98, [R1+0x438] ;  /* 0x0004380001627983 */ /* 0x002ea80000300800 */
[----:B------:R1:W2:Y:S04]  /*20160*/  @!P2 LDG.E.U8 R74, desc[UR18][R58.64] ;  /* 0x000000123a4aa981 */ /* 0x0002a8000c1e1100 */
[----:B0-----:R-:W2:Y:S04]  /*20170*/  LDL.LU R102, [R1+0x440] ;  /* 0x0004400001667983 */ /* 0x001ea80000300800 */
[----:B------:R0:W-:Y:S01]  /*20180*/  STL [R1+0x3f4], R103 ;  /* 0x0003f46701007387 */ /* 0x0001e20000100800 */
[----:B-1----:R-:W-:-:S02]  /*20190*/  @!P2 IMAD.MOV.U32 R58, RZ, RZ, R105 ;  /* 0x000000ffff3aa224 */ /* 0x002fc400078e0069 */
[----:B------:R-:W-:Y:S02]  /*201a0*/  @!P2 IMAD.MOV.U32 R59, RZ, RZ, R107 ;  /* 0x000000ffff3ba224 */ /* 0x000fe400078e006b */
[----:B----4-:R-:W4:Y:S04]  /*201b0*/  LDL.LU R107, [R1+0x434] ;  /* 0x00043400016b7983 */ /* 0x010f280000300800 */
[----:B------:R1:W4:Y:S04]  /*201c0*/  @!P2 LDG.E.U8 R75, desc[UR18][R58.64] ;  /* 0x000000123a4ba981 */ /* 0x000328000c1e1100 */
[----:B------:R-:W4:Y:S01]  /*201d0*/  LDL.LU R105, [R1+0x43c] ;  /* 0x00043c0001697983 */ /* 0x000f220000300800 */
[----:B-1----:R-:W-:-:S03]  /*201e0*/  @!P2 IMAD.MOV.U32 R59, RZ, RZ, R103 ;  /* 0x000000ffff3ba224 */ /* 0x002fc600078e0067 */
[----:B0-----:R-:W4:Y:S01]  /*201f0*/  LDL.LU R103, [R1+0x464] ;  /* 0x0004640001677983 */ /* 0x001f220000300800 */
[----:B------:R-:W-:Y:S01]  /*20200*/  @!P2 IMAD.MOV.U32 R58, RZ, RZ, R101 ;  /* 0x000000ffff3aa224 */ /* 0x000fe200078e0065 */
[----:B------:R-:W-:Y:S02]  /*20210*/  IADD3 R104, P3, PT, R36, R104, RZ ;  /* 0x0000006824687210 */ /* 0x000fe40007f7e0ff */
[----:B------:R-:W4:Y:S01]  /*20220*/  LDL.LU R101, [R1+0x4e8] ;  /* 0x0004e80001657983 */ /* 0x000f220000300800 */
[----:B------:R-:W-:-:S03]  /*20230*/  PRMT R77, RZ, 0x7610, R77 ;  /* 0x00007610ff4d7816 */ /* 0x000fc6000000004d */
[----:B------:R0:W4:Y:S01]  /*20240*/  @!P2 LDG.E.U8 R76, desc[UR18][R58.64] ;  /* 0x000000123a4ca981 */ /* 0x000122000c1e1100 */
[-C--:B------:R-:W-:Y:S02]  /*20250*/  @!P2 LOP3.LUT R83, R83, R82.reuse, RZ, 0x3c, !PT ;  /* 0x000000525353a212 */ /* 0x080fe400078e3cff */
[----:B------:R-:W-:Y:S02]  /*20260*/  PRMT R78, RZ, 0x7610, R78 ;  /* 0x00007610ff4e7816 */ /* 0x000fe4000000004e */
[C---:B------:R-:W-:Y:S02]  /*20270*/  @!P2 LOP3.LUT R82, R83.reuse, R82, RZ, 0x3c, !PT ;  /* 0x000000525352a212 */ /* 0x040fe400078e3cff */
[----:B------:R-:W-:Y:S02]  /*20280*/  PRMT R84, RZ, 0x7610, R84 ;  /* 0x00007610ff547816 */ /* 0x000fe40000000054 */
[----:B------:R-:W-:-:S05]  /*20290*/  @!P2 LOP3.LUT R83, R83, R82, RZ, 0x3c, !PT ;  /* 0x000000525353a212 */ /* 0x000fca00078e3cff */
[----:B------:R-:W4:Y:S01]  /*202a0*/  @!P2 LDG.E.U8 R84, desc[UR18][R82.64] ;  /* 0x000000125254a981 */ /* 0x000f22000c1e1100 */
[C---:B------:R-:W-:Y:S02]  /*202b0*/  IADD3 R99, P5, PT, R36.reuse, R99, RZ ;  /* 0x0000006324637210 */ /* 0x040fe40007fbe0ff */
[----:B------:R-:W-:-:S03]  /*202c0*/  IADD3 R109, P4, PT, R36, R109, RZ ;  /* 0x0000006d246d7210 */ /* 0x000fc60007f9e0ff */
[----:B------:R-:W-:Y:S01]  /*202d0*/  STL [R1+0x400], R99 ;  /* 0x0004006301007387 */ /* 0x000fe20000100800 */
[----:B0-----:R-:W-:-:S03]  /*202e0*/  @!P2 IMAD.MOV.U32 R58, RZ, RZ, R99 ;  /* 0x000000ffff3aa224 */ /* 0x001fc600078e0063 */
[----:B------:R-:W-:Y:S04]  /*202f0*/  STL [R1+0x430], R104 ;  /* 0x0004306801007387 */ /* 0x000fe80000100800 */
[----:B------:R-:W-:Y:S01]  /*20300*/  STL [R1+0x428], R109 ;  /* 0x0004286d01007387 */ /* 0x000fe20000100800 */
[C---:B------:R-:W-:Y:S02]  /*20310*/  IMAD.X R108, R38.reuse, 0x1, R108, P5 ;  /* 0x00000001266c7824 */ /* 0x040fe400028e066c */
[----:B---3--:R-:W-:-:S03]  /*20320*/  IMAD.X R113, R38, 0x1, R113, P4 ;  /* 0x0000000126717824 */ /* 0x008fc600020e0671 */
[----:B------:R0:W-:Y:S01]  /*20330*/  STL [R1+0x3fc], R108 ;  /* 0x0003fc6c01007387 */ /* 0x0001e20000100800 */
[----:B------:R-:W-:-:S03]  /*20340*/  @!P2 IMAD.MOV.U32 R59, RZ, RZ, R108 ;  /* 0x000000ffff3ba224 */ /* 0x000fc600078e006c */
[----:B------:R-:W-:Y:S04]  /*20350*/  STL [R1+0x424], R113 ;  /* 0x0004247101007387 */ /* 0x000fe80000100800 */
[----:B------:R1:W3:Y:S04]  /*20360*/  @!P2 LDG.E.U8 R77, desc[UR18][R58.64] ;  /* 0x000000123a4da981 */ /* 0x0002e8000c1e1100 */
[----:B0-----:R-:W3:Y:S01]  /*20370*/  LDL.LU R108, [R1+0x470] ;  /* 0x00047000016c7983 */ /* 0x001ee20000300800 */
[----:B------:R-:W-:-:S03]  /*20380*/  IMAD.X R106, R38, 0x1, R106, P3 ;  /* 0x00000001266a7824 */ /* 0x000fc600018e066a */
[----:B------:R-:W3:Y:S01]  /*20390*/  LDL.LU R99, [R1+0x4a8] ;  /* 0x0004a80001637983 */ /* 0x000ee20000300800 */
[----:B-1----:R-:W-:Y:S02]  /*203a0*/  @!P2 IMAD.MOV.U32 R58, RZ, RZ, R109 ;  /* 0x000000ffff3aa224 */ /* 0x002fe400078e006d */
[----:B------:R-:W-:Y:S01]  /*203b0*/  @!P2 IMAD.MOV.U32 R59, RZ, RZ, R113 ;  /* 0x000000ffff3ba224 */ /* 0x000fe200078e0071 */
[----:B------:R0:W-:Y:S04]  /*203c0*/  STL [R1+0x42c], R106 ;  /* 0x00042c6a01007387 */ /* 0x0001e80000100800 */
[----:B------:R-:W3:Y:S04]  /*203d0*/  LDL.LU R109, [R1+0x46c] ;  /* 0x00046c00016d7983 */ /* 0x000ee80000300800 */
[----:B------:R1:W3:Y:S02]  /*203e0*/  @!P2 LDG.E.U8 R78, desc[UR18][R58.64] ;  /* 0x000000123a4ea981 */ /* 0x0002e4000c1e1100 */
[----:B-1----:R-:W-:-:S02]  /*203f0*/  @!P2 IMAD.MOV.U32 R59, RZ, RZ, R106 ;  /* 0x000000ffff3ba224 */ /* 0x002fc400078e006a */
[----:B------:R-:W-:Y:S01]  /*20400*/  @!P2 IMAD.MOV.U32 R58, RZ, RZ, R104 ;  /* 0x000000ffff3aa224 */ /* 0x000fe200078e0068 */
[----:B0-----:R-:W3:Y:S04]  /*20410*/  LDL.LU R106, [R1+0x4a4] ;  /* 0x0004a400016a7983 */ /* 0x001ee80000300800 */
[----:B------:R-:W3:Y:S01]  /*20420*/  LDL.LU R104, [R1+0x4e4] ;  /* 0x0004e40001687983 */ /* 0x000ee20000300800 */
[----:B------:R-:W-:Y:S02]  /*20430*/  PRMT R79, RZ, 0x7610, R79 ;  /* 0x00007610ff4f7816 */ /* 0x000fe4000000004f */
[----:B--2---:R-:W-:Y:S02]  /*20440*/  IADD3 R100, P3, PT, R36, R100, RZ ;  /* 0x0000006424647210 */ /* 0x004fe40007f7e0ff */
[----:B------:R-:W-:-:S02]  /*20450*/  PRMT R80, RZ, 0x7610, R80 ;  /* 0x00007610ff507816 */ /* 0x000fc40000000050 */
[----:B------:R0:W2:Y:S01]  /*20460*/  @!P2 LDG.E.U8 R79, desc[UR18][R58.64] ;  /* 0x000000123a4fa981 */ /* 0x0000a2000c1e1100 */
[----:B------:R-:W-:Y:S02]  /*20470*/  PRMT R81, RZ, 0x7610, R81 ;  /* 0x00007610ff517816 */ /* 0x000fe40000000051 */
[----:B------:R-:W-:Y:S02]  /*20480*/  PRMT R82, RZ, 0x7610, R82 ;  /* 0x00007610ff527816 */ /* 0x000fe40000000052 */
[C---:B------:R-:W-:Y:S02]  /*20490*/  IADD3 R98, P5, PT, R36.reuse, R98, RZ ;  /* 0x0000006224627210 */ /* 0x040fe40007fbe0ff */
[----:B------:R-:W-:-:S03]  /*204a0*/  IADD3 R102, P4, PT, R36, R102, RZ ;  /* 0x0000006624667210 */ /* 0x000fc60007f9e0ff */
[----:B------:R1:W-:Y:S01]  /*204b0*/  STL [R1+0x438], R98 ;  /* 0x0004386201007387 */ /* 0x0003e20000100800 */
[----:B0-----:R-:W-:-:S03]  /*204c0*/  @!P2 IMAD.MOV.U32 R58, RZ, RZ, R98 ;  /* 0x000000ffff3aa224 */ /* 0x001fc600078e0062 */
[----:B------:R-:W-:Y:S01]  /*204d0*/  STL [R1+0x468], R100 ;  /* 0x0004686401007387 */ /* 0x000fe20000100800 */
[----:B----4-:R-:W-:-:S03]  /*204e0*/  IMAD.X R107, R38, 0x1, R107, P5 ;  /* 0x00000001266b7824 */ /* 0x010fc600028e066b */
[----:B------:R-:W-:Y:S01]  /*204f0*/  STL [R1+0x440], R102 ;  /* 0x0004406601007387 */ /* 0x000fe20000100800 */
[----:B------:R-:W-:Y:S02]  /*20500*/  @!P2 IMAD.MOV.U32 R59, RZ, RZ, R107 ;  /* 0x000000ffff3ba224 */ /* 0x000fe400078e006b */
[C---:B------:R-:W-:Y:S01]  /*20510*/  IMAD.X R105, R38.reuse, 0x1, R105, P4 ;  /* 0x0000000126697824 */ /* 0x040fe200020e0669 */
[----:B------:R-:W-:Y:S04]  /*20520*/  STL [R1+0x434], R107 ;  /* 0x0004346b01007387 */ /* 0x000fe80000100800 */
[----:B------:R0:W-:Y:S01]  /*20530*/  STL [R1+0x43c], R105 ;  /* 0x00043c6901007387 */ /* 0x0001e20000100800 */
[----:B------:R-:W-:-:S03]  /*20540*/  IMAD.X R103, R38, 0x1, R103, P3 ;  /* 0x0000000126677824 */ /* 0x000fc600018e0667 */
[----:B-1----:R-:W4:Y:S04]  /*20550*/  LDL.LU R98, [R1+0x4b0] ;  /* 0x0004b00001627983 */ /* 0x002f280000300800 */
[----:B------:R1:W2:Y:S04]  /*20560*/  @!P2 LDG.E.U8 R80, desc[UR18][R58.64] ;  /* 0x000000123a50a981 */ /* 0x0002a8000c1e1100 */
[----:B------:R0:W-:Y:S01]  /*20570*/  STL [R1+0x464], R103 ;  /* 0x0004646701007387 */ /* 0x0001e20000100800 */
[----:B-1----:R-:W-:Y:S02]  /*20580*/  @!P2 IMAD.MOV.U32 R58, RZ, RZ, R102 ;  /* 0x000000ffff3aa224 */ /* 0x002fe400078e0066 */
[----:B------:R-:W-:-:S02]  /*20590*/  @!P2 IMAD.MOV.U32 R59, RZ, RZ, R105 ;  /* 0x000000ffff3ba224 */ /* 0x000fc400078e0069 */
[----:B0-----:R-:W2:Y:S04]  /*205a0*/  LDL.LU R105, [R1+0x520] ;  /* 0x0005200001697983 */ /* 0x001ea80000300800 */
[----:B------:R-:W2:Y:S04]  /*205b0*/  LDL.LU R102, [R1+0x478] ;  /* 0x0004780001667983 */ /* 0x000ea80000300800 */
[----:B------:R0:W2:Y:S04]  /*205c0*/  @!P2 LDG.E.U8 R81, desc[UR18][R58.64] ;  /* 0x000000123a51a981 */ /* 0x0000a8000c1e1100 */
[----:B------:R-:W2:Y:S01]  /*205d0*/  LDL.LU R107, [R1+0x51c] ;  /* 0x00051c00016b7983 */ /* 0x000ea20000300800 */
[----:B0-----:R-:W-:-:S02]  /*205e0*/  @!P2 IMAD.MOV.U32 R59, RZ, RZ, R103 ;  /* 0x000000ffff3ba224 */ /* 0x001fc400078e0067 */
[----:B------:R-:W-:Y:S01]  /*205f0*/  @!P2 IMAD.MOV.U32 R58, RZ, RZ, R100 ;  /* 0x000000ffff3aa224 */ /* 0x000fe200078e0064 */
[----:B------:R-:W2:Y:S04]  /*20600*/  LDL.LU R103, [R1+0x474] ;  /* 0x0004740001677983 */ /* 0x000ea80000300800 */
[----:B------:R-:W2:Y:S01]  /*20610*/  LDL.LU R100, [R1+0x4ac] ;  /* 0x0004ac0001647983 */ /* 0x000ea20000300800 */
[----:B------:R-:W-:Y:S02]  /*20620*/  IADD3 R101, P3, PT, R36, R101, RZ ;  /* 0x0000006524657210 */ /* 0x000fe40007f7e0ff */
[----:B------:R-:W-:Y:S01]  /*20630*/  PRMT R83, RZ, 0x7610, R83 ;  /* 0x00007610ff537816 */ /* 0x000fe20000000053 */
[----:B------:R0:W2:Y:S04]  /*20640*/  @!P2 LDG.E.U8 R82, desc[UR18][R58.64] ;  /* 0x000000123a52a981 */ /* 0x0000a8000c1e1100 */
        /* <DEDUP_REMOVED lines=10> */
[----:B------:R1:W-:Y:S02]  /*206f0*/  STS.U8 [R31+UR9+0xda00], R84 ;  /* 0x00da00541f007988 */ /* 0x0003e40008000009 */
[----:B-1----:R-:W-:-:S02]  /*20700*/  PRMT R84, RZ, 0x7610, R84 ;  /* 0x00007610ff547816 */ /* 0x002fc40000000054 */
[----:B------:R-:W-:Y:S01]  /*20710*/  STS.U8 [R31+UR9+0xd600], R116 ;  /* 0x00d600741f007988 */ /* 0x000fe20008000009 */
[C---:B---3--:R-:W-:Y:S02]  /*20720*/  IADD3 R108, P5, PT, R36.reuse, R108, RZ ;  /* 0x0000006c246c7210 */ /* 0x048fe40007fbe0ff */
[----:B------:R-:W-:-:S03]  /*20730*/  IADD3 R99, P4, PT, R36, R99, RZ ;  /* 0x0000006324637210 */ /* 0x000fc60007f9e0ff */
[----:B0-----:R-:W-:Y:S01]  /*20740*/  @!P2 IMAD.MOV.U32 R58, RZ, RZ, R108 ;  /* 0x000000ffff3aa224 */ /* 0x001fe200078e006c */
[----:B------:R-:W-:Y:S01]  /*20750*/  STL [R1+0x470], R108 ;  /* 0x0004706c01007387 */ /* 0x000fe20000100800 */
[----:B------:R-:W-:-:S03]  /*20760*/  IMAD.X R109, R38, 0x1, R109, P5 ;  /* 0x00000001266d7824 */ /* 0x000fc600028e066d */
[----:B------:R-:W-:Y:S01]  /*20770*/  STL [R1+0x4e8], R101 ;  /* 0x0004e86501007387 */ /* 0x000fe20000100800 */
[----:B------:R-:W-:-:S03]  /*20780*/  @!P2 IMAD.MOV.U32 R59, RZ, RZ, R109 ;  /* 0x000000ffff3ba224 */ /* 0x000fc600078e006d */
[----:B------:R0:W-:Y:S04]  /*20790*/  STL [R1+0x4a8], R99 ;  /* 0x0004a86301007387 */ /* 0x0001e80000100800 */
[----:B------:R-:W-:Y:S04]  /*207a0*/  STL [R1+0x46c], R109 ;  /* 0x00046c6d01007387 */ /* 0x000fe80000100800 */
[----:B------:R1:W3:Y:S01]  /*207b0*/  @!P2 LDG.E.U8 R83, desc[UR18][R58.64] ;  /* 0x000000123a53a981 */ /* 0x0002e2000c1e1100 */
[C---:B------:R-:W-:Y:S02]  /*207c0*/  IMAD.X R106, R38.reuse, 0x1, R106, P4 ;  /* 0x00000001266a7824 */ /* 0x040fe400020e066a */
[----:B------:R-:W-:-:S03]  /*207d0*/  IMAD.X R104, R38, 0x1, R104, P3 ;  /* 0x0000000126687824 */ /* 0x000fc600018e0668 */
[----:B------:R0:W-:Y:S01]  /*207e0*/  STL [R1+0x4a4], R106 ;  /* 0x0004a46a01007387 */ /* 0x0001e20000100800 */
[----:B-1----:R-:W-:Y:S02]  /*207f0*/  @!P2 IMAD.MOV.U32 R58, RZ, RZ, R99 ;  /* 0x000000ffff3aa224 */ /* 0x002fe400078e0063 */
[----:B------:R-:W-:Y:S01]  /*20800*/  @!P2 IMAD.MOV.U32 R59, RZ, RZ, R106 ;  /* 0x000000ffff3ba224 */ /* 0x000fe200078e006a */
[----:B------:R1:W-:Y:S04]  /*20810*/  STL [R1+0x4e4], R104 ;  /* 0x0004e46801007387 */ /* 0x0003e80000100800 */
[----:B0-----:R-:W3:Y:S04]  /*20820*/  LDL.LU R99, [R1+0x4f0] ;  /* 0x0004f00001637983 */ /* 0x001ee80000300800 */
[----:B------:R-:W3:Y:S04]  /*20830*/  LDL.LU R115, [R1+0x248] ;  /* 0x0002480001737983 */ /* 0x000ee80000300800 */
[----:B------:R0:W3:Y:S04]  /*20840*/  @!P2 LDG.E.U8 R84, desc[UR18][R58.64] ;  /* 0x000000123a54a981 */ /* 0x0000e8000c1e1100 */
[----:B------:R-:W3:Y:S01]  /*20850*/  LDL.LU R113, [R1+0x4b8] ;  /* 0x0004b80001717983 */ /* 0x000ee20000300800 */
[----:B0-----:R-:W-:-:S03]  /*20860*/  @!P2 IMAD.MOV.U32 R58, RZ, RZ, R101 ;  /* 0x000000ffff3aa224 */ /* 0x001fc600078e0065 */
[----:B------:R-:W3:Y:S04]  /*20870*/  LDL.LU R101, [R1+0x4ec] ;  /* 0x0004ec0001657983 */ /* 0x000ee80000300800 */
[----:B------:R-:W3:Y:S01]  /*20880*/  LDL.LU R116, [R1+0x244] ;  /* 0x0002440001747983 */ /* 0x000ee20000300800 */
[----:B------:R-:W-:-:S03]  /*20890*/  @!P2 IMAD.MOV.U32 R59, RZ, RZ, R104 ;  /* 0x000000ffff3ba224 */ /* 0x000fc600078e0068 */
[----:B------:R-:W3:Y:S04]  /*208a0*/  LDL.LU R114, [R1+0x4b4] ;  /* 0x0004b40001727983 */ /* 0x000ee80000300800 */
[----:B------:R-:W3:Y:S04]  /*208b0*/  LDL.LU R108, [R1+0x4f8] ;  /* 0x0004f800016c7983 */ /* 0x000ee80000300800 */
[----:B------:R-:W3:Y:S04]  /*208c0*/  LDL.LU R106, [R1+0x23c] ;  /* 0x00023c00016a7983 */ /* 0x000ee80000300800 */
[----:B-1----:R-:W3:Y:S01]  /*208d0*/  LDL.LU R104, [R1+0x480] ;  /* 0x0004800001687983 */ /* 0x002ee20000300800 */
[----:B------:R-:W-:-:S02]  /*208e0*/  PRMT R85, RZ, 0x7610, R85 ;  /* 0x00007610ff557816 */ /* 0x000fc40000000055 */
[----:B------:R-:W-:-:S04]  /*208f0*/  PRMT R87, RZ, 0x7610, R87 ;  /* 0x00007610ff577816 */ /* 0x000fc80000000057 */
[----:B------:R0:W3:Y:S01]  /*20900*/  @!P2 LDG.E.U8 R85, desc[UR18][R58.64] ;  /* 0x000000123a55a981 */ /* 0x0000e2000c1e1100 */
[----:B------:R-:W-:Y:S02]  /*20910*/  PRMT R86, RZ, 0x7610, R86 ;  /* 0x00007610ff567816 */ /* 0x000fe40000000056 */
[C---:B----4-:R-:W-:Y:S02]  /*20920*/  IADD3 R98, P4, PT, R36.reuse, R98, RZ ;  /* 0x0000006224627210 */ /* 0x050fe40007f9e0ff */
[C---:B--2---:R-:W-:Y:S02]  /*20930*/  IADD3 R105, P3, PT, R36.reuse, R105, RZ ;  /* 0x0000006924697210 */ /* 0x044fe40007f7e0ff */
[----:B------:R-:W-:-:S03]  /*20940*/  IADD3 R102, P5, PT, R36, R102, RZ ;  /* 0x0000006624667210 */ /* 0x000fc60007fbe0ff */
[----:B------:R-:W-:Y:S04]  /*20950*/  STL [R1+0x520], R105 ;  /* 0x0005206901007387 */ /* 0x000fe80000100800 */
[----:B------:R-:W-:Y:S01]  /*20960*/  STL [R1+0x4b0], R98 ;  /* 0x0004b06201007387 */ /* 0x000fe20000100800 */
[----:B------:R-:W-:-:S03]  /*20970*/  IMAD.X R107, R38, 0x1, R107, P3 ;  /* 0x00000001266b7824 */ /* 0x000fc600018e066b */
[----:B------:R-:W-:Y:S04]  /*20980*/  STL [R1+0x478], R102 ;  /* 0x0004786601007387 */ /* 0x000fe80000100800 */
[----:B------:R1:W-:Y:S01]  /*20990*/  STL [R1+0x51c], R107 ;  /* 0x00051c6b01007387 */ /* 0x0003e20000100800 */
[C---:B------:R-:W-:Y:S02]  /*209a0*/  IMAD.X R103, R38.reuse, 0x1, R103, P5 ;  /* 0x0000000126677824 */ /* 0x040fe400028e0667 */
[----:B------:R-:W-:-:S03]  /*209b0*/  IMAD.X R100, R38, 0x1, R100, P4 ;  /* 0x0000000126647824 */ /* 0x000fc600020e0664 */
[----:B------:R2:W-:Y:S04]  /*209c0*/  STL [R1+0x474], R103 ;  /* 0x0004746701007387 */ /* 0x0005e80000100800 */
[----:B------:R4:W-:Y:S04]  /*209d0*/  STL [R1+0x4ac], R100 ;  /* 0x0004ac6401007387 */ /* 0x0009e80000100800 */
[----:B------:R-:W3:Y:S01]  /*209e0*/  LDL.LU R109, [R1+0x4f4] ;  /* 0x0004f400016d7983 */ /* 0x000ee20000300800 */
[----:B0-----:R-:W-:Y:S02]  /*209f0*/  @!P2 IMAD.MOV.U32 R58, RZ, RZ, R105 ;  /* 0x000000ffff3aa224 */ /* 0x001fe400078e0069 */
[----:B------:R-:W-:-:S02]  /*20a00*/  @!P2 IMAD.MOV.U32 R59, RZ, RZ, R107 ;  /* 0x000000ffff3ba224 */ /* 0x000fc400078e006b */
[----:B-1----:R-:W3:Y:S04]  /*20a10*/  LDL.LU R107, [R1+0x238] ;  /* 0x00023800016b7983 */ /* 0x002ee80000300800 */
[----:B------:R0:W3:Y:S04]  /*20a20*/  @!P2 LDG.E.U8 R87, desc[UR18][R58.64] ;  /* 0x000000123a57a981 */ /* 0x0000e8000c1e1100 */
[----:B------:R-:W3:Y:S01]  /*20a30*/  LDL.LU R105, [R1+0x47c] ;  /* 0x00047c0001697983 */ /* 0x000ee20000300800 */
[----:B0-----:R-:W-:Y:S02]  /*20a40*/  @!P2 IMAD.MOV.U32 R58, RZ, RZ, R102 ;  /* 0x000000ffff3aa224 */ /* 0x001fe400078e0066 */
[----:B------:R-:W-:-:S02]  /*20a50*/  @!P2 IMAD.MOV.U32 R59, RZ, RZ, R103 ;  /* 0x000000ffff3ba224 */ /* 0x000fc400078e0067 */
[----:B--2---:R-:W2:Y:S01]  /*20a60*/  LDL.LU R103, [R1+0x4bc] ;  /* 0x0004bc0001677983 */ /* 0x004ea20000300800 */
[----:B------:R-:W-:-:S03]  /*20a70*/  PRMT R88, RZ, 0x7610, R88 ;  /* 0x00007610ff587816 */ /* 0x000fc60000000058 */
[----:B------:R-:W2:Y:S04]  /*20a80*/  LDL.LU R102, [R1+0x4c0] ;  /* 0x0004c00001667983 */ /* 0x000ea80000300800 */
[----:B------:R0:W2:Y:S02]  /*20a90*/  @!P2 LDG.E.U8 R86, desc[UR18][R58.64] ;  /* 0x000000123a56a981 */ /* 0x0000a4000c1e1100 */
[----:B0-----:R-:W-:Y:S02]  /*20aa0*/  @!P2 IMAD.MOV.U32 R59, RZ, RZ, R100 ;  /* 0x000000ffff3ba224 */ /* 0x001fe400078e0064 */
[----:B------:R-:W-:Y:S01]  /*20ab0*/  @!P2 IMAD.MOV.U32 R58, RZ, RZ, R98 ;  /* 0x000000ffff3aa224 */ /* 0x000fe200078e0062 */
[----:B----4-:R-:W4:Y:S04]  /*20ac0*/  LDL.LU R100, [R1+0x234] ;  /* 0x0002340001647983 */ /* 0x010f280000300800 */
[----:B------:R-:W4:Y:S04]  /*20ad0*/  LDL.LU R98, [R1+0x230] ;  /* 0x0002300001627983 */ /* 0x000f280000300800 */
[----:B------:R0:W4:Y:S01]  /*20ae0*/  @!P2 LDG.E.U8 R88, desc[UR18][R58.64] ;  /* 0x000000123a58a981 */ /* 0x000122000c1e1100 */
[----:B---3--:R-:W-:-:S02]  /*20af0*/  IADD3 R99, P4, PT, R36, R99, RZ ;  /* 0x0000006324637210 */ /* 0x008fc40007f9e0ff */
[----:B------:R-:W-:-:S03]  /*20b00*/  IADD3 R115, P3, PT, R36, R115, RZ ;  /* 0x0000007324737210 */ /* 0x000fc60007f7e0ff */
[----:B------:R-:W-:Y:S01]  /*20b10*/  STL [R1+0x4f0], R99 ;  /* 0x0004f06301007387 */ /* 0x000fe20000100800 */
[----:B------:R-:W-:-:S03]  /*20b20*/  IADD3 R113, P5, PT, R36, R113, RZ ;  /* 0x0000007124717210 */ /* 0x000fc60007fbe0ff */
[----:B------:R-:W-:Y:S01]  /*20b30*/  STL [R1+0x248], R115 ;  /* 0x0002487301007387 */ /* 0x000fe20000100800 */
[----:B------:R-:W-:-:S03]  /*20b40*/  IMAD.X R101, R38, 0x1, R101, P4 ;  /* 0x0000000126657824 */ /* 0x000fc600020e0665 */
[----:B------:R-:W-:Y:S01]  /*20b50*/  STL [R1+0x4b8], R113 ;  /* 0x0004b87101007387 */ /* 0x000fe20000100800 */
[----:B------:R-:W-:-:S03]  /*20b60*/  IMAD.X R116, R38, 0x1, R116, P3 ;  /* 0x0000000126747824 */ /* 0x000fc600018e0674 */
[----:B------:R1:W-:Y:S01]  /*20b70*/  STL [R1+0x4ec], R101 ;  /* 0x0004ec6501007387 */ /* 0x0003e20000100800 */
[----:B0-----:R-:W-:-:S03]  /*20b80*/  @!P2 IMAD.MOV.U32 R59, RZ, RZ, R101 ;  /* 0x000000ffff3ba224 */ /* 0x001fc600078e0065 */
[----:B------:R0:W-:Y:S01]  /*20b90*/  STL [R1+0x244], R116 ;  /* 0x0002447401007387 */ /* 0x0001e20000100800 */
[----:B------:R-:W-:-:S03]  /*20ba0*/  @!P2 IMAD.MOV.U32 R58, RZ, RZ, R99 ;  /* 0x000000ffff3aa224 */ /* 0x000fc600078e0063 */
[----:B-1----:R-:W3:Y:S04]  /*20bb0*/  LDL.LU R101, [R1+0x228] ;  /* 0x0002280001657983 */ /* 0x002ee80000300800 */
[----:B------:R-:W3:Y:S01]  /*20bc0*/  LDL.LU R99, [R1+0x22c] ;  /* 0x00022c0001637983 */ /* 0x000ee20000300800 */
[----:B------:R-:W-:Y:S02]  /*20bd0*/  PRMT R90, RZ, 0x7610, R90 ;  /* 0x00007610ff5a7816 */ /* 0x000fe4000000005a */
[----:B------:R-:W-:Y:S01]  /*20be0*/  PRMT R91, RZ, 0x7610, R91 ;  /* 0x00007610ff5b7816 */ /* 0x000fe2000000005b */
[----:B------:R-:W-:-:S03]  /*20bf0*/  IMAD.X R114, R38, 0x1, R114, P5 ;  /* 0x0000000126727824 */ /* 0x000fc600028e0672 */
[----:B------:R1:W3:Y:S01]  /*20c00*/  @!P2 LDG.E.U8 R90, desc[UR18][R58.64] ;  /* 0x000000123a5aa981 */ /* 0x0002e2000c1e1100 */
[C---:B------:R-:W-:Y:S02]  /*20c10*/  IADD3 R108, P4, PT, R36.reuse, R108, RZ ;  /* 0x0000006c246c7210 */ /* 0x040fe40007f9e0ff */
[----:B------:R-:W-:Y:S01]  /*20c20*/  PRMT R89, RZ, 0x7610, R89 ;  /* 0x00007610ff597816 */ /* 0x000fe20000000059 */
[----:B-1----:R-:W-:Y:S02]  /*20c30*/  @!P2 IMAD.MOV.U32 R58, RZ, RZ, R115 ;  /* 0x000000ffff3aa224 */ /* 0x002fe400078e0073 */
[----:B------:R-:W-:Y:S01]  /*20c40*/  @!P2 IMAD.MOV.U32 R59, RZ, RZ, R116 ;  /* 0x000000ffff3ba224 */ /* 0x000fe200078e0074 */
[----:B------:R-:W-:-:S04]  /*20c50*/  IADD3 R106, P3, PT, R36, R106, RZ ;  /* 0x0000006a246a7210 */ /* 0x000fc80007f7e0ff */
[----:B------:R1:W3:Y:S01]  /*20c60*/  @!P2 LDG.E.U8 R91, desc[UR18][R58.64] ;  /* 0x000000123a5ba981 */ /* 0x0002e2000c1e1100 */
[----:B------:R-:W-:Y:S01]  /*20c70*/  PRMT R93, RZ, 0x7610, R93 ;  /* 0x00007610ff5d7816 */ /* 0x000fe2000000005d */
[----:B-1----:R-:W-:Y:S02]  /*20c80*/  @!P2 IMAD.MOV.U32 R58, RZ, RZ, R113 ;  /* 0x000000ffff3aa224 */ /* 0x002fe400078e0071 */
[----:B------:R-:W-:Y:S01]  /*20c90*/  @!P2 IMAD.MOV.U32 R59, RZ, RZ, R114 ;  /* 0x000000ffff3ba224 */ /* 0x000fe200078e0072 */
[----:B------:R-:W-:-:S04]  /*20ca0*/  IADD3 R104, P5, PT, R36, R104, RZ ;  /* 0x0000006824687210 */ /* 0x000fc80007fbe0ff */
[----:B------:R1:W3:Y:S01]  /*20cb0*/  @!P2 LDG.E.U8 R89, desc[UR18][R58.64] ;  /* 0x000000123a59a981 */ /* 0x0002e2000c1e1100 */
[----:B------:R-:W-:Y:S01]  /*20cc0*/  PRMT R94, RZ, 0x7610, R94 ;  /* 0x00007610ff5e7816 */ /* 0x000fe2000000005e */
[----:B-1----:R-:W-:Y:S01]  /*20cd0*/  @!P2 IMAD.MOV.U32 R58, RZ, RZ, R108 ;  /* 0x000000ffff3aa224 */ /* 0x002fe200078e006c */
[----:B------:R-:W-:Y:S02]  /*20ce0*/  PRMT R92, RZ, 0x7610, R92 ;  /* 0x00007610ff5c7816 */ /* 0x000fe4000000005c */
[----:B------:R-:W-:Y:S01]  /*20cf0*/  PRMT R96, RZ, 0x7610, R96 ;  /* 0x00007610ff607816 */ /* 0x000fe20000000060 */
[----:B------:R-:W-:-:S04]  /*20d00*/  IMAD.X R109, R38, 0x1, R109, P4 ;  /* 0x00000001266d7824 */ /* 0x000fc800020e066d */
[----:B------:R-:W-:Y:S02]  /*20d10*/  @!P2 IMAD.MOV.U32 R59, RZ, RZ, R109 ;  /* 0x000000ffff3ba224 */ /* 0x000fe400078e006d */
[----:B------:R-:W-:-:S03]  /*20d20*/  IMAD.X R107, R38, 0x1, R107, P3 ;  /* 0x00000001266b7824 */ /* 0x000fc600018e066b */
[----:B------:R1:W3:Y:S01]  /*20d30*/  @!P2 LDG.E.U8 R93, desc[UR18][R58.64] ;  /* 0x000000123a5da981 */ /* 0x0002e2000c1e1100 */
[----:B------:R-:W-:Y:S02]  /*20d40*/  IMAD.X R105, R38, 0x1, R105, P5 ;  /* 0x0000000126697824 */ /* 0x000fe400028e0669 */
[----:B-1----:R-:W-:Y:S02]  /*20d50*/  @!P2 IMAD.MOV.U32 R58, RZ, RZ, R106 ;  /* 0x000000ffff3aa224 */ /* 0x002fe400078e006a */
[----:B------:R-:W-:-:S05]  /*20d60*/  @!P2 IMAD.MOV.U32 R59, RZ, RZ, R107 ;  /* 0x000000ffff3ba224 */ /* 0x000fca00078e006b */
[----:B------:R1:W3:Y:S01]  /*20d70*/  @!P2 LDG.E.U8 R94, desc[UR18][R58.64] ;  /* 0x000000123a5ea981 */ /* 0x0002e2000c1e1100 */
[----:B--2---:R-:W-:-:S05]  /*20d80*/  IADD3 R102, P5, PT, R36, R102, RZ ;  /* 0x0000006624667210 */ /* 0x004fca0007fbe0ff */
[----:B------:R-:W-:Y:S02]  /*20d90*/  IMAD.X R103, R38, 0x1, R103, P5 ;  /* 0x0000000126677824 */ /* 0x000fe400028e0667 */
[----:B-1----:R-:W-:Y:S02]  /*20da0*/  @!P2 IMAD.MOV.U32 R58, RZ, RZ, R104 ;  /* 0x000000ffff3aa224 */ /* 0x002fe400078e0068 */
[----:B------:R-:W-:-:S05]  /*20db0*/  @!P2 IMAD.MOV.U32 R59, RZ, RZ, R105 ;  /* 0x000000ffff3ba224 */ /* 0x000fca00078e0069 */
[----:B------:R1:W2:Y:S01]  /*20dc0*/  @!P2 LDG.E.U8 R92, desc[UR18][R58.64] ;  /* 0x000000123a5ca981 */ /* 0x0002a2000c1e1100 */
[C---:B----4-:R-:W-:Y:S02]  /*20dd0*/  IADD3 R100, P4, PT, R36.reuse, R100, RZ ;  /* 0x0000006424647210 */ /* 0x050fe40007f9e0ff */
[----:B------:R-:W-:Y:S02]  /*20de0*/  PRMT R97, RZ, 0x7610, R97 ;  /* 0x00007610ff617816 */ /* 0x000fe40000000061 */
[----:B------:R-:W-:Y:S01]  /*20df0*/  IADD3 R98, P3, PT, R36, R98, RZ ;  /* 0x0000006224627210 */ /* 0x000fe20007f7e0ff */
[----:B-1----:R-:W-:Y:S02]  /*20e00*/  @!P2 IMAD.MOV.U32 R58, RZ, RZ, R102 ;  /* 0x000000ffff3aa224 */ /* 0x002fe400078e0066 */
[----:B------:R-:W-:-:S05]  /*20e10*/  @!P2 IMAD.MOV.U32 R59, RZ, RZ, R103 ;  /* 0x000000ffff3ba224 */ /* 0x000fca00078e0067 */
[----:B------:R1:W4:Y:S01]  /*20e20*/  @!P2 LDG.E.U8 R96, desc[UR18][R58.64] ;  /* 0x000000123a60a981 */ /* 0x000322000c1e1100 */
[----:B------:R-:W-:Y:S01]  /*20e30*/  PRMT R95, RZ, 0x7610, R95 ;  /* 0x00007610ff5f7816 */ /* 0x000fe2000000005f */
[----:B-1----:R-:W-:Y:S02]  /*20e40*/  @!P2 IMAD.MOV.U32 R58, RZ, RZ, R100 ;  /* 0x000000ffff3aa224 */ /* 0x002fe400078e0064 */
[----:B---3--:R-:W-:-:S04]  /*20e50*/  IMAD.X R101, R38, 0x1, R101, P4 ;  /* 0x0000000126657824 */ /* 0x008fc800020e0665 */
[----:B------:R-:W-:Y:S02]  /*20e60*/  @!P2 IMAD.MOV.U32 R59, RZ, RZ, R101 ;  /* 0x000000ffff3ba224 */ /* 0x000fe400078e0065 */
[----:B------:R-:W-:-:S03]  /*20e70*/  IMAD.X R99, R38, 0x1, R99, P3 ;  /* 0x0000000126637824 */ /* 0x000fc600018e0663 */
[----:B------:R1:W3:Y:S02]  /*20e80*/  @!P2 LDG.E.U8 R97, desc[UR18][R58.64] ;  /* 0x000000123a61a981 */ /* 0x0002e4000c1e1100 */
[----:B-1----:R-:W-:Y:S02]  /*20e90*/  @!P2 IMAD.MOV.U32 R58, RZ, RZ, R98 ;  /* 0x000000ffff3aa224 */ /* 0x002fe400078e0062 */
[----:B------:R-:W-:-:S05]  /*20ea0*/  @!P2 IMAD.MOV.U32 R59, RZ, RZ, R99 ;  /* 0x000000ffff3ba224 */ /* 0x000fca00078e0063 */
[----:B------:R-:W3:Y:S04]  /*20eb0*/  @!P2 LDG.E.U8 R95, desc[UR18][R58.64] ;  /* 0x000000123a5fa981 */ /* 0x000ee8000c1e1100 */
[----:B------:R0:W-:Y:S04]  /*20ec0*/  STL [R1+0x4b4], R114 ;  /* 0x0004b47201007387 */ /* 0x0001e80000100800 */
[----:B------:R0:W-:Y:S04]  /*20ed0*/  STS.U8 [R31+UR9+0xc200], R153 ;  /* 0x00c200991f007988 */ /* 0x0001e80008000009 */
[----:B------:R0:W-:Y:S04]  /*20ee0*/  STS.U8 [R31+UR9+0xc600], R144 ;  /* 0x00c600901f007988 */ /* 0x0001e80008000009 */
[----:B------:R0:W-:Y:S04]  /*20ef0*/  STS.U8 [R31+UR9+0xca00], R137 ;  /* 0x00ca00891f007988 */ /* 0x0001e80008000009 */
[----:B------:R0:W-:Y:S04]  /*20f00*/  STS.U8 [R31+UR9+0xce00], R129 ;  /* 0x00ce00811f007988 */ /* 0x0001e80008000009 */
[----:B------:R0:W-:Y:S04]  /*20f10*/  STS.U8 [R31+UR9+0xd200], R122 ;  /* 0x00d2007a1f007988 */ /* 0x0001e80008000009 */
[----:B------:R0:W-:Y:S04]  /*20f20*/  STL [R1+0x4f8], R108 ;  /* 0x0004f86c01007387 */ /* 0x0001e80000100800 */
        /* <DEDUP_REMOVED lines=56> */
[----:B--2---:R0:W-:Y:S04]  /*212b0*/  STS.U8 [R34+UR9+0xf380], R92 ;  /* 0x00f3805c22007988 */ /* 0x0041e80008000009 */
[----:B----4-:R0:W-:Y:S04]  /*212c0*/  STS.U8 [R34+UR9+0xf780], R96 ;  /* 0x00f7806022007988 */ /* 0x0101e80008000009 */
[----:B------:R0:W-:Y:S04]  /*212d0*/  STL [R1+0x238], R107 ;  /* 0x0002386b01007387 */ /* 0x0001e80000100800 */
[----:B------:R0:W-:Y:S04]  /*212e0*/  STL [R1+0x47c], R105 ;  /* 0x00047c6901007387 */ /* 0x0001e80000100800 */
[----:B------:R0:W-:Y:S04]  /*212f0*/  STL [R1+0x4c0], R102 ;  /* 0x0004c06601007387 */ /* 0x0001e80000100800 */
[----:B------:R0:W-:Y:S04]  /*21300*/  STL [R1+0x230], R98 ;  /* 0x0002306201007387 */ /* 0x0001e80000100800 */
[----:B---3--:R0:W-:Y:S04]  /*21310*/  STS.U8 [R34+UR9+0xfb80], R97 ;  /* 0x00fb806122007988 */ /* 0x0081e80008000009 */
[----:B------:R0:W-:Y:S04]  /*21320*/  STL [R1+0x234], R100 ;  /* 0x0002346401007387 */ /* 0x0001e80000100800 */
[----:B------:R0:W-:Y:S04]  /*21330*/  STL [R1+0x4bc], R103 ;  /* 0x0004bc6701007387 */ /* 0x0001e80000100800 */
[----:B------:R0:W-:Y:S01]  /*21340*/  STS.U8 [R34+UR9+0xff80], R95 ;  /* 0x00ff805f22007988 */ /* 0x0001e20008000009 */
[----:B------:R1:W-:Y:S06]  /*21350*/  MEMBAR.ALL.CTA ;  /* 0x0000000000007992 */ /* 0x0003ec0000008000 */
[----:B-1----:R-:W1:Y:S04]  /*21360*/  FENCE.VIEW.ASYNC.S ;  /* 0x00000000000073c6 */ /* 0x002e680000000000 */
[----:B------:R0:W-:Y:S04]  /*21370*/  STL [R1+0x228], R101 ;  /* 0x0002286501007387 */ /* 0x0001e80000100800 */
[----:B------:R0:W-:Y:S01]  /*21380*/  STL [R1+0x22c], R99 ;  /* 0x00022c6301007387 */ /* 0x0001e20000100800 */
[----:B------:R-:W-:Y:S01]  /*21390*/  ULEA UR6, UR11, UR9, 0x3 ;  /* 0x000000090b067291 */ /* 0x000fe2000f8e18ff */
[----:B------:R-:W-:-:S03]  /*213a0*/  UMOV UR4, UR5 ;  /* 0x0000000500047c82 */ /* 0x000fc60008000000 */
[----:B------:R-:W-:Y:S01]  /*213b0*/  UIADD3 UR6, UPT, UPT, UR6, 0x10000, URZ ;  /* 0x0001000006067890 */ /* 0x000fe2000fffe0ff */
[----:B-1----:R-:W-:Y:S06]  /*213c0*/  BAR.SYNC.DEFER_BLOCKING 0x0 ;  /* 0x0000000000007b1d */ /* 0x002fec0000010000 */
[----:B------:R-:W-:Y:S05]  /*213d0*/  @P0 BRA `(.L_x_9) ;  /* 0x0000000000480947 */ /* 0x000fea0003800000 */
[----:B------:R-:W-:Y:S01]  /*213e0*/  UMOV UR13, 0x40004040 ;  /* 0x40004040000d7882 */ /* 0x000fe20000000000 */
[----:B------:R-:W-:Y:S01]  /*213f0*/  UMOV UR15, 0x40004040 ;  /* 0x40004040000f7882 */ /* 0x000fe20000000000 */
[----:B------:R-:W-:Y:S01]  /*21400*/  UMOV UR16, 0x0 ;  /* 0x0000000000107882 */ /* 0x000fe20000000000 */
[----:B------:R-:W-:Y:S01]  /*21410*/  UMOV UR17, 0x8208490 ;  /* 0x0820849000117882 */ /* 0x000fe20000000000 */
[----:B------:R-:W-:Y:S01]  /*21420*/  UMOV UR32, 0x0 ;  /* 0x0000000000207882 */ /* 0x000fe20000000000 */
[----:B------:R-:W-:Y:S01]  /*21430*/  UMOV UR33, 0x8208490 ;  /* 0x0820849000217882 */ /* 0x000fe20000000000 */
[----:B------:R-:W-:Y:S01]  /*21440*/  UMOV UR34, 0x0 ;  /* 0x0000000000227882 */ /* 0x000fe20000000000 */
[----:B------:R-:W-:Y:S01]  /*21450*/  UMOV UR35, 0x8208490 ;  /* 0x0820849000237882 */ /* 0x000fe20000000000 */
[----:B------:R-:W-:Y:S01]  /*21460*/  UMOV UR7, URZ ;  /* 0x000000ff00077c82 */ /* 0x000fe20008000000 */
[----:B------:R1:W-:Y:S01]  /*21470*/  UTCQMMA gdesc[UR12], gdesc[UR14], tmem[UR8], tmem[UR16], idesc[UR17], UPT ;  /* 0x00ff100e0c0075ea */ /* 0x0003e2000b800308 */
        /* <DEDUP_REMOVED lines=8> */
.L_x_9:
[----:B0-----:R-:W2:Y:S04]  /*21500*/  LDL R40, [R1+0x7d4] ;  /* 0x0007d40001287983 */ /* 0x001ea80000100800 */
[----:B------:R-:W2:Y:S01]  /*21510*/  LDL.LU R39, [R1+0x7c8] ;  /* 0x0007c80001277983 */ /* 0x000ea20000300800 */
[----:B------:R-:W-:-:S04]  /*21520*/  UIADD3 UR11, UPT, UPT, UR11, 0x1, URZ ;  /* 0x000000010b0b7890 */ /* 0x000fc8000fffe0ff */
[----:B------:R-:W-:-:S04]  /*21530*/  UISETP.GT.AND UP1, UPT, UR11, 0x1, UPT ;  /* 0x000000010b00788c */ /* 0x000fc8000bf24270 */
[----:B-1----:R-:W-:Y:S02]  /*21540*/  USEL UR5, URZ, 0x1, !UP1 ;  /* 0x00000001ff057887 */ /* 0x002fe4000c800000 */
[----:B------:R-:W-:Y:S02]  /*21550*/  USEL UR11, UR11, URZ, !UP1 ;  /* 0x000000ff0b0b7287 */ /* 0x000fe4000c800000 */
[----:B------:R-:W-:Y:S01]  /*21560*/  ULOP3.LUT UR5, UR4, UR5, URZ, 0x3c, !UPT ;  /* 0x0000000504057292 */ /* 0x000fe2000f8e3cff */
[----:B--2---:R-:W-:Y:S02]  /*21570*/  ISETP.NE.U32.AND P2, PT, R39, R40, PT ;  /* 0x000000282700720c */ /* 0x004fe40003f45070 */
[----:B------:R-:W2:Y:S01]  /*21580*/  LDL.LU R40, [R1+0x7cc] ;  /* 0x0007cc0001287983 */ /* 0x000ea20000300800 */
[----:B------:R-:W-:-:S03]  /*21590*/  IMAD.U32 R39, RZ, RZ, UR4 ;  /* 0x00000004ff277e24 */ /* 0x000fc6000f8e00ff */
[----:B--2---:R1:W-:Y:S07]  /*215a0*/  STL [R1+0x7c8], R40 ;  /* 0x0007c82801007387 */ /* 0x0043ee0000100800 */
[----:B------:R-:W-:Y:S05]  /*215b0*/  @P2 BRA `(.L_x_10) ;  /* 0xffffff4400c42947 */ /* 0x000fea000383ffff */
.L_x_7:
[----:B------:R-:W2:Y:S01]  /*215c0*/  LDL.LU R43, [R1+0x8a4] ;  /* 0x0008a400012b7983 */ /* 0x000ea20000300800 */
[----:B0-----:R-:W0:Y:S01]  /*215d0*/  LDC R44, c[0x0][0x3a0] ;  /* 0x0000e800ff2c7b82 */ /* 0x001e220000000800 */
[----:B------:R-:W3:Y:S02]  /*215e0*/  LDCU UR5, c[0x0][0x3b8] ;  /* 0x00007700ff0577ac */ /* 0x000ee40008000800 */
[----:B------:R-:W4:Y:S01]  /*215f0*/  LDL.LU R42, [R1+0x8e8] ;  /* 0x0008e800012a7983 */ /* 0x000f220000300800 */
[----:B------:R-:W2:Y:S03]  /*21600*/  LDCU UR7, c[0x0][0x3b4] ;  /* 0x00007680ff0777ac */ /* 0x000ea60008000800 */
[----:B------:R-:W4:Y:S01]  /*21610*/  LDL.LU R41, [R1+0x8e4] ;  /* 0x0008e40001297983 */ /* 0x000f220000300800 */
[----:B------:R-:W1:Y:S03]  /*21620*/  LDCU.128 UR12, c[0x0][0x390] ;  /* 0x00007200ff0c77ac */ /* 0x000e660008000c00 */
[----:B-1----:R-:W4:Y:S01]  /*21630*/  LDL.LU R40, [R1+0x8e0] ;  /* 0x0008e00001287983 */ /* 0x002f220000300800 */
[----:B---3-5:R-:W-:-:S04]  /*21640*/  IMAD R4, R0, UR5, RZ ;  /* 0x0000000500047c24 */ /* 0x028fc8000f8e02ff */
[----:B------:R-:W-:Y:S02]  /*21650*/  VIADD R5, R4, UR5 ;  /* 0x0000000504057c36 */ /* 0x000fe40008000000 */
[----:B0-----:R-:W-:Y:S02]  /*21660*/  VIADD R44, R44, 0x7f ;  /* 0x0000007f2c2c7836 */ /* 0x001fe40000000000 */
[----:B------:R-:W-:-:S03]  /*21670*/  VIADD R6, R5, UR5 ;  /* 0x0000000505067c36 */ /* 0x000fc60008000000 */
[----:B------:R-:W-:Y:S01]  /*21680*/  ISETP.GE.AND P6, PT, R44, 0x80, PT ;  /* 0x000000802c00780c */ /* 0x000fe20003fc6270 */
[----:B------:R-:W-:-:S04]  /*21690*/  VIADD R7, R6, UR5 ;  /* 0x0000000506077c36 */ /* 0x000fc80008000000 */
[----:B------:R-:W-:-:S04]  /*216a0*/  VIADD R8, R7, UR5 ;  /* 0x0000000507087c36 */ /* 0x000fc80008000000 */
[----:B------:R-:W-:Y:S02]  /*216b0*/  VIADD R9, R8, UR5 ;  /* 0x0000000508097c36 */ /* 0x000fe40008000000 */
[C---:B--2---:R-:W-:Y:S01]  /*216c0*/  IMAD R2, R43.reuse, UR7, RZ ;  /* 0x000000072b027c24 */ /* 0x044fe2000f8e02ff */
[----:B------:R-:W-:-:S04]  /*216d0*/  ISETP.GE.AND P2, PT, R43, UR14, PT ;  /* 0x0000000e2b007c0c */ /* 0x000fc8000bf46270 */
[----:B------:R-:W-:Y:S02]  /*216e0*/  IADD3 R3, P4, PT, R2, UR12, RZ ;  /* 0x0000000c02037c10 */ /* 0x000fe4000ff9e0ff */
[----:B----4-:R-:W-:Y:S02]  /*216f0*/  ISETP.LT.AND P5, PT, R42, UR15, !P2 ;  /* 0x0000000f2a007c0c */ /* 0x010fe4000d7a1270 */
[----:B------:R-:W-:Y:S02]  /*21700*/  ISETP.LT.AND P0, PT, R41, UR15, !P2 ;  /* 0x0000000f29007c0c */ /* 0x000fe4000d701270 */
[----:B------:R-:W-:Y:S02]  /*21710*/  LEA.HI.X.SX32 R2, R2, UR13, 0x1, P4 ;  /* 0x0000000d02027c11 */ /* 0x000fe4000a0f0eff */
[----:B------:R-:W-:Y:S01]  /*21720*/  ISETP.LT.AND P3, PT, R40, UR15, !P2 ;  /* 0x0000000f28007c0c */ /* 0x000fe2000d761270 */
[----:B------:R-:W-:-:S12]  /*21730*/  @!P6 BRA `(.L_x_11) ;  /* 0x000000000010e947 */ /* 0x000fd80003800000 */
[----:B------:R-:W-:-:S06]  /*21740*/  USHF.L.U32 UR4, UR4, 0x1f, URZ ;  /* 0x0000001f04047899 */ /* 0x000fcc00080006ff */
[----:B------:R-:W-:-:S04]  /*21750*/  IMAD.U32 R10, RZ, RZ, UR4 ;  /* 0x00000004ff0a7e24 */ /* 0x000fc8000f8e00ff */
[----:B------:R-:W0:Y:S02]  /*21760*/  SYNCS.PHASECHK.TRANS64.TRYWAIT P4, [UR6], R10 ;  /* 0x0000000aff0075a7 */ /* 0x000e240008081106 */
[----:B0-----:R-:W-:Y:S05]  /*21770*/  @!P4 BRA `(.L_x_12) ;  /* 0x000000480000c947 */ /* 0x001fea0003800000 */
.L_x_11:
[----:B------:R-:W-:Y:S01]  /*21780*/  BAR.SYNC.DEFER_BLOCKING 0x0 ;  /* 0x0000000000007b1d */ /* 0x000fe20000010000 */
[CC--:B------:R-:W-:Y:S01]  /*21790*/  IADD3 R154, P4, PT, R4.reuse, R3.reuse, RZ ;  /* 0x00000003049a7210 */ /* 0x0c0fe20007f9e0ff */
[----:B------:R-:W-:Y:S01]  /*217a0*/  VIADD R10, R9, UR5 ;  /* 0x00000005090a7c36 */ /* 0x000fe20008000000 */
[CC--:B------:R-:W-:Y:S02]  /*217b0*/  IADD3 R158, P6, PT, R5.reuse, R3.reuse, RZ ;  /* 0x00000003059e7210 */ /* 0x0c0fe40007fde0ff */
[-C--:B------:R-:W-:Y:S01]  /*217c0*/  LEA.HI.X.SX32 R155, R4, R2.reuse, 0x1, P4 ;  /* 0x00000002049b7211 */ /* 0x080fe200020f0eff */
[----:B------:R-:W-:Y:S01]  /*217d0*/  VIADD R4, R10, UR5 ;  /* 0x000000050a047c36 */ /* 0x000fe20008000000 */
[-C--:B------:R-:W-:Y:S01]  /*217e0*/  IADD3 R152, P4, PT, R6, R3.reuse, RZ ;  /* 0x0000000306987210 */ /* 0x080fe20007f9e0ff */
[----:B------:R-:W0:Y:S01]  /*217f0*/  LDCU UR4, c[0x0][0x39c] ;  /* 0x00007380ff0477ac */ /* 0x000e220008000800 */
[-C--:B------:R-:W-:Y:S01]  /*21800*/  LEA.HI.X.SX32 R159, R5, R2.reuse, 0x1, P6 ;  /* 0x00000002059f7211 */ /* 0x080fe200030f0eff */
[----:B------:R-:W-:Y:S01]  /*21810*/  VIADD R5, R4, UR5 ;  /* 0x0000000504057c36 */ /* 0x000fe20008000000 */
[-C--:B------:R-:W-:Y:S01]  /*21820*/  LEA.HI.X.SX32 R153, R6, R2.reuse, 0x1, P4 ;  /* 0x0000000206997211 */ /* 0x080fe200020f0eff */
[----:B------:R-:W1:Y:S01]  /*21830*/  LDCU UR6, c[0x0][0x39c] ;  /* 0x00007380ff0677ac */ /* 0x000e620008000800 */
[CC--:B------:R-:W-:Y:S01]  /*21840*/  IADD3 R134, P4, PT, R8.reuse, R3.reuse, RZ ;  /* 0x0000000308867210 */ /* 0x0c0fe20007f9e0ff */
[----:B------:R-:W-:Y:S01]  /*21850*/  VIADD R6, R5, UR5 ;  /* 0x0000000505067c36 */ /* 0x000fe20008000000 */
[-C--:B------:R-:W-:Y:S01]  /*21860*/  IADD3 R150, P6, PT, R7, R3.reuse, RZ ;  /* 0x0000000307967210 */ /* 0x080fe20007fde0ff */
[----:B------:R-:W2:Y:S01]  /*21870*/  LDCU UR7, c[0x0][0x39c] ;  /* 0x00007380ff0777ac */ /* 0x000ea20008000800 */
[----:B------:R-:W-:Y:S01]  /*21880*/  LEA.HI.X.SX32 R135, R8, R2, 0x1, P4 ;  /* 0x0000000208877211 */ /* 0x000fe200020f0eff */
[----:B------:R-:W-:Y:S01]  /*21890*/  VIADD R11, R6, UR5 ;  /* 0x00000005060b7c36 */ /* 0x000fe20008000000 */
[----:B------:R-:W-:-:S02]  /*218a0*/  IADD3 R132, P4, PT, R10, R3, RZ ;  /* 0x000000030a847210 */ /* 0x000fc40007f9e0ff */
[-C--:B------:R-:W-:Y:S01]  /*218b0*/  LEA.HI.X.SX32 R151, R7, R2.reuse, 0x1, P6 ;  /* 0x0000000207977211 */ /* 0x080fe200030f0eff */
[----:B------:R-:W-:Y:S01]  /*218c0*/  VIADD R8, R11, UR5 ;  /* 0x000000050b087c36 */ /* 0x000fe20008000000 */
[----:B------:R-:W-:Y:S01]  /*218d0*/  LEA.HI.X.SX32 R133, R10, R2, 0x1, P4 ;  /* 0x000000020a857211 */ /* 0x000fe200020f0eff */
[----:B------:R-:W3:Y:S02]  /*218e0*/  @!P1 SYNCS.CCTL.IV [UR9+0x10000] ;  /* 0x01000000ff0099b1 */ /* 0x000ee40008000009 */
[----:B---3--:R-:W-:Y:S01]  /*218f0*/  BAR.SYNC.DEFER_BLOCKING 0x0 ;  /* 0x0000000000007b1d */ /* 0x008fe20000010000 */
[----:B------:R-:W-:-:S05]  /*21900*/  IADD3 R14, P4, PT, R5, R3, RZ ;  /* 0x00000003050e7210 */ /* 0x000fca0007f9e0ff */
[----:B------:R-:W3:Y:S01]  /*21910*/  @!P1 SYNCS.CCTL.IV [UR9+0x10008] ;  /* 0x01000800ff0099b1 */ /* 0x000ee20008000009 */
[CC--:B------:R-:W-:Y:S01]  /*21920*/  IADD3 R148, P1, PT, R9.reuse, R3.reuse, RZ ;  /* 0x0000000309947210 */ /* 0x0c0fe20007f3e0ff */
[----:B------:R-:W4:Y:S03]  /*21930*/  LDCU UR9, c[0x0][0x39c] ;  /* 0x00007380ff0977ac */ /* 0x000f260008000800 */
[----:B------:R-:W-:Y:S01]  /*21940*/  LEA.HI.X.SX32 R149, R9, R2, 0x1, P1 ;  /* 0x0000000209957211 */ /* 0x000fe200008f0eff */
[----:B------:R-:W-:Y:S01]  /*21950*/  VIADD R9, R8, UR5 ;  /* 0x0000000508097c36 */ /* 0x000fe20008000000 */
[----:B------:R-:W-:-:S04]  /*21960*/  IADD3 R12, P1, PT, R4, R3, RZ ;  /* 0x00000003040c7210 */ /* 0x000fc80007f3e0ff */
[----:B------:R-:W-:-:S05]  /*21970*/  LEA.HI.X.SX32 R13, R4, R2, 0x1, P1 ;  /* 0x00000002040d7211 */ /* 0x000fca00008f0eff */
[----:B------:R5:W-:Y:S04]  /*21980*/  STL.64 [R1+0x18], R12 ;  /* 0x0000180c01007387 */ /* 0x000be80000100a00 */
[----:B-----5:R-:W5:Y:S01]  /*21990*/  LDL.LU R12, [R1+0x8ec] ;  /* 0x0008ec00010c7983 */ /* 0x020f620000300800 */
[-C--:B------:R-:W-:Y:S01]  /*219a0*/  LEA.HI.X.SX32 R15, R5, R2.reuse, 0x1, P4 ;  /* 0x00000002050f7211 */ /* 0x080fe200020f0eff */
[----:B------:R-:W-:Y:S01]  /*219b0*/  VIADD R7, R9, UR5 ;  /* 0x0000000509077c36 */ /* 0x000fe20008000000 */
[CC--:B------:R-:W-:Y:S01]  /*219c0*/  IADD3 R16, P1, PT, R6.reuse, R3.reuse, RZ ;  /* 0x0000000306107210 */ /* 0x0c0fe20007f3e0ff */
[----:B------:R-:W2:Y:S03]  /*219d0*/  LDL.LU R10, [R1+0x81c] ;  /* 0x00081c00010a7983 */ /* 0x000ea60000300800 */
[----:B------:R-:W-:Y:S01]  /*219e0*/  LEA.HI.X.SX32 R17, R6, R2, 0x1, P1 ;  /* 0x0000000206117211 */ /* 0x000fe200008f0eff */
[----:B------:R0:W-:Y:S01]  /*219f0*/  STL.64 [R1+0x10], R14 ;  /* 0x0000100e01007387 */ /* 0x0001e20000100a00 */
[----:B------:R-:W-:Y:S01]  /*21a00*/  VIADD R6, R7, UR5 ;  /* 0x0000000507067c36 */ /* 0x000fe20008000000 */
[----:B------:R-:W-:-:S02]  /*21a10*/  IADD3 R164, P1, PT, R8, R3, RZ ;  /* 0x0000000308a47210 */ /* 0x000fc40007f3e0ff */
[----:B------:R-:W-:Y:S01]  /*21a20*/  STL.64 [R1+0x8], R16 ;  /* 0x0000081001007387 */ /* 0x000fe20000100a00 */
[----:B------:R-:W-:Y:S01]  /*21a30*/  VIADD R5, R6, UR5 ;  /* 0x0000000506057c36 */ /* 0x000fe20008000000 */
[CC--:B0-----:R-:W-:Y:S02]  /*21a40*/  IADD3 R14, P4, PT, R11.reuse, R3.reuse, RZ ;  /* 0x000000030b0e7210 */ /* 0x0c1fe40007f9e0ff */
[----:B------:R-:W3:Y:S02]  /*21a50*/  LDL.LU R157, [R1+0x868] ;  /* 0x00086800019d7983 */ /* 0x000ee40000300800 */
[-C--:B------:R-:W-:Y:S02]  /*21a60*/  LEA.HI.X.SX32 R15, R11, R2.reuse, 0x1, P4 ;  /* 0x000000020b0f7211 */ /* 0x080fe400020f0eff */
[----:B------:R-:W-:Y:S01]  /*21a70*/  LEA.HI.X.SX32 R165, R8, R2, 0x1, P1 ;  /* 0x0000000208a57211 */ /* 0x000fe200008f0eff */
[----:B------:R-:W-:Y:S01]  /*21a80*/  VIADD R4, R5, UR5 ;  /* 0x0000000505047c36 */ /* 0x000fe20008000000 */
[-C--:B------:R-:W-:Y:S01]  /*21a90*/  IADD3 R146, P4, PT, R9, R3.reuse, RZ ;  /* 0x0000000309927210 */ /* 0x080fe20007f9e0ff */
[----:B------:R-:W3:Y:S01]  /*21aa0*/  LDL.LU R160, [R1+0x86c] ;  /* 0x00086c0001a07983 */ /* 0x000ee20000300800 */
[----:B------:R-:W-:-:S02]  /*21ab0*/  IADD3 R144, P1, PT, R7, R3, RZ ;  /* 0x0000000307907210 */ /* 0x000fc40007f3e0ff */
[-C--:B------:R-:W-:Y:S02]  /*21ac0*/  LEA.HI.X.SX32 R147, R9, R2.reuse, 0x1, P4 ;  /* 0x0000000209937211 */ /* 0x080fe400020f0eff */
[CC--:B------:R-:W-:Y:S02]  /*21ad0*/  IADD3 R142, P4, PT, R6.reuse, R3.reuse, RZ ;  /* 0x00000003068e7210 */ /* 0x0c0fe40007f9e0ff */
[-C--:B------:R-:W-:Y:S02]  /*21ae0*/  LEA.HI.X.SX32 R145, R7, R2.reuse, 0x1, P1 ;  /* 0x0000000207917211 */ /* 0x080fe400008f0eff */
[-C--:B------:R-:W-:Y:S02]  /*21af0*/  IADD3 R140, P1, PT, R5, R3.reuse, RZ ;  /* 0x00000003058c7210 */ /* 0x080fe40007f3e0ff */
[----:B------:R-:W-:Y:S01]  /*21b00*/  LEA.HI.X.SX32 R143, R6, R2, 0x1, P4 ;  /* 0x00000002068f7211 */ /* 0x000fe200020f0eff */
[----:B------:R-:W-:Y:S01]  /*21b10*/  STL.64 [R1], R14 ;  /* 0x0000000e01007387 */ /* 0x000fe20000100a00 */
[----:B------:R-:W-:-:S02]  /*21b20*/  IADD3 R138, P4, PT, R4, R3, RZ ;  /* 0x00000003048a7210 */ /* 0x000fc40007f9e0ff */
[-C--:B------:R-:W-:Y:S01]  /*21b30*/  LEA.HI.X.SX32 R141, R5, R2.reuse, 0x1, P1 ;  /* 0x00000002058d7211 */ /* 0x080fe200008f0eff */
[----:B------:R-:W-:Y:S01]  /*21b40*/  STL.64 [R1+0x9d8], R164 ;  /* 0x0009d8a401007387 */ /* 0x000fe20000100a00 */
[----:B------:R-:W-:-:S03]  /*21b50*/  LEA.HI.X.SX32 R139, R4, R2, 0x1, P4 ;  /* 0x00000002048b7211 */ /* 0x000fc600020f0eff */
[----:B------:R-:W-:Y:S04]  /*21b60*/  STL [R1+0x9f0], R146 ;  /* 0x0009f09201007387 */ /* 0x000fe80000100800 */
[----:B------:R-:W-:Y:S04]  /*21b70*/  STL [R1+0x9e0], R147 ;  /* 0x0009e09301007387 */ /* 0x000fe80000100800 */
[----:B------:R-:W-:Y:S04]  /*21b80*/  STL.64 [R1+0x9e8], R144 ;  /* 0x0009e89001007387 */ /* 0x000fe80000100a00 */
[----:B------:R-:W-:Y:S04]  /*21b90*/  STL.64 [R1+0x9f8], R142 ;  /* 0x0009f88e01007387 */ /* 0x000fe80000100a00 */
[----:B------:R0:W-:Y:S04]  /*21ba0*/  STL [R1+0xa04], R140 ;  /* 0x000a048c01007387 */ /* 0x0001e80000100800 */
[----:B------:R-:W-:Y:S04]  /*21bb0*/  STL [R1+0xa00], R141 ;  /* 0x000a008d01007387 */ /* 0x000fe80000100800 */
[----:B------:R1:W-:Y:S04]  /*21bc0*/  STL.64 [R1+0xa08], R138 ;  /* 0x000a088a01007387 */ /* 0x0003e80000100a00 */
[----:B0-----:R-:W4:Y:S01]  /*21bd0*/  LDL.LU R140, [R1+0x8f0] ;  /* 0x0008f000018c7983 */ /* 0x001f220000300800 */
[----:B------:R-:W-:-:S05]  /*21be0*/  VIADD R156, R4, UR5 ;  /* 0x00000005049c7c36 */ /* 0x000fca0008000000 */
[----:B------:R-:W-:-:S04]  /*21bf0*/  IADD3 R136, P6, PT, R156, R3, RZ ;  /* 0x000000039c887210 */ /* 0x000fc80007fde0ff */
[----:B------:R-:W-:Y:S02]  /*21c00*/  LEA.HI.X.SX32 R137, R156, R2, 0x1, P6 ;  /* 0x000000029c897211 */ /* 0x000fe400030f0eff */
[----:B------:R-:W-:-:S03]  /*21c10*/  ISETP.LT.AND P6, PT, R0, UR15, !P2 ;  /* 0x0000000f00007c0c */ /* 0x000fc6000d7c1270 */
[----:B------:R-:W-:Y:S04]  /*21c20*/  STL [R1+0xa10], R137 ;  /* 0x000a108901007387 */ /* 0x000fe80000100800 */
[----:B-1----:R-:W4:Y:S04]  /*21c30*/  LDL.LU R139, [R1+0x8f4] ;  /* 0x0008f400018b7983 */ /* 0x002f280000300800 */
[----:B------:R-:W4:Y:S01]  /*21c40*/  LDL.LU R138, [R1+0x8f8] ;  /* 0x0008f800018a7983 */ /* 0x000f220000300800 */
[----:B-----5:R-:W-:Y:S02]  /*21c50*/  ISETP.LT.AND P1, PT, R12, UR15, !P2 ;  /* 0x0000000f0c007c0c */ /* 0x020fe4000d721270 */
[----:B--2---:R-:W-:-:S02]  /*21c60*/  ISETP.LT.AND P4, PT, R10, UR15, !P2 ;  /* 0x0000000f0a007c0c */ /* 0x004fc4000d781270 */
[----:B------:R-:W0:Y:S01]  /*21c70*/  LDTM.x128 R4, tmem[UR10] ;  /* 0x0000000a000479ee */ /* 0x000e2200083c0000 */
[----:B------:R-:W-:Y:S01]  /*21c80*/  NOP ;  /* 0x0000000000007918 */ /* 0x000fe20000000000 */
[----:B------:R-:W-:Y:S01]  /*21c90*/  VIADD R0, R156, UR5 ;  /* 0x000000059c007c36 */ /* 0x000fe20008000000 */
[----:B------:R-:W1:Y:S01]  /*21ca0*/  LDCU UR10, c[0x0][0x39c] ;  /* 0x00007380ff0a77ac */ /* 0x000e620008000800 */
[----:B0-----:R-:W-:-:S05]  /*21cb0*/  F2FP.SATFINITE.E5M2.F32.PACK_AB_MERGE_C R5, R5, R4, RZ ;  /* 0x000000040505723e */ /* 0x001fca00048060ff */
[----:B------:R0:W-:Y:S02]  /*21cc0*/  @P6 STG.E.U8 desc[UR18][R154.64], R5 ;  /* 0x000000059a006986 */ /* 0x0001e4000c101112 */
[----:B0-----:R-:W-:-:S04]  /*21cd0*/  PRMT R5, R5, 0x9910, RZ ;  /* 0x0000991005057816 */ /* 0x001fc800000000ff */
[----:B------:R-:W-:-:S05]  /*21ce0*/  SHF.R.S32.HI R5, RZ, 0x8, R5 ;  /* 0x00000008ff057819 */ /* 0x000fca0000011405 */
[----:B------:R0:W-:Y:S01]  /*21cf0*/  @P5 STG.E.U8 desc[UR18][R158.64], R5 ;  /* 0x000000059e005986 */ /* 0x0001e2000c101112 */
[----:B---3--:R-:W-:Y:S02]  /*21d00*/  ISETP.LT.AND P5, PT, R160, UR15, !P2 ;  /* 0x0000000fa0007c0c */ /* 0x008fe4000d7a1270 */
[----:B------:R-:W-:-:S05]  /*21d10*/  F2FP.SATFINITE.E5M2.F32.PACK_AB_MERGE_C R160, R7, R6, RZ ;  /* 0x0000000607a0723e */ /* 0x000fca00048060ff */
[----:B------:R2:W-:Y:S01]  /*21d20*/  @P0 STG.E.U8 desc[UR18][R152.64], R160 ;  /* 0x000000a098000986 */ /* 0x0005e2000c101112 */
[----:B----4-:R-:W-:-:S03]  /*21d30*/  ISETP.LT.AND P0, PT, R140, UR15, !P2 ;  /* 0x0000000f8c007c0c */ /* 0x010fc6000d701270 */
[----:B------:R-:W3:Y:S04]  /*21d40*/  LDL.LU R140, [R1+0x8fc] ;  /* 0x0008fc00018c7983 */ /* 0x000ee80000300800 */
[----:B------:R-:W4:Y:S01]  /*21d50*/  LDL.LU R146, [R1+0x900] ;  /* 0x0009000001927983 */ /* 0x000f220000300800 */
[----:B------:R-:W-:-:S04]  /*21d60*/  ISETP.LT.AND P6, PT, R157, UR15, !P2 ;  /* 0x0000000f9d007c0c */ /* 0x000fc8000d7c1270 */
[----:B------:R-:W-:Y:S02]  /*21d70*/  P2R R4, PR, RZ, 0x40 ;  /* 0x00000040ff047803 */ /* 0x000fe40000000000 */
[----:B------:R-:W-:-:S04]  /*21d80*/  IADD3 R156, P6, PT, R0, R3, RZ ;  /* 0x00000003009c7210 */ /* 0x000fc80007fde0ff */
[C---:B------:R-:W-:Y:S01]  /*21d90*/  LEA.HI.X.SX32 R157, R0.reuse, R2, 0x1, P6 ;  /* 0x00000002009d7211 */ /* 0x040fe200030f0eff */
[----:B------:R-:W-:-:S05]  /*21da0*/  VIADD R0, R0, UR5 ;  /* 0x0000000500007c36 */ /* 0x000fca0008000000 */
[----:B------:R-:W-:-:S04]  /*21db0*/  IADD3 R154, P6, PT, R0, R3, RZ ;  /* 0x00000003009a7210 */ /* 0x000fc80007fde0ff */
[C---:B------:R-:W-:Y:S01]  /*21dc0*/  LEA.HI.X.SX32 R155, R0.reuse, R2, 0x1, P6 ;  /* 0x00000002009b7211 */ /* 0x040fe200030f0eff */
[----:B------:R-:W-:Y:S01]  /*21dd0*/  VIADD R0, R0, UR5 ;  /* 0x0000000500007c36 */ /* 0x000fe20008000000 */
[----:B------:R-:W-:Y:S02]  /*21de0*/  ISETP.NE.AND P6, PT, R4, RZ, PT ;  /* 0x000000ff0400720c */ /* 0x000fe40003fc5270 */
[----:B------:R-:W-:Y:S02]  /*21df0*/  P2R R137, PR, RZ, 0x20 ;  /* 0x00000020ff897803 */ /* 0x000fe40000000000 */
[----:B------:R-:W-:-:S04]  /*21e00*/  IADD3 R4, P5, PT, R0, R3, RZ ;  /* 0x0000000300047210 */ /* 0x000fc80007fbe0ff */
[C---:B0-----:R-:W-:Y:S01]  /*21e10*/  LEA.HI.X.SX32 R5, R0.reuse, R2, 0x1, P5 ;  /* 0x0000000200057211 */ /* 0x041fe200028f0eff */
[----:B------:R-:W-:-:S05]  /*21e20*/  VIADD R0, R0, UR5 ;  /* 0x0000000500007c36 */ /* 0x000fca0008000000 */
[----:B------:R-:W-:-:S04]  /*21e30*/  IADD3 R6, P5, PT, R0, R3, RZ ;  /* 0x0000000300067210 */ /* 0x000fc80007fbe0ff */
[C---:B------:R-:W-:Y:S01]  /*21e40*/  LEA.HI.X.SX32 R7, R0.reuse, R2, 0x1, P5 ;  /* 0x0000000200077211 */ /* 0x040fe200028f0eff */
[----:B------:R-:W-:-:S05]  /*21e50*/  VIADD R0, R0, UR5 ;  /* 0x0000000500007c36 */ /* 0x000fca0008000000 */
[----:B------:R-:W-:-:S04]  /*21e60*/  IADD3 R158, P5, PT, R0, R3, RZ ;  /* 0x00000003009e7210 */ /* 0x000fc80007fbe0ff */
[C---:B------:R-:W-:Y:S01]  /*21e70*/  LEA.HI.X.SX32 R159, R0.reuse, R2, 0x1, P5 ;  /* 0x00000002009f7211 */ /* 0x040fe200028f0eff */
[----:B------:R-:W-:Y:S01]  /*21e80*/  VIADD R0, R0, UR5 ;  /* 0x0000000500007c36 */ /* 0x000fe20008000000 */
[----:B--2---:R-:W-:-:S04]  /*21e90*/  PRMT R160, R160, 0x9910, RZ ;  /* 0x00009910a0a07816 */ /* 0x004fc800000000ff */
[CC--:B------:R-:W-:Y:S02]  /*21ea0*/  IADD3 R152, P5, PT, R0.reuse, R3.reuse, RZ ;  /* 0x0000000300987210 */ /* 0x0c0fe40007fbe0ff */
[----:B------:R-:W-:Y:S02]  /*21eb0*/  SHF.R.S32.HI R160, RZ, 0x8, R160 ;  /* 0x00000008ffa07819 */ /* 0x000fe400000114a0 */
[C---:B------:R-:W-:Y:S01]  /*21ec0*/  LEA.HI.X.SX32 R153, R0.reuse, R2, 0x1, P5 ;  /* 0x0000000200997211 */ /* 0x040fe200028f0eff */
[----:B------:R-:W-:Y:S02]  /*21ed0*/  VIADD R0, R0, UR5 ;  /* 0x0000000500007c36 */ /* 0x000fe40008000000 */
[----:B------:R0:W-:Y:S01]  /*21ee0*/  @P3 STG.E.U8 desc[UR18][R150.64], R160 ;  /* 0x000000a096003986 */ /* 0x0001e2000c101112 */
[----:B------:R-:W-:Y:S02]  /*21ef0*/  F2FP.SATFINITE.E5M2.F32.PACK_AB_MERGE_C R162, R9, R8, RZ ;  /* 0x0000000809a2723e */ /* 0x000fe400048060ff */
[----:B0-----:R-:W-:-:S04]  /*21f00*/  IADD3 R150, P5, PT, R0, R3, RZ ;  /* 0x0000000300967210 */ /* 0x001fc80007fbe0ff */
[C---:B------:R-:W-:Y:S01]  /*21f10*/  LEA.HI.X.SX32 R151, R0.reuse, R2, 0x1, P5 ;  /* 0x0000000200977211 */ /* 0x040fe200028f0eff */
[----:B------:R-:W-:-:S05]  /*21f20*/  VIADD R0, R0, UR5 ;  /* 0x0000000500007c36 */ /* 0x000fca0008000000 */
[----:B------:R-:W-:-:S04]  /*21f30*/  IADD3 R8, P5, PT, R0, R3, RZ ;  /* 0x0000000300087210 */ /* 0x000fc80007fbe0ff */
[C---:B------:R-:W-:Y:S01]  /*21f40*/  LEA.HI.X.SX32 R9, R0.reuse, R2, 0x1, P5 ;  /* 0x0000000200097211 */ /* 0x040fe200028f0eff */
[----:B------:R-:W-:-:S05]  /*21f50*/  VIADD R0, R0, UR5 ;  /* 0x0000000500007c36 */ /* 0x000fca0008000000 */
[----:B------:R-:W-:-:S04]  /*21f60*/  IADD3 R160, P5, PT, R0, R3, RZ ;  /* 0x0000000300a07210 */ /* 0x000fc80007fbe0ff */
[CC--:B------:R-:W-:Y:S01]  /*21f70*/  LEA.HI.X.SX32 R161, R0.reuse, R2.reuse, 0x1, P5 ;  /* 0x0000000200a17211 */ /* 0x0c0fe200028f0eff */
[----:B------:R-:W-:Y:S01]  /*21f80*/  VIADD R0, R0, UR5 ;  /* 0x0000000500007c36 */ /* 0x000fe20008000000 */
[----:B------:R0:W-:Y:S04]  /*21f90*/  @P1 STG.E.U8 desc[UR18][R134.64], R162 ;  /* 0x000000a286001986 */ /* 0x0001e8000c101112 */
[----:B0-----:R-:W-:Y:S02]  /*21fa0*/  IADD3 R134, P5, PT, R0, R3, RZ ;  /* 0x0000000300867210 */ /* 0x001fe40007fbe0ff */
[----:B------:R-:W-:Y:S02]  /*21fb0*/  PRMT R162, R162, 0x9910, RZ ;  /* 0x00009910a2a27816 */ /* 0x000fe400000000ff */
[C---:B------:R-:W-:Y:S01]  /*21fc0*/  LEA.HI.X.SX32 R135, R0.reuse, R2, 0x1, P5 ;  /* 0x0000000200877211 */ /* 0x040fe200028f0eff */
[----:B------:R-:W-:Y:S01]  /*21fd0*/  VIADD R0, R0, UR5 ;  /* 0x0000000500007c36 */ /* 0x000fe20008000000 */
[----:B------:R-:W-:-:S05]  /*21fe0*/  SHF.R.S32.HI R162, RZ, 0x8, R162 ;  /* 0x00000008ffa27819 */ /* 0x000fca00000114a2 */
[----:B------:R0:W-:Y:S01]  /*21ff0*/  @P4 STG.E.U8 desc[UR18][R148.64], R162 ;  /* 0x000000a294004986 */ /* 0x0001e2000c101112 */
[----:B------:R-:W-:Y:S02]  /*22000*/  ISETP.LT.AND P3, PT, R139, UR15, !P2 ;  /* 0x0000000f8b007c0c */ /* 0x000fe4000d761270 */
[----:B------:R-:W-:Y:S02]  /*22010*/  ISETP.LT.AND P1, PT, R138, UR15, !P2 ;  /* 0x0000000f8a007c0c */ /* 0x000fe4000d721270 */
[----:B------:R-:W2:Y:S04]  /*22020*/  LDL.LU.64 R138, [R1+0x18] ;  /* 0x00001800018a7983 */ /* 0x000ea80000300a00 */
[----:B------:R-:W5:Y:S01]  /*22030*/  LDL.LU.64 R142, [R1+0x10] ;  /* 0x00001000018e7983 */ /* 0x000f620000300a00 */
[----:B0-----:R-:W-:-:S03]  /*22040*/  IADD3 R148, P4, PT, R0, R3, RZ ;  /* 0x0000000300947210 */ /* 0x001fc60007f9e0ff */
[----:B------:R-:W5:Y:S01]  /*22050*/  LDL.LU R141, [R1+0x7dc] ;  /* 0x0007dc00018d7983 */ /* 0x000f620000300800 */
[C---:B------:R-:W-:Y:S01]  /*22060*/  LEA.HI.X.SX32 R149, R0.reuse, R2, 0x1, P4 ;  /* 0x0000000200957211 */ /* 0x040fe200020f0eff */
[----:B------:R-:W-:Y:S02]  /*22070*/  VIADD R0, R0, UR5 ;  /* 0x0000000500007c36 */ /* 0x000fe40008000000 */
[----:B------:R-:W5:Y:S04]  /*22080*/  LDL.LU.64 R144, [R1+0x8] ;  /* 0x0000080001907983 */ /* 0x000f680000300a00 */
[----:B------:R-:W5:Y:S01]  /*22090*/  LDL.LU.64 R164, [R1] ;  /* 0x0000000001a47983 */ /* 0x000f620000300a00 */
[----:B---3--:R-:W-:Y:S02]  /*220a0*/  ISETP.LT.AND P5, PT, R140, UR15, !P2 ;  /* 0x0000000f8c007c0c */ /* 0x008fe4000d7a1270 */
[----:B------:R-:W-:-:S02]  /*220b0*/  F2FP.SATFINITE.E5M2.F32.PACK_AB_MERGE_C R140, R11, R10, RZ ;  /* 0x0000000a0b8c723e */ /* 0x000fc400048060ff */
[----:B------:R-:W-:-:S04]  /*220c0*/  IADD3 R10, P4, PT, R0, R3, RZ ;  /* 0x00000003000a7210 */ /* 0x000fc80007f9e0ff */
[----:B------:R-:W-:Y:S02]  /*220d0*/  LEA.HI.X.SX32 R11, R0, R2, 0x1, P4 ;  /* 0x00000002000b7211 */ /* 0x000fe400020f0eff */
[----:B----4-:R-:W-:Y:S02]  /*220e0*/  ISETP.LT.AND P4, PT, R146, UR15, !P2 ;  /* 0x0000000f92007c0c */ /* 0x010fe4000d781270 */
[----:B------:R-:W3:Y:S04]  /*220f0*/  LDL.LU R146, [R1+0x88c] ;  /* 0x00088c0001927983 */ /* 0x000ee80000300800 */
[----:B------:R-:W4:Y:S01]  /*22100*/  LDL.LU R147, [R1+0x888] ;  /* 0x0008880001937983 */ /* 0x000f220000300800 */
[----:B------:R-:W-:-:S03]  /*22110*/  VIADD R0, R0, UR5 ;  /* 0x0000000500007c36 */ /* 0x000fc60008000000 */
[----:B------:R0:W-:Y:S02]  /*22120*/  @P6 STG.E.U8 desc[UR18][R132.64], R140 ;  /* 0x0000008c84006986 */ /* 0x0001e4000c101112 */
[----:B0-----:R-:W-:-:S04]  /*22130*/  IADD3 R132, P6, PT, R0, R3, RZ ;  /* 0x0000000300847210 */ /* 0x001fc80007fde0ff */
[C---:B------:R-:W-:Y:S01]  /*22140*/  LEA.HI.X.SX32 R133, R0.reuse, R2, 0x1, P6 ;  /* 0x0000000200857211 */ /* 0x040fe200030f0eff */
[----:B------:R-:W-:-:S05]  /*22150*/  VIADD R0, R0, UR5 ;  /* 0x0000000500007c36 */ /* 0x000fca0008000000 */
[----:B------:R-:W-:-:S04]  /*22160*/  IADD3 R162, P6, PT, R0, R3, RZ ;  /* 0x0000000300a27210 */ /* 0x000fc80007fde0ff */
[----:B------:R-:W-:Y:S02]  /*22170*/  LEA.HI.X.SX32 R163, R0, R2, 0x1, P6 ;  /* 0x0000000200a37211 */ /* 0x000fe400030f0eff */
[----:B------:R-:W-:Y:S02]  /*22180*/  ISETP.NE.AND P6, PT, R137, RZ, PT ;  /* 0x000000ff8900720c */ /* 0x000fe40003fc5270 */
[----:B------:R-:W-:Y:S01]  /*22190*/  PRMT R140, R140, 0x9910, RZ ;  /* 0x000099108c8c7816 */ /* 0x000fe200000000ff */
[----:B------:R-:W4:Y:S01]  /*221a0*/  LDL.LU R137, [R1+0xa10] ;  /* 0x000a100001897983 */ /* 0x000f220000300800 */
[----:B------:R-:W-:Y:S02]  /*221b0*/  F2FP.SATFINITE.E5M2.F32.PACK_AB_MERGE_C R12, R13, R12, RZ ;  /* 0x0000000c0d0c723e */ /* 0x000fe400048060ff */
[----:B------:R-:W-:Y:S02]  /*221c0*/  SHF.R.S32.HI R140, RZ, 0x8, R140 ;  /* 0x00000008ff8c7819 */ /* 0x000fe4000001148c */
[----:B------:R-:W-:-:S05]  /*221d0*/  F2FP.SATFINITE.E5M2.F32.PACK_AB_MERGE_C R14, R15, R14, RZ ;  /* 0x0000000e0f0e723e */ /* 0x000fca00048060ff */
[----:B--2---:R0:W-:Y:S04]  /*221e0*/  @P6 STG.E.U8 desc[UR18][R138.64], R140 ;  /* 0x0000008c8a006986 */ /* 0x0041e8000c101112 */
[----:B-----5:R2:W-:Y:S01]  /*221f0*/  @P0 STG.E.U8 desc[UR18][R142.64], R12 ;  /* 0x0000000c8e000986 */ /* 0x0205e2000c101112 */
[----:B------:R-:W-:-:S03]  /*22200*/  ISETP.LT.AND P6, PT, R141, UR15, !P2 ;  /* 0x0000000f8d007c0c */ /* 0x000fc6000d7c1270 */
[----:B0-----:R-:W5:Y:S01]  /*22210*/  LDL.LU.64 R138, [R1+0xa08] ;  /* 0x000a0800018a7983 */ /* 0x001f620000300a00 */
[----:B--2---:R-:W-:-:S03]  /*22220*/  PRMT R12, R12, 0x9910, RZ ;  /* 0x000099100c0c7816 */ /* 0x004fc600000000ff */
[----:B------:R-:W2:Y:S01]  /*22230*/  LDL.LU R140, [R1+0xa04] ;  /* 0x000a0400018c7983 */ /* 0x000ea20000300800 */
[----:B------:R-:W-:-:S03]  /*22240*/  SHF.R.S32.HI R12, RZ, 0x8, R12 ;  /* 0x00000008ff0c7819 */ /* 0x000fc6000001140c */
[----:B------:R-:W2:Y:S04]  /*22250*/  LDL.LU R141, [R1+0xa00] ;  /* 0x000a0000018d7983 */ /* 0x000ea80000300800 */
[----:B------:R-:W2:Y:S04]  /*22260*/  LDL.LU R13, [R1+0x908] ;  /* 0x00090800010d7983 */ /* 0x000ea80000300800 */
[----:B------:R-:W2:Y:S04]  /*22270*/  LDL.LU.64 R142, [R1+0x9f8] ;  /* 0x0009f800018e7983 */ /* 0x000ea80000300a00 */
[----:B------:R0:W-:Y:S04]  /*22280*/  @P3 STG.E.U8 desc[UR18][R144.64], R12 ;  /* 0x0000000c90003986 */ /* 0x0001e8000c101112 */
[----:B------:R0:W-:Y:S01]  /*22290*/  @P1 STG.E.U8 desc[UR18][R164.64], R14 ;  /* 0x0000000ea4001986 */ /* 0x0001e2000c101112 */
[----:B---3--:R-:W-:-:S03]  /*222a0*/  ISETP.LT.AND P0, PT, R146, UR15, !P2 ;  /* 0x0000000f92007c0c */ /* 0x008fc6000d701270 */
[----:B------:R-:W3:Y:S01]  /*222b0*/  LDL.LU R146, [R1+0x9f0] ;  /* 0x0009f00001927983 */ /* 0x000ee20000300800 */
[----:B----4-:R-:W-:-:S03]  /*222c0*/  ISETP.LT.AND P3, PT, R147, UR15, !P2 ;  /* 0x0000000f93007c0c */ /* 0x010fc6000d761270 */
[----:B0-----:R-:W4:Y:S04]  /*222d0*/  LDL.LU.64 R144, [R1+0x9e8] ;  /* 0x0009e80001907983 */ /* 0x001f280000300a00 */
[----:B------:R-:W2:Y:S04]  /*222e0*/  LDL.LU R12, [R1+0x7e4] ;  /* 0x0007e400010c7983 */ /* 0x000ea80000300800 */
[----:B------:R-:W3:Y:S04]  /*222f0*/  LDL.LU R147, [R1+0x9e0] ;  /* 0x0009e00001937983 */ /* 0x000ee80000300800 */
[----:B------:R-:W2:Y:S04]  /*22300*/  LDL.LU R15, [R1+0x904] ;  /* 0x00090400010f7983 */ /* 0x000ea80000300800 */
[----:B------:R-:W2:Y:S01]  /*22310*/  LDL.LU.64 R164, [R1+0x9d8] ;  /* 0x0009d80001a47983 */ /* 0x000ea20000300a00 */
[----:B------:R-:W-:-:S04]  /*22320*/  PRMT R14, R14, 0x9910, RZ ;  /* 0x000099100e0e7816 */ /* 0x000fc800000000ff */
[----:B------:R-:W-:Y:S02]  /*22330*/  SHF.R.S32.HI R14, RZ, 0x8, R14 ;  /* 0x00000008ff0e7819 */ /* 0x000fe4000001140e */
[----:B------:R-:W-:-:S03]  /*22340*/  F2FP.SATFINITE.E5M2.F32.PACK_AB_MERGE_C R16, R17, R16, RZ ;  /* 0x000000101110723e */ /* 0x000fc600048060ff */
[----:B--2---:R0:W-:Y:S04]  /*22350*/  @P5 STG.E.U8 desc[UR18][R164.64], R14 ;  /* 0x0000000ea4005986 */ /* 0x0041e8000c101112 */
[----:B0-----:R-:W2:Y:S04]  /*22360*/  LDL.LU R165, [R1+0x90c] ;  /* 0x00090c0001a57983 */ /* 0x001ea80000300800 */
[----:B------:R-:W2:Y:S01]  /*22370*/  LDL.LU R164, [R1+0x910] ;  /* 0x0009100001a47983 */ /* 0x000ea20000300800 */
[----:B------:R-:W-:-:S03]  /*22380*/  ISETP.LT.AND P1, PT, R15, UR15, !P2 ;  /* 0x0000000f0f007c0c */ /* 0x000fc6000d721270 */
[----:B------:R-:W2:Y:S01]  /*22390*/  LDL.LU R15, [R1+0x8c4] ;  /* 0x0008c400010f7983 */ /* 0x000ea20000300800 */
[----:B------:R-:W-:-:S03]  /*223a0*/  ISETP.LT.AND P5, PT, R13, UR15, !P2 ;  /* 0x0000000f0d007c0c */ /* 0x000fc6000d7a1270 */
[----:B------:R-:W2:Y:S04]  /*223b0*/  LDL.LU R13, [R1+0x8b4] ;  /* 0x0008b400010d7983 */ /* 0x000ea80000300800 */
[----:B---3--:R0:W-:Y:S01]  /*223c0*/  @P4 STG.E.U8 desc[UR18][R146.64], R16 ;  /* 0x0000001092004986 */ /* 0x0081e2000c101112 */
[----:B------:R-:W-:Y:S01]  /*223d0*/  ISETP.LT.AND P4, PT, R12, UR4, !P2 ;  /* 0x000000040c007c0c */ /* 0x000fe2000d781270 */
[----:B------:R-:W2:Y:S02]  /*223e0*/  LDCU UR4, c[0x0][0x39c] ;  /* 0x00007380ff0477ac */ /* 0x000ea40008000800 */
[----:B------:R-:W3:Y:S04]  /*223f0*/  LDL.LU R12, [R1+0x8a8] ;  /* 0x0008a800010c7983 */ /* 0x000ee80000300800 */
[----:B------:R-:W3:Y:S01]  /*22400*/  LDL.LU R14, [R1+0x898] ;  /* 0x00089800010e7983 */ /* 0x000ee20000300800 */
[----:B0-----:R-:W-:-:S03]  /*22410*/  PRMT R16, R16, 0x9910, RZ ;  /* 0x0000991010107816 */ /* 0x001fc600000000ff */
[----:B------:R-:W3:Y:S01]  /*22420*/  LDL.LU R17, [R1+0x914] ;  /* 0x0009140001117983 */ /* 0x000ee20000300800 */
[----:B------:R-:W-:-:S05]  /*22430*/  SHF.R.S32.HI R16, RZ, 0x8, R16 ;  /* 0x00000008ff107819 */ /* 0x000fca0000011410 */
[----:B----4-:R0:W-:Y:S01]  /*22440*/  @P6 STG.E.U8 desc[UR18][R144.64], R16 ;  /* 0x0000001090006986 */ /* 0x0101e2000c101112 */
[----:B------:R-:W-:-:S05]  /*22450*/  F2FP.SATFINITE.E5M2.F32.PACK_AB_MERGE_C R18, R19, R18, RZ ;  /* 0x000000121312723e */ /* 0x000fca00048060ff */
[----:B------:R4:W-:Y:S04]  /*22460*/  @P0 STG.E.U8 desc[UR18][R142.64], R18 ;  /* 0x000000128e000986 */ /* 0x0009e8000c101112 */
[----:B0-----:R-:W3:Y:S01]  /*22470*/  LDL.LU R16, [R1+0x918] ;  /* 0x0009180001107983 */ /* 0x001ee20000300800 */
[----:B----4-:R-:W-:-:S04]  /*22480*/  PRMT R18, R18, 0x9910, RZ ;  /* 0x0000991012127816 */ /* 0x010fc800000000ff */
[----:B------:R-:W-:-:S05]  /*22490*/  SHF.R.S32.HI R18, RZ, 0x8, R18 ;  /* 0x00000008ff127819 */ /* 0x000fca0000011412 */
[----:B------:R-:W-:Y:S01]  /*224a0*/  @P3 STG.E.U8 desc[UR18][R140.64], R18 ;  /* 0x000000128c003986 */ /* 0x000fe2000c101112 */
[----:B------:R-:W-:-:S05]  /*224b0*/  F2FP.SATFINITE.E5M2.F32.PACK_AB_MERGE_C R20, R21, R20, RZ ;  /* 0x000000141514723e */ /* 0x000fca00048060ff */
[----:B-----5:R0:W-:Y:S02]  /*224c0*/  @P1 STG.E.U8 desc[UR18][R138.64], R20 ;  /* 0x000000148a001986 */ /* 0x0201e4000c101112 */
[----:B0-----:R-:W-:-:S04]  /*224d0*/  PRMT R20, R20, 0x9910, RZ ;  /* 0x0000991014147816 */ /* 0x001fc800000000ff */
[----:B------:R-:W-:-:S05]  /*224e0*/  SHF.R.S32.HI R20, RZ, 0x8, R20 ;  /* 0x00000008ff147819 */ /* 0x000fca0000011414 */
[----:B------:R-:W-:Y:S01]  /*224f0*/  @P5 STG.E.U8 desc[UR18][R136.64], R20 ;  /* 0x0000001488005986 */ /* 0x000fe2000c101112 */
[----:B--2---:R-:W-:Y:S01]  /*22500*/  ISETP.LT.AND P6, PT, R165, UR4, !P2 ;  /* 0x00000004a5007c0c */ /* 0x004fe2000d7c1270 */
[----:B------:R-:W0:Y:S02]  /*22510*/  LDCU UR4, c[0x0][0x39c] ;  /* 0x00007380ff0477ac */ /* 0x000e240008000800 */
[----:B0-----:R-:W-:Y:S01]  /*22520*/  ISETP.LT.AND P0, PT, R164, UR4, !P2 ;  /* 0x00000004a4007c0c */ /* 0x001fe2000d701270 */
[----:B------:R-:W0:Y:S02]  /*22530*/  LDCU UR4, c[0x0][0x39c] ;  /* 0x00007380ff0477ac */ /* 0x000e240008000800 */
[----:B0-----:R-:W-:Y:S01]  /*22540*/  ISETP.LT.AND P3, PT, R15, UR4, !P2 ;  /* 0x000000040f007c0c */ /* 0x001fe2000d761270 */
[----:B------:R-:W0:Y:S01]  /*22550*/  LDCU UR4, c[0x0][0x39c] ;  /* 0x00007380ff0477ac */ /* 0x000e220008000800 */
[----:B------:R-:W2:Y:S01]  /*22560*/  LDL.LU R15, [R1+0x91c] ;  /* 0x00091c00010f7983 */ /* 0x000ea20000300800 */
[----:B0-----:R-:W-:Y:S01]  /*22570*/  ISETP.LT.AND P1, PT, R13, UR4, !P2 ;  /* 0x000000040d007c0c */ /* 0x001fe2000d721270 */
[----:B------:R-:W3:Y:S02]  /*22580*/  LDCU UR4, c[0x0][0x39c] ;  /* 0x00007380ff0477ac */ /* 0x000ee40008000800 */
[----:B------:R-:W4:Y:S01]  /*22590*/  LDL.LU R13, [R1+0x920] ;  /* 0x00092000010d7983 */ /* 0x000f220000300800 */
[----:B---3--:R-:W-:Y:S01]  /*225a0*/  ISETP.LT.AND P5, PT, R12, UR4, !P2 ;  /* 0x000000040c007c0c */ /* 0x008fe2000d7a1270 */
[----:B------:R-:W0:Y:S02]  /*225b0*/  LDCU UR4, c[0x0][0x39c] ;  /* 0x00007380ff0477ac */ /* 0x000e240008000800 */
[----:B------:R-:W3:Y:S01]  /*225c0*/  LDL.LU R12, [R1+0x8d0] ;  /* 0x0008d000010c7983 */ /* 0x000ee20000300800 */
[----:B------:R-:W-:-:S05]  /*225d0*/  F2FP.SATFINITE.E5M2.F32.PACK_AB_MERGE_C R22, R23, R22, RZ ;  /* 0x000000161716723e */ /* 0x000fca00048060ff */
[----:B------:R5:W-:Y:S01]  /*225e0*/  @P6 STG.E.U8 desc[UR18][R156.64], R22 ;  /* 0x000000169c006986 */ /* 0x000be2000c101112 */
[----:B0-----:R-:W-:Y:S01]  /*225f0*/  ISETP.LT.AND P6, PT, R14, UR4, !P2 ;  /* 0x000000040e007c0c */ /* 0x001fe2000d7c1270 */
[----:B------:R-:W0:Y:S01]  /*22600*/  LDCU UR4, c[0x0][0x39c] ;  /* 0x00007380ff0477ac */ /* 0x000e220008000800 */
[----:B-----5:R-:W-:Y:S01]  /*22610*/  PRMT R22, R22, 0x9910, RZ ;  /* 0x0000991016167816 */ /* 0x020fe200000000ff */
[----:B------:R-:W5:Y:S03]  /*22620*/  LDL.LU R14, [R1+0x8b8] ;  /* 0x0008b800010e7983 */ /* 0x000f660000300800 */
[----:B------:R-:W-:-:S05]  /*22630*/  SHF.R.S32.HI R22, RZ, 0x8, R22 ;  /* 0x00000008ff167819 */ /* 0x000fca0000011416 */
[----:B------:R-:W-:Y:S01]  /*22640*/  @P0 STG.E.U8 desc[UR18][R154.64], R22 ;  /* 0x000000169a000986 */ /* 0x000fe2000c101112 */
[----:B0-----:R-:W-:Y:S01]  /*22650*/  ISETP.LT.AND P0, PT, R17, UR4, !P2 ;  /* 0x0000000411007c0c */ /* 0x001fe2000d701270 */
[----:B------:R-:W0:Y:S01]  /*22660*/  LDCU UR4, c[0x0][0x39c] ;  /* 0x00007380ff0477ac */ /* 0x000e220008000800 */
[----:B------:R-:W-:-:S05]  /*22670*/  F2FP.SATFINITE.E5M2.F32.PACK_AB_MERGE_C R24, R25, R24, RZ ;  /* 0x000000181918723e */ /* 0x000fca00048060ff */
[----:B------:R0:W-:Y:S02]  /*22680*/  @P3 STG.E.U8 desc[UR18][R4.64], R24 ;  /* 0x0000001804003986 */ /* 0x0001e4000c101112 */
[----:B0-----:R-:W-:Y:S01]  /*22690*/  ISETP.LT.AND P3, PT, R16, UR4, !P2 ;  /* 0x0000000410007c0c */ /* 0x001fe2000d761270 */
[----:B------:R-:W2:Y:S01]  /*226a0*/  LDCU UR4, c[0x0][0x39c] ;  /* 0x00007380ff0477ac */ /* 0x000ea20008000800 */
[----:B------:R-:W-:Y:S01]  /*226b0*/  PRMT R24, R24, 0x9910, RZ ;  /* 0x0000991018187816 */ /* 0x000fe200000000ff */
[----:B------:R-:W5:Y:S03]  /*226c0*/  LDL.LU R5, [R1+0x8b0] ;  /* 0x0008b00001057983 */ /* 0x000f660000300800 */
[----:B------:R-:W-:Y:S01]  /*226d0*/  SHF.R.S32.HI R24, RZ, 0x8, R24 ;  /* 0x00000008ff187819 */ /* 0x000fe20000011418 */
[----:B------:R-:W5:Y:S04]  /*226e0*/  LDL.LU R4, [R1+0x894] ;  /* 0x0008940001047983 */ /* 0x000f680000300800 */
[----:B------:R-:W-:Y:S01]  /*226f0*/  @P1 STG.E.U8 desc[UR18][R6.64], R24 ;  /* 0x0000001806001986 */ /* 0x000fe2000c101112 */
[----:B------:R-:W-:-:S05]  /*22700*/  F2FP.SATFINITE.E5M2.F32.PACK_AB_MERGE_C R26, R27, R26, RZ ;  /* 0x0000001a1b1a723e */ /* 0x000fca00048060ff */
[----:B------:R0:W-:Y:S02]  /*22710*/  @P5 STG.E.U8 desc[UR18][R158.64], R26 ;  /* 0x0000001a9e005986 */ /* 0x0001e4000c101112 */
[----:B0-----:R-:W-:-:S04]  /*22720*/  PRMT R26, R26, 0x9910, RZ ;  /* 0x000099101a1a7816 */ /* 0x001fc800000000ff */
[----:B------:R-:W-:-:S05]  /*22730*/  SHF.R.S32.HI R26, RZ, 0x8, R26 ;  /* 0x00000008ff1a7819 */ /* 0x000fca000001141a */
[----:B------:R-:W-:Y:S01]  /*22740*/  @P6 STG.E.U8 desc[UR18][R152.64], R26 ;  /* 0x0000001a98006986 */ /* 0x000fe2000c101112 */
[----:B--2---:R-:W-:Y:S01]  /*22750*/  ISETP.LT.AND P1, PT, R15, UR4, !P2 ;  /* 0x000000040f007c0c */ /* 0x004fe2000d721270 */
[----:B------:R-:W4:Y:S02]  /*22760*/  LDCU UR4, c[0x0][0x39c] ;  /* 0x00007380ff0477ac */ /* 0x000f240008000800 */
[----:B----4-:R-:W-:Y:S01]  /*22770*/  ISETP.LT.AND P5, PT, R13, UR4, !P2 ;  /* 0x000000040d007c0c */ /* 0x010fe2000d7a1270 */
[----:B------:R-:W3:Y:S01]  /*22780*/  LDCU UR4, c[0x0][0x39c] ;  /* 0x00007380ff0477ac */ /* 0x000ee20008000800 */
[----:B------:R-:W2:Y:S01]  /*22790*/  LDL.LU R13, [R1+0x930] ;  /* 0x00093000010d7983 */ /* 0x000ea20000300800 */
[----:B---3--:R-:W-:Y:S01]  /*227a0*/  ISETP.LT.AND P6, PT, R12, UR4, !P2 ;  /* 0x000000040c007c0c */ /* 0x008fe2000d7c1270 */
[----:B------:R-:W5:Y:S02]  /*227b0*/  LDCU UR4, c[0x0][0x39c] ;  /* 0x00007380ff0477ac */ /* 0x000f640008000800 */
[----:B------:R-:W3:Y:S01]  /*227c0*/  LDL.LU R12, [R1+0x92c] ;  /* 0x00092c00010c7983 */ /* 0x000ee20000300800 */
[----:B------:R-:W-:-:S02]  /*227d0*/  F2FP.SATFINITE.E5M2.F32.PACK_AB_MERGE_C R28, R29, R28, RZ ;  /* 0x0000001c1d1c723e */ /* 0x000fc400048060ff */
[----:B------:R-:W-:Y:S01]  /*227e0*/  F2FP.SATFINITE.E5M2.F32.PACK_AB_MERGE_C R30, R31, R30, RZ ;  /* 0x0000001e1f1e723e */ /* 0x000fe200048060ff */
[----:B------:R-:W4:Y:S04]  /*227f0*/  LDL.LU R7, [R1+0x928] ;  /* 0x0009280001077983 */ /* 0x000f280000300800 */
[----:B------:R0:W-:Y:S04]  /*22800*/  @P0 STG.E.U8 desc[UR18][R150.64], R28 ;  /* 0x0000001c96000986 */ /* 0x0001e8000c101112 */
[----:B------:R-:W2:Y:S01]  /*22810*/  LDL.LU R6, [R1+0x924] ;  /* 0x0009240001067983 */ /* 0x000ea20000300800 */
[----:B-----5:R-:W-:Y:S01]  /*22820*/  ISETP.LT.AND P0, PT, R14, UR4, !P2 ;  /* 0x000000040e007c0c */ /* 0x020fe2000d701270 */
[----:B------:R-:W5:Y:S01]  /*22830*/  LDCU UR4, c[0x0][0x39c] ;  /* 0x00007380ff0477ac */ /* 0x000f620008000800 */
[----:B0-----:R-:W-:-:S04]  /*22840*/  PRMT R28, R28, 0x9910, RZ ;  /* 0x000099101c1c7816 */ /* 0x001fc800000000ff */
[----:B------:R-:W-:-:S05]  /*22850*/  SHF.R.S32.HI R28, RZ, 0x8, R28 ;  /* 0x00000008ff1c7819 */ /* 0x000fca000001141c */
[----:B------:R-:W-:Y:S04]  /*22860*/  @P3 STG.E.U8 desc[UR18][R8.64], R28 ;  /* 0x0000001c08003986 */ /* 0x000fe8000c101112 */
[----:B------:R0:W-:Y:S01]  /*22870*/  @P1 STG.E.U8 desc[UR18][R160.64], R30 ;  /* 0x0000001ea0001986 */ /* 0x0001e2000c101112 */
[----:B------:R-:W-:Y:S02]  /*22880*/  F2FP.SATFINITE.E5M2.F32.PACK_AB_MERGE_C R32, R33, R32, RZ ;  /* 0x000000202120723e */ /* 0x000fe400048060ff */
[----:B0-----:R-:W-:Y:S02]  /*22890*/  PRMT R30, R30, 0x9910, RZ ;  /* 0x000099101e1e7816 */ /* 0x001fe400000000ff */
[----:B-----5:R-:W-:-:S03]  /*228a0*/  ISETP.LT.AND P3, PT, R5, UR4, !P2 ;  /* 0x0000000405007c0c */ /* 0x020fc6000d761270 */
[----:B------:R-:W-:Y:S01]  /*228b0*/  IMAD.MOV.U32 R5, RZ, RZ, R30 ;  /* 0x000000ffff057224 */ /* 0x000fe200078e001e */
[----:B------:R-:W0:Y:S04]  /*228c0*/  LDCU UR4, c[0x0][0x39c] ;  /* 0x00007380ff0477ac */ /* 0x000e280008000800 */
[----:B------:R-:W-:-:S05]  /*228d0*/  SHF.R.S32.HI R5, RZ, 0x8, R5 ;  /* 0x00000008ff057819 */ /* 0x000fca0000011405 */
[----:B------:R5:W-:Y:S04]  /*228e0*/  @P5 STG.E.U8 desc[UR18][R134.64], R5 ;  /* 0x0000000586005986 */ /* 0x000be8000c101112 */
[----:B------:R-:W-:Y:S01]  /*228f0*/  @P6 STG.E.U8 desc[UR18][R148.64], R32 ;  /* 0x0000002094006986 */ /* 0x000fe2000c101112 */
[----:B---3--:R-:W-:Y:S02]  /*22900*/  ISETP.LT.AND P6, PT, R12, UR6, !P2 ;  /* 0x000000060c007c0c */ /* 0x008fe4000d7c1270 */
[----:B------:R-:W-:Y:S01]  /*22910*/  F2FP.SATFINITE.E5M2.F32.PACK_AB_MERGE_C R34, R35, R34, RZ ;  /* 0x000000222322723e */ /* 0x000fe200048060ff */
[----:B------:R-:W3:Y:S01]  /*22920*/  LDL.LU R12, [R1+0x8c0] ;  /* 0x0008c000010c7983 */ /* 0x000ee20000300800 */
[----:B0-----:R-:W-:Y:S01]  /*22930*/  ISETP.LT.AND P1, PT, R4, UR4, !P2 ;  /* 0x0000000404007c0c */ /* 0x001fe2000d721270 */
[----:B------:R-:W2:Y:S01]  /*22940*/  LDCU UR4, c[0x0][0x39c] ;  /* 0x00007380ff0477ac */ /* 0x000ea20008000800 */
[----:B------:R-:W-:Y:S01]  /*22950*/  PRMT R4, R32, 0x9910, RZ ;  /* 0x0000991020047816 */ /* 0x000fe200000000ff */
[----:B------:R-:W-:Y:S01]  /*22960*/  VIADD R0, R0, UR5 ;  /* 0x0000000500007c36 */ /* 0x000fe20008000000 */
[----:B------:R-:W-:Y:S01]  /*22970*/  F2FP.SATFINITE.E5M2.F32.PACK_AB_MERGE_C R36, R37, R36, RZ ;  /* 0x000000242524723e */ /* 0x000fe200048060ff */
[----:B------:R-:W0:Y:S01]  /*22980*/  LDCU UR6, c[0x0][0x39c] ;  /* 0x00007380ff0677ac */ /* 0x000e220008000800 */
[----:B------:R-:W-:-:S02]  /*22990*/  SHF.R.S32.HI R4, RZ, 0x8, R4 ;  /* 0x00000008ff047819 */ /* 0x000fc40000011404 */
[----:B-----5:R-:W-:-:S03]  /*229a0*/  PRMT R5, R34, 0x9910, RZ ;  /* 0x0000991022057816 */ /* 0x020fc600000000ff */
[----:B------:R5:W-:Y:S01]  /*229b0*/  @P0 STG.E.U8 desc[UR18][R10.64], R4 ;  /* 0x000000040a000986 */ /* 0x000be2000c101112 */
[----:B------:R-:W-:Y:S01]  /*229c0*/  SHF.R.S32.HI R5, RZ, 0x8, R5 ;  /* 0x00000008ff057819 */ /* 0x000fe20000011405 */
[C---:B------:R-:W-:Y:S02]  /*229d0*/  VIADD R8, R0.reuse, UR5 ;  /* 0x0000000500087c36 */ /* 0x040fe40008000000 */
[----:B------:R-:W-:Y:S04]  /*229e0*/  @P3 STG.E.U8 desc[UR18][R132.64], R34 ;  /* 0x0000002284003986 */ /* 0x000fe8000c101112 */
[----:B-----5:R-:W0:Y:S01]  /*229f0*/  LDL.LU R11, [R1+0x8ac] ;  /* 0x0008ac00010b7983 */ /* 0x020e220000300800 */
[----:B--2---:R-:W-:Y:S01]  /*22a00*/  ISETP.LT.AND P5, PT, R13, UR4, !P2 ;  /* 0x000000040d007c0c */ /* 0x004fe2000d7a1270 */
[----:B------:R-:W3:Y:S02]  /*22a10*/  LDCU UR4, c[0x0][0x39c] ;  /* 0x00007380ff0477ac */ /* 0x000ee40008000800 */
[----:B------:R2:W-:Y:S01]  /*22a20*/  @P1 STG.E.U8 desc[UR18][R162.64], R5 ;  /* 0x00000005a2001986 */ /* 0x0005e2000c101112 */
[----:B------:R-:W-:-:S02]  /*22a30*/  IADD3 R4, P1, PT, R0, R3, RZ ;  /* 0x0000000300047210 */ /* 0x000fc40007f3e0ff */
[----:B----4-:R-:W-:Y:S01]  /*22a40*/  ISETP.LT.AND P0, PT, R7, UR7, !P2 ;  /* 0x0000000707007c0c */ /* 0x010fe2000d701270 */
[----:B------:R-:W4:Y:S01]  /*22a50*/  LDL.LU R10, [R1+0x890] ;  /* 0x00089000010a7983 */ /* 0x000f220000300800 */
[----:B------:R-:W-:Y:S01]  /*22a60*/  ISETP.LT.AND P3, PT, R6, UR9, !P2 ;  /* 0x0000000906007c0c */ /* 0x000fe2000d761270 */
[----:B------:R-:W4:Y:S01]  /*22a70*/  LDCU UR7, c[0x0][0x39c] ;  /* 0x00007380ff0777ac */ /* 0x000f220008000800 */
[----:B------:R-:W-:Y:S01]  /*22a80*/  PRMT R7, R36, 0x9910, RZ ;  /* 0x0000991024077816 */ /* 0x000fe200000000ff */
[----:B------:R-:W5:Y:S01]  /*22a90*/  LDL.LU R13, [R1+0x884] ;  /* 0x00088400010d7983 */ /* 0x000f620000300800 */
[----:B------:R-:W-:Y:S01]  /*22aa0*/  F2FP.SATFINITE.E5M2.F32.PACK_AB_MERGE_C R38, R39, R38, RZ ;  /* 0x000000262726723e */ /* 0x000fe200048060ff */
[----:B------:R-:W5:Y:S01]  /*22ab0*/  LDCU UR9, c[0x0][0x39c] ;  /* 0x00007380ff0977ac */ /* 0x000f620008000800 */
[----:B--2---:R-:W-:Y:S01]  /*22ac0*/  LEA.HI.X.SX32 R5, R0, R2, 0x1, P1 ;  /* 0x0000000200057211 */ /* 0x004fe200008f0eff */
[----:B------:R-:W1:Y:S01]  /*22ad0*/  LDL.LU R9, [R1+0x934] ;  /* 0x0009340001097983 */ /* 0x000e620000300800 */
[----:B------:R-:W-:-:S02]  /*22ae0*/  IADD3 R6, P1, PT, R8, R3, RZ ;  /* 0x0000000308067210 */ /* 0x000fc40007f3e0ff */
[----:B------:R-:W-:Y:S02]  /*22af0*/  SHF.R.S32.HI R0, RZ, 0x8, R7 ;  /* 0x00000008ff007819 */ /* 0x000fe40000011407 */
[C---:B------:R-:W-:Y:S01]  /*22b00*/  LEA.HI.X.SX32 R7, R8.reuse, R2, 0x1, P1 ;  /* 0x0000000208077211 */ /* 0x040fe200008f0eff */
[----:B------:R-:W-:Y:S01]  /*22b10*/  VIADD R8, R8, UR5 ;  /* 0x0000000508087c36 */ /* 0x000fe20008000000 */
[----:B------:R2:W-:Y:S04]  /*22b20*/  @P5 STG.E.U8 desc[UR18][R4.64], R36 ;  /* 0x0000002404005986 */ /* 0x0005e8000c101112 */
[----:B--2---:R-:W-:-:S04]  /*22b30*/  IADD3 R4, P1, PT, R8, R3, RZ ;  /* 0x0000000308047210 */ /* 0x004fc80007f3e0ff */
[----:B------:R-:W-:Y:S02]  /*22b40*/  LEA.HI.X.SX32 R5, R8, R2, 0x1, P1 ;  /* 0x0000000208057211 */ /* 0x000fe400008f0eff */
[----:B---3--:R-:W-:Y:S01]  /*22b50*/  ISETP.LT.AND P1, PT, R12, UR4, !P2 ;  /* 0x000000040c007c0c */ /* 0x008fe2000d721270 */
[----:B------:R2:W-:Y:S01]  /*22b60*/  @P6 STG.E.U8 desc[UR18][R6.64], R0 ;  /* 0x0000000006006986 */ /* 0x0005e2000c101112 */
[----:B------:R-:W3:Y:S03]  /*22b70*/  LDCU UR4, c[0x0][0x39c] ;  /* 0x00007380ff0477ac */ /* 0x000ee60008000800 */
[----:B------:R-:W3:Y:S01]  /*22b80*/  LDL.LU R12, [R1+0x938] ;  /* 0x00093800010c7983 */ /* 0x000ee20000300800 */
[----:B--2---:R-:W-:Y:S01]  /*22b90*/  VIADD R0, R8, UR5 ;  /* 0x0000000508007c36 */ /* 0x004fe20008000000 */
[----:B------:R-:W-:-:S04]  /*22ba0*/  PRMT R7, R38, 0x9910, RZ ;  /* 0x0000991026077816 */ /* 0x000fc800000000ff */
[CC--:B------:R-:W-:Y:S02]  /*22bb0*/  IADD3 R6, P6, PT, R0.reuse, R3.reuse, RZ ;  /* 0x0000000300067210 */ /* 0x0c0fe40007fde0ff */
[----:B------:R-:W-:Y:S02]  /*22bc0*/  SHF.R.S32.HI R8, RZ, 0x8, R7 ;  /* 0x00000008ff087819 */ /* 0x000fe40000011407 */
[C---:B------:R-:W-:Y:S02]  /*22bd0*/  LEA.HI.X.SX32 R7, R0.reuse, R2, 0x1, P6 ;  /* 0x0000000200077211 */ /* 0x040fe400030f0eff */
[----:B0-----:R-:W-:Y:S01]  /*22be0*/  ISETP.LT.AND P5, PT, R11, UR6, !P2 ;  /* 0x000000060b007c0c */ /* 0x001fe2000d7a1270 */
[----:B------:R-:W-:Y:S01]  /*22bf0*/  VIADD R0, R0, UR5 ;  /* 0x0000000500007c36 */ /* 0x000fe20008000000 */
[----:B------:R-:W2:Y:S01]  /*22c00*/  LDL.LU R11, [R1+0x940] ;  /* 0x00094000010b7983 */ /* 0x000ea20000300800 */
[----:B------:R-:W-:Y:S01]  /*22c10*/  F2FP.SATFINITE.E5M2.F32.PACK_AB_MERGE_C R40, R41, R40, RZ ;  /* 0x000000282928723e */ /* 0x000fe200048060ff */
[----:B------:R-:W2:Y:S02]  /*22c20*/  LDCU UR6, c[0x0][0x39c] ;  /* 0x00007380ff0677ac */ /* 0x000ea40008000800 */
[----:B------:R0:W-:Y:S04]  /*22c30*/  @P0 STG.E.U8 desc[UR18][R4.64], R38 ;  /* 0x0000002604000986 */ /* 0x0001e8000c101112 */
[----:B------:R1:W-:Y:S01]  /*22c40*/  @P3 STG.E.U8 desc[UR18][R6.64], R8 ;  /* 0x0000000806003986 */ /* 0x0003e2000c101112 */
[----:B0-----:R-:W-:-:S04]  /*22c50*/  IADD3 R4, P6, PT, R0, R3, RZ ;  /* 0x0000000300047210 */ /* 0x001fc80007fde0ff */
[C---:B------:R-:W-:Y:S01]  /*22c60*/  LEA.HI.X.SX32 R5, R0.reuse, R2, 0x1, P6 ;  /* 0x0000000200057211 */ /* 0x040fe200030f0eff */
[----:B------:R-:W-:Y:S01]  /*22c70*/  VIADD R0, R0, UR5 ;  /* 0x0000000500007c36 */ /* 0x000fe20008000000 */
[----:B-1----:R-:W-:-:S03]  /*22c80*/  PRMT R6, R40, 0x9910, RZ ;  /* 0x0000991028067816 */ /* 0x002fc600000000ff */
[----:B------:R0:W-:Y:S01]  /*22c90*/  @P1 STG.E.U8 desc[UR18][R4.64], R40 ;  /* 0x0000002804001986 */ /* 0x0001e2000c101112 */
[----:B------:R-:W-:Y:S01]  /*22ca0*/  VIADD R7, R0, UR5 ;  /* 0x0000000500077c36 */ /* 0x000fe20008000000 */
[----:B------:R-:W-:Y:S02]  /*22cb0*/  SHF.R.S32.HI R8, RZ, 0x8, R6 ;  /* 0x00000008ff087819 */ /* 0x000fe40000011406 */
[----:B----4-:R-:W-:Y:S01]  /*22cc0*/  ISETP.LT.AND P0, PT, R10, UR7, !P2 ;  /* 0x000000070a007c0c */ /* 0x010fe2000d701270 */
[----:B------:R-:W1:Y:S01]  /*22cd0*/  LDCU UR7, c[0x0][0x39c] ;  /* 0x00007380ff0777ac */ /* 0x000e620008000800 */
[----:B------:R-:W1:Y:S01]  /*22ce0*/  LDL.LU R10, [R1+0x93c] ;  /* 0x00093c00010a7983 */ /* 0x000e620000300800 */
[----:B0-----:R-:W-:-:S04]  /*22cf0*/  IADD3 R4, P1, PT, R0, R3, RZ ;  /* 0x0000000300047210 */ /* 0x001fc80007f3e0ff */
[----:B------:R-:W-:Y:S02]  /*22d00*/  LEA.HI.X.SX32 R5, R0, R2, 0x1, P1 ;  /* 0x0000000200057211 */ /* 0x000fe400008f0eff */
[C---:B------:R-:W-:Y:S01]  /*22d10*/  IADD3 R6, P1, PT, R7.reuse, R3, RZ ;  /* 0x0000000307067210 */ /* 0x040fe20007f3e0ff */
[----:B------:R-:W-:-:S03]  /*22d20*/  VIADD R0, R7, UR5 ;  /* 0x0000000507007c36 */ /* 0x000fc60008000000 */
[----:B------:R-:W-:Y:S02]  /*22d30*/  LEA.HI.X.SX32 R7, R7, R2, 0x1, P1 ;  /* 0x0000000207077211 */ /* 0x000fe400008f0eff */
[----:B---3--:R-:W-:Y:S02]  /*22d40*/  ISETP.LT.AND P1, PT, R12, UR4, !P2 ;  /* 0x000000040c007c0c */ /* 0x008fe4000d721270 */
[----:B-----5:R-:W-:Y:S01]  /*22d50*/  ISETP.LT.AND P3, PT, R13, UR9, !P2 ;  /* 0x000000090d007c0c */ /* 0x020fe2000d761270 */
[----:B------:R-:W3:Y:S01]  /*22d60*/  LDL.LU R12, [R1+0x8cc] ;  /* 0x0008cc00010c7983 */ /* 0x000ee20000300800 */
[----:B------:R-:W-:Y:S01]  /*22d70*/  F2FP.SATFINITE.E5M2.F32.PACK_AB_MERGE_C R42, R43, R42, RZ ;  /* 0x0000002a2b2a723e */ /* 0x000fe200048060ff */
[----:B------:R-:W3:Y:S01]  /*22d80*/  LDCU UR4, c[0x0][0x39c] ;  /* 0x00007380ff0477ac */ /* 0x000ee20008000800 */
[----:B------:R-:W-:Y:S01]  /*22d90*/  ISETP.LT.AND P6, PT, R9, UR10, !P2 ;  /* 0x0000000a09007c0c */ /* 0x000fe2000d7c1270 */
[----:B------:R0:W-:Y:S01]  /*22da0*/  @P5 STG.E.U8 desc[UR18][R4.64], R8 ;  /* 0x0000000804005986 */ /* 0x0001e2000c101112 */
[----:B------:R-:W-:Y:S01]  /*22db0*/  PRMT R9, R42, 0x9910, RZ ;  /* 0x000099102a097816 */ /* 0x000fe200000000ff */
[----:B------:R-:W4:Y:S02]  /*22dc0*/  LDCU UR10, c[0x0][0x39c] ;  /* 0x00007380ff0a77ac */ /* 0x000f240008000800 */
[----:B------:R5:W-:Y:S01]  /*22dd0*/  @P0 STG.E.U8 desc[UR18][R6.64], R42 ;  /* 0x0000002a06000986 */ /* 0x000be2000c101112 */
[----:B------:R-:W-:Y:S01]  /*22de0*/  SHF.R.S32.HI R9, RZ, 0x8, R9 ;  /* 0x00000008ff097819 */ /* 0x000fe20000011409 */
[----:B------:R-:W1:Y:S01]  /*22df0*/  LDCU UR9, c[0x0][0x39c] ;  /* 0x00007380ff0977ac */ /* 0x000e620008000800 */
[----:B0-----:R-:W-:-:S02]  /*22e00*/  IADD3 R4, P5, PT, R0, R3, RZ ;  /* 0x0000000300047210 */ /* 0x001fc40007fbe0ff */
[----:B--2---:R-:W-:Y:S01]  /*22e10*/  ISETP.LT.AND P0, PT, R11, UR6, !P2 ;  /* 0x000000060b007c0c */ /* 0x004fe2000d701270 */
[----:B------:R-:W0:Y:S01]  /*22e20*/  LDCU UR6, c[0x0][0x39c] ;  /* 0x00007380ff0677ac */ /* 0x000e220008000800 */
[----:B------:R-:W0:Y:S01]  /*22e30*/  LDL.LU R11, [R1+0x8bc] ;  /* 0x0008bc00010b7983 */ /* 0x000e220000300800 */
[C---:B------:R-:W-:Y:S01]  /*22e40*/  LEA.HI.X.SX32 R5, R0.reuse, R2, 0x1, P5 ;  /* 0x0000000200057211 */ /* 0x040fe200028f0eff */
[----:B------:R-:W-:Y:S01]  /*22e50*/  VIADD R0, R0, UR5 ;  /* 0x0000000500007c36 */ /* 0x000fe20008000000 */
[----:B------:R-:W-:-:S03]  /*22e60*/  F2FP.SATFINITE.E5M2.F32.PACK_AB_MERGE_C R44, R45, R44, RZ ;  /* 0x0000002c2d2c723e */ /* 0x000fc600048060ff */
[----:B------:R2:W-:Y:S01]  /*22e70*/  @P3 STG.E.U8 desc[UR18][R4.64], R9 ;  /* 0x0000000904003986 */ /* 0x0005e2000c101112 */
[----:B------:R-:W-:Y:S01]  /*22e80*/  VIADD R8, R0, UR5 ;  /* 0x0000000500087c36 */ /* 0x000fe20008000000 */
[----:B-----5:R-:W-:Y:S02]  /*22e90*/  PRMT R7, R44, 0x9910, RZ ;  /* 0x000099102c077816 */ /* 0x020fe400000000ff */
[----:B--2---:R-:W-:-:S04]  /*22ea0*/  IADD3 R4, P3, PT, R0, R3, RZ ;  /* 0x0000000300047210 */ /* 0x004fc80007f7e0ff */
[-C--:B------:R-:W-:Y:S02]  /*22eb0*/  LEA.HI.X.SX32 R5, R0, R2.reuse, 0x1, P3 ;  /* 0x0000000200057211 */ /* 0x080fe400018f0eff */
[CC--:B------:R-:W-:Y:S02]  /*22ec0*/  IADD3 R6, P3, PT, R8.reuse, R3.reuse, RZ ;  /* 0x0000000308067210 */ /* 0x0c0fe40007f7e0ff */
[----:B------:R-:W-:Y:S02]  /*22ed0*/  SHF.R.S32.HI R0, RZ, 0x8, R7 ;  /* 0x00000008ff007819 */ /* 0x000fe40000011407 */
[C---:B------:R-:W-:Y:S01]  /*22ee0*/  LEA.HI.X.SX32 R7, R8.reuse, R2, 0x1, P3 ;  /* 0x0000000208077211 */ /* 0x040fe200018f0eff */
[----:B------:R-:W-:Y:S01]  /*22ef0*/  VIADD R8, R8, UR5 ;  /* 0x0000000508087c36 */ /* 0x000fe20008000000 */
[----:B------:R2:W-:Y:S01]  /*22f00*/  @P6 STG.E.U8 desc[UR18][R4.64], R44 ;  /* 0x0000002c04006986 */ /* 0x0005e2000c101112 */
[----:B-1----:R-:W-:Y:S01]  /*22f10*/  ISETP.LT.AND P5, PT, R10, UR7, !P2 ;  /* 0x000000070a007c0c */ /* 0x002fe2000d7a1270 */
[----:B------:R-:W1:Y:S02]  /*22f20*/  LDCU UR7, c[0x0][0x39c] ;  /* 0x00007380ff0777ac */ /* 0x000e640008000800 */
[----:B------:R5:W-:Y:S04]  /*22f30*/  @P1 STG.E.U8 desc[UR18][R6.64], R0 ;  /* 0x0000000006001986 */ /* 0x000be8000c101112 */
[----:B------:R-:W1:Y:S01]  /*22f40*/  LDL.LU R10, [R1+0x8a0] ;  /* 0x0008a000010a7983 */ /* 0x000e620000300800 */
[----:B--2---:R-:W-:-:S03]  /*22f50*/  IADD3 R4, P1, PT, R8, R3, RZ ;  /* 0x0000000308047210 */ /* 0x004fc60007f3e0ff */
[----:B------:R-:W2:Y:S01]  /*22f60*/  LDL.LU R14, [R1+0x89c] ;  /* 0x00089c00010e7983 */ /* 0x000ea20000300800 */
[----:B------:R-:W-:-:S03]  /*22f70*/  LEA.HI.X.SX32 R5, R8, R2, 0x1, P1 ;  /* 0x0000000208057211 */ /* 0x000fc600008f0eff */
[----:B------:R-:W4:Y:S01]  /*22f80*/  LDL.LU R13, [R1+0x944] ;  /* 0x00094400010d7983 */ /* 0x000f220000300800 */
[----:B---3--:R-:W-:Y:S01]  /*22f90*/  ISETP.LT.AND P1, PT, R12, UR4, !P2 ;  /* 0x000000040c007c0c */ /* 0x008fe2000d721270 */
[----:B-----5:R-:W-:Y:S02]  /*22fa0*/  VIADD R0, R8, UR5 ;  /* 0x0000000508007c36 */ /* 0x020fe40008000000 */
[----:B------:R-:W3:Y:S01]  /*22fb0*/  LDL.LU R12, [R1+0x948] ;  /* 0x00094800010c7983 */ /* 0x000ee20000300800 */
[----:B------:R-:W-:Y:S01]  /*22fc0*/  F2FP.SATFINITE.E5M2.F32.PACK_AB_MERGE_C R46, R47, R46, RZ ;  /* 0x0000002e2f2e723e */ /* 0x000fe200048060ff */
[----:B------:R-:W3:Y:S01]  /*22fd0*/  LDCU UR4, c[0x0][0x39c] ;  /* 0x00007380ff0477ac */ /* 0x000ee20008000800 */
[----:B------:R-:W-:Y:S02]  /*22fe0*/  IADD3 R6, P6, PT, R0, R3, RZ ;  /* 0x0000000300067210 */ /* 0x000fe40007fde0ff */
[----:B------:R-:W-:-:S04]  /*22ff0*/  PRMT R7, R46, 0x9910, RZ ;  /* 0x000099102e077816 */ /* 0x000fc800000000ff */
[----:B------:R-:W-:Y:S02]  /*23000*/  SHF.R.S32.HI R8, RZ, 0x8, R7 ;  /* 0x00000008ff087819 */ /* 0x000fe40000011407 */
[C---:B------:R-:W-:Y:S01]  /*23010*/  LEA.HI.X.SX32 R7, R0.reuse, R2, 0x1, P6 ;  /* 0x0000000200077211 */ /* 0x040fe200030f0eff */
[----:B------:R-:W-:Y:S01]  /*23020*/  VIADD R0, R0, UR5 ;  /* 0x0000000500007c36 */ /* 0x000fe20008000000 */
[----:B0-----:R-:W-:Y:S01]  /*23030*/  ISETP.LT.AND P3, PT, R11, UR6, !P2 ;  /* 0x000000060b007c0c */ /* 0x001fe2000d761270 */
[----:B------:R0:W-:Y:S01]  /*23040*/  @P0 STG.E.U8 desc[UR18][R4.64], R46 ;  /* 0x0000002e04000986 */ /* 0x0001e2000c101112 */
[----:B------:R-:W-:Y:S01]  /*23050*/  F2FP.SATFINITE.E5M2.F32.PACK_AB_MERGE_C R48, R49, R48, RZ ;  /* 0x000000303130723e */ /* 0x000fe200048060ff */
[----:B------:R-:W5:Y:S02]  /*23060*/  LDCU UR6, c[0x0][0x39c] ;  /* 0x00007380ff0677ac */ /* 0x000f640008000800 */
[----:B------:R-:W5:Y:S01]  /*23070*/  LDL.LU R11, [R1+0x950] ;  /* 0x00095000010b7983 */ /* 0x000f620000300800 */
[----:B0-----:R-:W-:-:S04]  /*23080*/  IADD3 R4, P6, PT, R0, R3, RZ ;  /* 0x0000000300047210 */ /* 0x001fc80007fde0ff */
[C---:B------:R-:W-:Y:S01]  /*23090*/  LEA.HI.X.SX32 R5, R0.reuse, R2, 0x1, P6 ;  /* 0x0000000200057211 */ /* 0x040fe200030f0eff */
[----:B------:R-:W-:Y:S01]  /*230a0*/  VIADD R0, R0, UR5 ;  /* 0x0000000500007c36 */ /* 0x000fe20008000000 */
[----:B------:R0:W-:Y:S04]  /*230b0*/  @P5 STG.E.U8 desc[UR18][R6.64], R8 ;  /* 0x0000000806005986 */ /* 0x0001e8000c101112 */
[----:B------:R1:W-:Y:S01]  /*230c0*/  @P1 STG.E.U8 desc[UR18][R4.64], R48 ;  /* 0x0000003004001986 */ /* 0x0003e2000c101112 */
[----:B0-----:R-:W-:Y:S01]  /*230d0*/  PRMT R6, R48, 0x9910, RZ ;  /* 0x0000991030067816 */ /* 0x001fe200000000ff */
[C---:B------:R-:W-:Y:S01]  /*230e0*/  VIADD R7, R0.reuse, UR5 ;  /* 0x0000000500077c36 */ /* 0x040fe20008000000 */
[----:B-1----:R-:W-:Y:S02]  /*230f0*/  IADD3 R4, P1, PT, R0, R3, RZ ;  /* 0x0000000300047210 */ /* 0x002fe40007f3e0ff */
[----:B------:R-:W-:-:S02]  /*23100*/  SHF.R.S32.HI R8, RZ, 0x8, R6 ;  /* 0x00000008ff087819 */ /* 0x000fc40000011406 */
[-C--:B------:R-:W-:Y:S02]  /*23110*/  LEA.HI.X.SX32 R5, R0, R2.reuse, 0x1, P1 ;  /* 0x0000000200057211 */ /* 0x080fe400008f0eff */
[C---:B------:R-:W-:Y:S01]  /*23120*/  IADD3 R6, P1, PT, R7.reuse, R3, RZ ;  /* 0x0000000307067210 */ /* 0x040fe20007f3e0ff */
[----:B------:R-:W-:Y:S01]  /*23130*/  VIADD R0, R7, UR5 ;  /* 0x0000000507007c36 */ /* 0x000fe20008000000 */
[----:B------:R-:W-:Y:S02]  /*23140*/  ISETP.LT.AND P0, PT, R10, UR7, !P2 ;  /* 0x000000070a007c0c */ /* 0x000fe4000d701270 */
[----:B----4-:R-:W-:Y:S01]  /*23150*/  ISETP.LT.AND P6, PT, R13, UR10, !P2 ;  /* 0x0000000a0d007c0c */ /* 0x010fe2000d7c1270 */
[----:B------:R-:W4:Y:S01]  /*23160*/  LDL.LU R10, [R1+0x94c] ;  /* 0x00094c00010a7983 */ /* 0x000f220000300800 */
[----:B------:R-:W-:Y:S01]  /*23170*/  LEA.HI.X.SX32 R7, R7, R2, 0x1, P1 ;  /* 0x0000000207077211 */ /* 0x000fe200008f0eff */
[----:B------:R-:W4:Y:S02]  /*23180*/  LDCU UR7, c[0x0][0x39c] ;  /* 0x00007380ff0777ac */ /* 0x000f240008000800 */
[----:B------:R-:W4:Y:S01]  /*23190*/  LDL.LU R13, [R1+0x8c8] ;  /* 0x0008c800010d7983 */ /* 0x000f220000300800 */
[----:B--2---:R-:W-:Y:S01]  /*231a0*/  ISETP.LT.AND P5, PT, R14, UR9, !P2 ;  /* 0x000000090e007c0c */ /* 0x004fe2000d7a1270 */
[----:B------:R-:W0:Y:S01]  /*231b0*/  LDCU UR9, c[0x0][0x39c] ;  /* 0x00007380ff0977ac */ /* 0x000e220008000800 */
[----:B------:R-:W-:Y:S01]  /*231c0*/  F2FP.SATFINITE.E5M2.F32.PACK_AB_MERGE_C R50, R51, R50, RZ ;  /* 0x000000323332723e */ /* 0x000fe200048060ff */
[----:B------:R1:W-:Y:S01]  /*231d0*/  @P3 STG.E.U8 desc[UR18][R4.64], R8 ;  /* 0x0000000804003986 */ /* 0x0003e2000c101112 */
[----:B------:R-:W-:Y:S01]  /*231e0*/  F2FP.SATFINITE.E5M2.F32.PACK_AB_MERGE_C R53, R53, R52, RZ ;  /* 0x000000343535723e */ /* 0x000fe200048060ff */
[----:B------:R-:W2:Y:S01]  /*231f0*/  LDCU UR10, c[0x0][0x39c] ;  /* 0x00007380ff0a77ac */ /* 0x000ea20008000800 */
[----:B---3--:R-:W-:-:S02]  /*23200*/  ISETP.LT.AND P1, PT, R12, UR4, !P2 ;  /* 0x000000040c007c0c */ /* 0x008fc4000d721270 */
[----:B------:R-:W-:Y:S01]  /*23210*/  PRMT R9, R50, 0x9910, RZ ;  /* 0x0000991032097816 */ /* 0x000fe200000000ff */
[----:B------:R-:W3:Y:S01]  /*23220*/  LDL.LU R12, [R1+0x880] ;  /* 0x00088000010c7983 */ /* 0x000ee20000300800 */
[C---:B-1----:R-:W-:Y:S01]  /*23230*/  IADD3 R4, P3, PT, R0.reuse, R3, RZ ;  /* 0x0000000300047210 */ /* 0x042fe20007f7e0ff */
[----:B------:R-:W4:Y:S02]  /*23240*/  LDCU UR4, c[0x0][0x39c] ;  /* 0x00007380ff0477ac */ /* 0x000f240008000800 */
[----:B------:R1:W-:Y:S01]  /*23250*/  @P0 STG.E.U8 desc[UR18][R6.64], R50 ;  /* 0x0000003206000986 */ /* 0x0003e2000c101112 */
[C---:B------:R-:W-:Y:S02]  /*23260*/  LEA.HI.X.SX32 R5, R0.reuse, R2, 0x1, P3 ;  /* 0x0000000200057211 */ /* 0x040fe400018f0eff */
[----:B------:R-:W-:Y:S01]  /*23270*/  PRMT R8, R53, 0x9910, RZ ;  /* 0x0000991035087816 */ /* 0x000fe200000000ff */
[----:B------:R-:W2:Y:S04]  /*23280*/  LDL.LU R16, [R1+0x87c] ;  /* 0x00087c0001107983 */ /* 0x000ea80000300800 */
[----:B------:R-:W0:Y:S01]  /*23290*/  LDL.LU R15, [R1+0x878] ;  /* 0x00087800010f7983 */ /* 0x000e220000300800 */
[----:B-----5:R-:W-:Y:S01]  /*232a0*/  ISETP.LT.AND P0, PT, R11, UR6, !P2 ;  /* 0x000000060b007c0c */ /* 0x020fe2000d701270 */
[----:B-1----:R-:W-:Y:S01]  /*232b0*/  IMAD.MOV.U32 R7, RZ, RZ, R8 ;  /* 0x000000ffff077224 */ /* 0x002fe200078e0008 */
[----:B------:R-:W-:Y:S01]  /*232c0*/  SHF.R.S32.HI R11, RZ, 0x8, R9 ;  /* 0x00000008ff0b7819 */ /* 0x000fe20000011409 */
[----:B------:R-:W-:Y:S01]  /*232d0*/  VIADD R9, R0, UR5 ;  /* 0x0000000500097c36 */ /* 0x000fe20008000000 */
[----:B------:R-:W3:Y:S01]  /*232e0*/  LDCU UR6, c[0x0][0x39c] ;  /* 0x00007380ff0677ac */ /* 0x000ee20008000800 */
[----:B------:R-:W5:Y:S02]  /*232f0*/  LDL.LU R14, [R1+0x964] ;  /* 0x00096400010e7983 */ /* 0x000f640000300800 */
[----:B------:R-:W-:-:S02]  /*23300*/  VIADD R0, R9, UR5 ;  /* 0x0000000509007c36 */ /* 0x000fc40008000000 */
[----:B------:R1:W-:Y:S02]  /*23310*/  @P5 STG.E.U8 desc[UR18][R4.64], R11 ;  /* 0x0000000b04005986 */ /* 0x0003e4000c101112 */
[----:B-1----:R-:W-:-:S04]  /*23320*/  IADD3 R4, P5, PT, R9, R3, RZ ;  /* 0x0000000309047210 */ /* 0x002fc80007fbe0ff */
[-C--:B------:R-:W-:Y:S02]  /*23330*/  LEA.HI.X.SX32 R5, R9, R2.reuse, 0x1, P5 ;  /* 0x0000000209057211 */ /* 0x080fe400028f0eff */
[CC--:B------:R-:W-:Y:S02]  /*23340*/  IADD3 R6, P5, PT, R0.reuse, R3.reuse, RZ ;  /* 0x0000000300067210 */ /* 0x0c0fe40007fbe0ff */
[----:B------:R-:W-:Y:S02]  /*23350*/  SHF.R.S32.HI R9, RZ, 0x8, R7 ;  /* 0x00000008ff097819 */ /* 0x000fe40000011407 */
[C---:B------:R-:W-:Y:S01]  /*23360*/  LEA.HI.X.SX32 R7, R0.reuse, R2, 0x1, P5 ;  /* 0x0000000200077211 */ /* 0x040fe200028f0eff */
[----:B------:R-:W-:Y:S01]  /*23370*/  VIADD R0, R0, UR5 ;  /* 0x0000000500007c36 */ /* 0x000fe20008000000 */
[----:B------:R1:W-:Y:S04]  /*23380*/  @P6 STG.E.U8 desc[UR18][R4.64], R53 ;  /* 0x0000003504006986 */ /* 0x0003e8000c101112 */
[----:B------:R3:W-:Y:S01]  /*23390*/  @P1 STG.E.U8 desc[UR18][R6.64], R9 ;  /* 0x0000000906001986 */ /* 0x0007e2000c101112 */
[----:B-1----:R-:W-:-:S04]  /*233a0*/  IADD3 R4, P1, PT, R0, R3, RZ ;  /* 0x0000000300047210 */ /* 0x002fc80007f3e0ff */
[----:B------:R-:W-:Y:S02]  /*233b0*/  LEA.HI.X.SX32 R5, R0, R2, 0x1, P1 ;  /* 0x0000000200057211 */ /* 0x000fe400008f0eff */
[----:B----4-:R-:W-:Y:S02]  /*233c0*/  ISETP.LT.AND P1, PT, R13, UR4, !P2 ;  /* 0x000000040d007c0c */ /* 0x010fe4000d721270 */
[----:B---3--:R-:W-:Y:S01]  /*233d0*/  ISETP.LT.AND P5, PT, R12, UR6, !P2 ;  /* 0x000000060c007c0c */ /* 0x008fe2000d7a1270 */
[----:B------:R-:W3:Y:S01]  /*233e0*/  LDL.LU R13, [R1+0x968] ;  /* 0x00096800010d7983 */ /* 0x000ee20000300800 */
[----:B------:R-:W-:Y:S01]  /*233f0*/  VIADD R8, R0, UR5 ;  /* 0x0000000500087c36 */ /* 0x000fe20008000000 */
[----:B------:R-:W-:Y:S01]  /*23400*/  ISETP.LT.AND P3, PT, R10, UR7, !P2 ;  /* 0x000000070a007c0c */ /* 0x000fe2000d761270 */
[----:B------:R-:W2:Y:S01]  /*23410*/  LDCU UR7, c[0x0][0x39c] ;  /* 0x00007380ff0777ac */ /* 0x000ea20008000800 */
[----:B------:R-:W4:Y:S02]  /*23420*/  LDL.LU R12, [R1+0x974] ;  /* 0x00097400010c7983 */ /* 0x000f240000300800 */
[----:B------:R-:W-:Y:S01]  /*23430*/  IADD3 R6, P6, PT, R8, R3, RZ ;  /* 0x0000000308067210 */ /* 0x000fe20007fde0ff */
[----:B------:R-:W3:Y:S01]  /*23440*/  LDCU UR4, c[0x0][0x39c] ;  /* 0x00007380ff0477ac */ /* 0x000ee20008000800 */
[----:B------:R-:W-:-:S02]  /*23450*/  F2FP.SATFINITE.E5M2.F32.PACK_AB_MERGE_C R55, R55, R54, RZ ;  /* 0x000000363737723e */ /* 0x000fc400048060ff */
[C---:B------:R-:W-:Y:S01]  /*23460*/  LEA.HI.X.SX32 R7, R8.reuse, R2, 0x1, P6 ;  /* 0x0000000208077211 */ /* 0x040fe200030f0eff */
[----:B------:R-:W-:Y:S01]  /*23470*/  VIADD R8, R8, UR5 ;  /* 0x0000000508087c36 */ /* 0x000fe20008000000 */
[----:B------:R-:W-:Y:S01]  /*23480*/  PRMT R10, R55, 0x9910, RZ ;  /* 0x00009910370a7816 */ /* 0x000fe200000000ff */
[----:B------:R1:W-:Y:S01]  /*23490*/  @P0 STG.E.U8 desc[UR18][R4.64], R55 ;  /* 0x0000003704000986 */ /* 0x0003e2000c101112 */
[----:B------:R-:W-:Y:S01]  /*234a0*/  F2FP.SATFINITE.E5M2.F32.PACK_AB_MERGE_C R57, R57, R56, RZ ;  /* 0x000000383939723e */ /* 0x000fe200048060ff */
[----:B------:R-:W4:Y:S01]  /*234b0*/  LDCU UR6, c[0x0][0x39c] ;  /* 0x00007380ff0677ac */ /* 0x000f220008000800 */
[----:B------:R-:W-:Y:S02]  /*234c0*/  SHF.R.S32.HI R9, RZ, 0x8, R10 ;  /* 0x00000008ff097819 */ /* 0x000fe4000001140a */
[----:B------:R-:W-:Y:S01]  /*234d0*/  PRMT R0, R57, 0x9910, RZ ;  /* 0x0000991039007816 */ /* 0x000fe200000000ff */
[----:B------:R-:W5:Y:S01]  /*234e0*/  LDL.LU R10, [R1+0x970] ;  /* 0x00097000010a7983 */ /* 0x000f620000300800 */
[----:B-1----:R-:W-:-:S04]  /*234f0*/  IADD3 R4, P6, PT, R8, R3, RZ ;  /* 0x0000000308047210 */ /* 0x002fc80007fde0ff */
[C---:B------:R-:W-:Y:S01]  /*23500*/  LEA.HI.X.SX32 R5, R8.reuse, R2, 0x1, P6 ;  /* 0x0000000208057211 */ /* 0x040fe200030f0eff */
[----:B------:R-:W-:Y:S01]  /*23510*/  VIADD R8, R8, UR5 ;  /* 0x0000000508087c36 */ /* 0x000fe20008000000 */
[----:B------:R1:W-:Y:S01]  /*23520*/  @P3 STG.E.U8 desc[UR18][R6.64], R9 ;  /* 0x0000000906003986 */ /* 0x0003e2000c101112 */
[----:B--2---:R-:W-:Y:S01]  /*23530*/  ISETP.LT.AND P0, PT, R16, UR7, !P2 ;  /* 0x0000000710007c0c */ /* 0x004fe2000d701270 */
[----:B------:R-:W2:Y:S02]  /*23540*/  LDCU UR7, c[0x0][0x39c] ;  /* 0x00007380ff0777ac */ /* 0x000ea40008000800 */
[----:B------:R0:W-:Y:S01]  /*23550*/  @P1 STG.E.U8 desc[UR18][R4.64], R57 ;  /* 0x0000003904001986 */ /* 0x0001e2000c101112 */
[----:B-1----:R-:W-:Y:S02]  /*23560*/  IMAD.MOV.U32 R9, RZ, RZ, R0 ;  /* 0x000000ffff097224 */ /* 0x002fe400078e0000 */
[C---:B------:R-:W-:Y:S01]  /*23570*/  VIADD R0, R8.reuse, UR5 ;  /* 0x0000000508007c36 */ /* 0x040fe20008000000 */
[----:B0-----:R-:W-:-:S04]  /*23580*/  IADD3 R4, P1, PT, R8, R3, RZ ;  /* 0x0000000308047210 */ /* 0x001fc80007f3e0ff */
[----:B------:R-:W-:Y:S02]  /*23590*/  LEA.HI.X.SX32 R5, R8, R2, 0x1, P1 ;  /* 0x0000000208057211 */ /* 0x000fe400008f0eff */
[C---:B------:R-:W-:Y:S02]  /*235a0*/  IADD3 R6, P1, PT, R0.reuse, R3, RZ ;  /* 0x0000000300067210 */ /* 0x040fe40007f3e0ff */
[----:B------:R-:W-:Y:S02]  /*235b0*/  SHF.R.S32.HI R9, RZ, 0x8, R9 ;  /* 0x00000008ff097819 */ /* 0x000fe40000011409 */
[----:B------:R-:W-:Y:S02]  /*235c0*/  F2FP.SATFINITE.E5M2.F32.PACK_AB_MERGE_C R59, R59, R58, RZ ;  /* 0x0000003a3b3b723e */ /* 0x000fe400048060ff */
[C---:B------:R-:W-:Y:S01]  /*235d0*/  LEA.HI.X.SX32 R7, R0.reuse, R2, 0x1, P1 ;  /* 0x0000000200077211 */ /* 0x040fe200008f0eff */
[----:B------:R0:W-:Y:S04]  /*235e0*/  @P5 STG.E.U8 desc[UR18][R4.64], R9 ;  /* 0x0000000904005986 */ /* 0x0001e8000c101112 */
[----:B------:R-:W-:Y:S01]  /*235f0*/  @P0 STG.E.U8 desc[UR18][R6.64], R59 ;  /* 0x0000003b06000986 */ /* 0x000fe2000c101112 */
[----:B---3--:R-:W-:Y:S01]  /*23600*/  ISETP.LT.AND P1, PT, R13, UR4, !P2 ;  /* 0x000000040d007c0c */ /* 0x008fe2000d721270 */
[----:B------:R-:W-:-:S02]  /*23610*/  VIADD R8, R0, UR5 ;  /* 0x0000000500087c36 */ /* 0x000fc40008000000 */
[----:B------:R-:W3:Y:S01]  /*23620*/  LDL.LU R13, [R1+0x874] ;  /* 0x00087400010d7983 */ /* 0x000ee20000300800 */
[----:B------:R-:W-:Y:S01]  /*23630*/  ISETP.LT.AND P3, PT, R15, UR9, !P2 ;  /* 0x000000090f007c0c */ /* 0x000fe2000d761270 */
[----:B------:R-:W3:Y:S01]  /*23640*/  LDCU UR4, c[0x0][0x39c] ;  /* 0x00007380ff0477ac */ /* 0x000ee20008000800 */
[----:B----4-:R-:W-:Y:S02]  /*23650*/  ISETP.LT.AND P0, PT, R12, UR6, !P2 ;  /* 0x000000060c007c0c */ /* 0x010fe4000d701270 */
[----:B------:R-:W4:Y:S01]  /*23660*/  LDL.LU R12, [R1+0x870] ;  /* 0x00087000010c7983 */ /* 0x000f220000300800 */
[----:B------:R-:W-:Y:S01]  /*23670*/  PRMT R11, R59, 0x9910, RZ ;  /* 0x000099103b0b7816 */ /* 0x000fe200000000ff */
[----:B------:R-:W4:Y:S01]  /*23680*/  LDCU UR6, c[0x0][0x39c] ;  /* 0x00007380ff0677ac */ /* 0x000f220008000800 */
[CC--:B0-----:R-:W-:Y:S01]  /*23690*/  IADD3 R4, P5, PT, R8.reuse, R3.reuse, RZ ;  /* 0x0000000308047210 */ /* 0x0c1fe20007fbe0ff */
[----:B------:R-:W4:Y:S01]  /*236a0*/  LDL.LU R16, [R1+0x864] ;  /* 0x0008640001107983 */ /* 0x000f220000300800 */
[----:B------:R-:W-:Y:S01]  /*236b0*/  SHF.R.S32.HI R11, RZ, 0x8, R11 ;  /* 0x00000008ff0b7819 */ /* 0x000fe2000001140b */
[----:B------:R-:W0:Y:S01]  /*236c0*/  LDCU UR9, c[0x0][0x39c] ;  /* 0x00007380ff0977ac */ /* 0x000e220008000800 */
[C---:B------:R-:W-:Y:S01]  /*236d0*/  LEA.HI.X.SX32 R5, R8.reuse, R2, 0x1, P5 ;  /* 0x0000000208057211 */ /* 0x040fe200028f0eff */
[----:B------:R-:W-:Y:S01]  /*236e0*/  VIADD R8, R8, UR5 ;  /* 0x0000000508087c36 */ /* 0x000fe20008000000 */
[----:B-----5:R-:W-:Y:S01]  /*236f0*/  ISETP.LT.AND P6, PT, R14, UR10, !P2 ;  /* 0x0000000a0e007c0c */ /* 0x020fe2000d7c1270 */
[----:B------:R-:W0:Y:S01]  /*23700*/  LDL.LU R15, [R1+0x860] ;  /* 0x00086000010f7983 */ /* 0x000e220000300800 */
[----:B------:R-:W-:Y:S01]  /*23710*/  F2FP.SATFINITE.E5M2.F32.PACK_AB_MERGE_C R61, R61, R60, RZ ;  /* 0x0000003c3d3d723e */ /* 0x000fe200048060ff */
[----:B------:R-:W-:Y:S01]  /*23720*/  VIADD R0, R8, UR5 ;  /* 0x0000000508007c36 */ /* 0x000fe20008000000 */
[----:B--2---:R-:W-:Y:S01]  /*23730*/  ISETP.LT.AND P5, PT, R10, UR7, !P2 ;  /* 0x000000070a007c0c */ /* 0x004fe2000d7a1270 */
[----:B------:R1:W-:Y:S01]  /*23740*/  @P3 STG.E.U8 desc[UR18][R4.64], R11 ;  /* 0x0000000b04003986 */ /* 0x0003e2000c101112 */
[----:B------:R-:W-:Y:S01]  /*23750*/  PRMT R9, R61, 0x9910, RZ ;  /* 0x000099103d097816 */ /* 0x000fe200000000ff */
[----:B------:R-:W2:Y:S02]  /*23760*/  LDCU UR7, c[0x0][0x39c] ;  /* 0x00007380ff0777ac */ /* 0x000ea40008000800 */
[----:B------:R-:W5:Y:S01]  /*23770*/  LDL.LU R14, [R1+0x994] ;  /* 0x00099400010e7983 */ /* 0x000f620000300800 */
[----:B------:R-:W-:Y:S01]  /*23780*/  F2FP.SATFINITE.E5M2.F32.PACK_AB_MERGE_C R63, R63, R62, RZ ;  /* 0x0000003e3f3f723e */ /* 0x000fe200048060ff */
[----:B------:R-:W5:Y:S01]  /*23790*/  LDCU UR10, c[0x0][0x39c] ;  /* 0x00007380ff0a77ac */ /* 0x000f620008000800 */
        /* <DEDUP_REMOVED lines=9> */
[-C--:B------:R-:W-:Y:S02]  /*23830*/  LEA.HI.X.SX32 R5, R0, R2.reuse, 0x1, P1 ;  /* 0x0000000200057211 */ /* 0x080fe400008f0eff */
[----:B---3--:R-:W-:Y:S02]  /*23840*/  ISETP.LT.AND P1, PT, R13, UR4, !P2 ;  /* 0x000000040d007c0c */ /* 0x008fe4000d721270 */
[----:B----4-:R-:W-:Y:S01]  /*23850*/  ISETP.LT.AND P3, PT, R12, UR6, !P2 ;  /* 0x000000060c007c0c */ /* 0x010fe2000d761270 */
[----:B------:R-:W3:Y:S01]  /*23860*/  LDL.LU R13, [R1+0x998] ;  /* 0x00099800010d7983 */ /* 0x000ee20000300800 */
[----:B------:R-:W-:Y:S01]  /*23870*/  VIADD R8, R0, UR5 ;  /* 0x0000000500087c36 */ /* 0x000fe20008000000 */
[----:B------:R-:W-:Y:S01]  /*23880*/  PRMT R10, R63, 0x9910, RZ ;  /* 0x000099103f0a7816 */ /* 0x000fe200000000ff */
[----:B------:R-:W3:Y:S01]  /*23890*/  LDCU UR4, c[0x0][0x39c] ;  /* 0x00007380ff0477ac */ /* 0x000ee20008000800 */
[----:B------:R-:W4:Y:S02]  /*238a0*/  LDL.LU R12, [R1+0x9a4] ;  /* 0x0009a400010c7983 */ /* 0x000f240000300800 */
[C---:B--2---:R-:W-:Y:S01]  /*238b0*/  IADD3 R6, P6, PT, R8.reuse, R3, RZ ;  /* 0x0000000308067210 */ /* 0x044fe20007fde0ff */
[----:B------:R-:W4:Y:S03]  /*238c0*/  LDCU UR6, c[0x0][0x39c] ;  /* 0x00007380ff0677ac */ /* 0x000f260008000800 */
[C---:B------:R-:W-:Y:S01]  /*238d0*/  LEA.HI.X.SX32 R7, R8.reuse, R2, 0x1, P6 ;  /* 0x0000000208077211 */ /* 0x040fe200030f0eff */
[----:B------:R-:W-:Y:S01]  /*238e0*/  VIADD R8, R8, UR5 ;  /* 0x0000000508087c36 */ /* 0x000fe20008000000 */
[----:B------:R1:W-:Y:S01]  /*238f0*/  @P0 STG.E.U8 desc[UR18][R4.64], R63 ;  /* 0x0000003f04000986 */ /* 0x0003e2000c101112 */
[----:B------:R-:W-:-:S02]  /*23900*/  F2FP.SATFINITE.E5M2.F32.PACK_AB_MERGE_C R65, R65, R64, RZ ;  /* 0x000000404141723e */ /* 0x000fc400048060ff */
[----:B------:R-:W-:Y:S02]  /*23910*/  SHF.R.S32.HI R9, RZ, 0x8, R10 ;  /* 0x00000008ff097819 */ /* 0x000fe4000001140a */
[----:B------:R-:W-:Y:S01]  /*23920*/  PRMT R0, R65, 0x9910, RZ ;  /* 0x0000991041007816 */ /* 0x000fe200000000ff */
[----:B------:R-:W2:Y:S01]  /*23930*/  LDL.LU R10, [R1+0x9a0] ;  /* 0x0009a000010a7983 */ /* 0x000ea20000300800 */
[----:B-1----:R-:W-:-:S04]  /*23940*/  IADD3 R4, P6, PT, R8, R3, RZ ;  /* 0x0000000308047210 */ /* 0x002fc80007fde0ff */
[C---:B------:R-:W-:Y:S01]  /*23950*/  LEA.HI.X.SX32 R5, R8.reuse, R2, 0x1, P6 ;  /* 0x0000000208057211 */ /* 0x040fe200030f0eff */
[----:B------:R-:W-:Y:S01]  /*23960*/  VIADD R8, R8, UR5 ;  /* 0x0000000508087c36 */ /* 0x000fe20008000000 */
[----:B------:R1:W-:Y:S01]  /*23970*/  @P5 STG.E.U8 desc[UR18][R6.64], R9 ;  /* 0x0000000906005986 */ /* 0x0003e2000c101112 */
[----:B------:R-:W-:Y:S01]  /*23980*/  ISETP.LT.AND P0, PT, R16, UR7, !P2 ;  /* 0x0000000710007c0c */ /* 0x000fe2000d701270 */
        /* <DEDUP_REMOVED lines=9> */
[----:B------:R-:W-:Y:S01]  /*23a20*/  LEA.HI.X.SX32 R7, R0, R2, 0x1, P1 ;  /* 0x0000000200077211 */ /* 0x000fe200008f0eff */
[----:B------:R0:W-:Y:S04]  /*23a30*/  @P3 STG.E.U8 desc[UR18][R4.64], R9 ;  /* 0x0000000904003986 */ /* 0x0001e8000c101112 */
[----:B------:R-:W-:Y:S01]  /*23a40*/  @P0 STG.E.U8 desc[UR18][R6.64], R67 ;  /* 0x0000004306000986 */ /* 0x000fe2000c101112 */
[----:B------:R-:W-:-:S02]  /*23a50*/  ISETP.LT.AND P5, PT, R15, UR9, !P2 ;  /* 0x000000090f007c0c */ /* 0x000fc4000d7a1270 */
[----:B-----5:R-:W-:Y:S01]  /*23a60*/  ISETP.LT.AND P6, PT, R14, UR10, !P2 ;  /* 0x0000000a0e007c0c */ /* 0x020fe2000d7c1270 */
[----:B------:R-:W-:Y:S01]  /*23a70*/  VIADD R8, R0, UR5 ;  /* 0x0000000500087c36 */ /* 0x000fe20008000000 */
[----:B------:R-:W-:Y:S01]  /*23a80*/  PRMT R11, R67, 0x9910, RZ ;  /* 0x00009910430b7816 */ /* 0x000fe200000000ff */
[----:B------:R-:W1:Y:S01]  /*23a90*/  LDCU UR10, c[0x0][0x39c] ;  /* 0x00007380ff0a77ac */ /* 0x000e620008000800 */
[----:B---3--:R-:W-:Y:S01]  /*23aa0*/  ISETP.LT.AND P1, PT, R13, UR4, !P2 ;  /* 0x000000040d007c0c */ /* 0x008fe2000d721270 */
[----:B------:R-:W3:Y:S01]  /*23ab0*/  LDCU UR4, c[0x0][0x39c] ;  /* 0x00007380ff0477ac */ /* 0x000ee20008000800 */
[----:B------:R-:W3:Y:S01]  /*23ac0*/  LDL.LU R13, [R1+0x85c] ;  /* 0x00085c00010d7983 */ /* 0x000ee20000300800 */
[----:B----4-:R-:W-:Y:S01]  /*23ad0*/  ISETP.LT.AND P0, PT, R12, UR6, !P2 ;  /* 0x000000060c007c0c */ /* 0x010fe2000d701270 */
[----:B------:R-:W4:Y:S02]  /*23ae0*/  LDCU UR6, c[0x0][0x39c] ;  /* 0x00007380ff0677ac */ /* 0x000f240008000800 */
[----:B------:R-:W4:Y:S01]  /*23af0*/  LDL.LU R12, [R1+0x858] ;  /* 0x00085800010c7983 */ /* 0x000f220000300800 */
[----:B------:R-:W-:-:S02]  /*23b00*/  F2FP.SATFINITE.E5M2.F32.PACK_AB_MERGE_C R69, R69, R68, RZ ;  /* 0x000000444545723e */ /* 0x000fc400048060ff */
[----:B------:R-:W-:Y:S01]  /*23b10*/  F2FP.SATFINITE.E5M2.F32.PACK_AB_MERGE_C R71, R71, R70, RZ ;  /* 0x000000464747723e */ /* 0x000fe200048060ff */
[----:B------:R-:W5:Y:S01]  /*23b20*/  LDL.LU R16, [R1+0x854] ;  /* 0x0008540001107983 */ /* 0x000f620000300800 */
[----:B------:R-:W1:Y:S03]  /*23b30*/  LDCU UR9, c[0x0][0x39c] ;  /* 0x00007380ff0977ac */ /* 0x000e660008000800 */
[----:B------:R-:W5:Y:S04]  /*23b40*/  LDL.LU R15, [R1+0x850] ;  /* 0x00085000010f7983 */ /* 0x000f680000300800 */
[----:B------:R-:W1:Y:S01]  /*23b50*/  LDL.LU R14, [R1+0x9c4] ;  /* 0x0009c400010e7983 */ /* 0x000e620000300800 */
[----:B0-----:R-:W-:-:S02]  /*23b60*/  IADD3 R4, P3, PT, R8, R3, RZ ;  /* 0x0000000308047210 */ /* 0x001fc40007f7e0ff */
[----:B------:R-:W-:Y:S02]  /*23b70*/  SHF.R.S32.HI R11, RZ, 0x8, R11 ;  /* 0x00000008ff0b7819 */ /* 0x000fe4000001140b */
[C---:B------:R-:W-:Y:S01]  /*23b80*/  LEA.HI.X.SX32 R5, R8.reuse, R2, 0x1, P3 ;  /* 0x0000000208057211 */ /* 0x040fe200018f0eff */
[----:B------:R-:W-:-:S04]  /*23b90*/  VIADD R8, R8, UR5 ;  /* 0x0000000508087c36 */ /* 0x000fc80008000000 */
[----:B------:R0:W-:Y:S01]  /*23ba0*/  @P5 STG.E.U8 desc[UR18][R4.64], R11 ;  /* 0x0000000b04005986 */ /* 0x0001e2000c101112 */
[C---:B------:R-:W-:Y:S01]  /*23bb0*/  VIADD R0, R8.reuse, UR5 ;  /* 0x0000000508007c36 */ /* 0x040fe20008000000 */
[----:B------:R-:W-:Y:S02]  /*23bc0*/  PRMT R9, R69, 0x9910, RZ ;  /* 0x0000991045097816 */ /* 0x000fe400000000ff */
[----:B0-----:R-:W-:-:S04]  /*23bd0*/  IADD3 R4, P5, PT, R8, R3, RZ ;  /* 0x0000000308047210 */ /* 0x001fc80007fbe0ff */
[-C--:B------:R-:W-:Y:S02]  /*23be0*/  LEA.HI.X.SX32 R5, R8, R2.reuse, 0x1, P5 ;  /* 0x0000000208057211 */ /* 0x080fe400028f0eff */
[C---:B------:R-:W-:Y:S02]  /*23bf0*/  IADD3 R6, P5, PT, R0.reuse, R3, RZ ;  /* 0x0000000300067210 */ /* 0x040fe40007fbe0ff */
[----:B------:R-:W-:Y:S02]  /*23c00*/  SHF.R.S32.HI R9, RZ, 0x8, R9 ;  /* 0x00000008ff097819 */ /* 0x000fe40000011409 */
[C---:B------:R-:W-:Y:S01]  /*23c10*/  LEA.HI.X.SX32 R7, R0.reuse, R2, 0x1, P5 ;  /* 0x0000000200077211 */ /* 0x040fe200028f0eff */
[----:B------:R-:W-:Y:S01]  /*23c20*/  VIADD R0, R0, UR5 ;  /* 0x0000000500007c36 */ /* 0x000fe20008000000 */
[----:B------:R0:W-:Y:S01]  /*23c30*/  @P6 STG.E.U8 desc[UR18][R4.64], R69 ;  /* 0x0000004504006986 */ /* 0x0001e2000c101112 */
[----:B--2---:R-:W-:Y:S01]  /*23c40*/  ISETP.LT.AND P3, PT, R10, UR7, !P2 ;  /* 0x000000070a007c0c */ /* 0x004fe2000d761270 */
[----:B------:R-:W5:Y:S02]  /*23c50*/  LDCU UR7, c[0x0][0x39c] ;  /* 0x00007380ff0777ac */ /* 0x000f640008000800 */
[----:B------:R2:W-:Y:S01]  /*23c60*/  @P1 STG.E.U8 desc[UR18][R6.64], R9 ;  /* 0x0000000906001986 */ /* 0x0005e2000c101112 */
[----:B------:R-:W-:-:S02]  /*23c70*/  PRMT R10, R71, 0x9910, RZ ;  /* 0x00009910470a7816 */ /* 0x000fc400000000ff */
[----:B0-----:R-:W-:-:S04]  /*23c80*/  IADD3 R4, P1, PT, R0, R3, RZ ;  /* 0x0000000300047210 */ /* 0x001fc80007f3e0ff */
[C---:B------:R-:W-:Y:S01]  /*23c90*/  LEA.HI.X.SX32 R5, R0.reuse, R2, 0x1, P1 ;  /* 0x0000000200057211 */ /* 0x040fe200008f0eff */
[----:B------:R-:W-:Y:S01]  /*23ca0*/  VIADD R8, R0, UR5 ;  /* 0x0000000500087c36 */ /* 0x000fe20008000000 */
[----:B--2---:R-:W-:-:S04]  /*23cb0*/  SHF.R.S32.HI R9, RZ, 0x8, R10 ;  /* 0x00000008ff097819 */ /* 0x004fc8000001140a */
[----:B------:R-:W-:-:S04]  /*23cc0*/  IADD3 R6, P6, PT, R8, R3, RZ ;  /* 0x0000000308067210 */ /* 0x000fc80007fde0ff */
[C---:B------:R-:W-:Y:S01]  /*23cd0*/  LEA.HI.X.SX32 R7, R8.reuse, R2, 0x1, P6 ;  /* 0x0000000208077211 */ /* 0x040fe200030f0eff */
[----:B------:R-:W-:Y:S01]  /*23ce0*/  VIADD R8, R8, UR5 ;  /* 0x0000000508087c36 */ /* 0x000fe20008000000 */
[----:B------:R0:W-:Y:S04]  /*23cf0*/  @P0 STG.E.U8 desc[UR18][R4.64], R71 ;  /* 0x0000004704000986 */ /* 0x0001e8000c101112 */
[----:B0-----:R-:W-:-:S04]  /*23d00*/  IADD3 R4, P6, PT, R8, R3, RZ ;  /* 0x0000000308047210 */ /* 0x001fc80007fde0ff */
[----:B------:R-:W-:Y:S02]  /*23d10*/  LEA.HI.X.SX32 R5, R8, R2, 0x1, P6 ;  /* 0x0000000208057211 */ /* 0x000fe400030f0eff */
[----:B---3--:R-:W-:Y:S02]  /*23d20*/  ISETP.LT.AND P1, PT, R13, UR4, !P2 ;  /* 0x000000040d007c0c */ /* 0x008fe4000d721270 */
[----:B----4-:R-:W-:Y:S01]  /*23d30*/  ISETP.LT.AND P5, PT, R12, UR6, !P2 ;  /* 0x000000060c007c0c */ /* 0x010fe2000d7a1270 */
[----:B------:R-:W2:Y:S01]  /*23d40*/  LDL.LU R13, [R1+0x9c8] ;  /* 0x0009c800010d7983 */ /* 0x000ea20000300800 */
[----:B------:R-:W-:Y:S01]  /*23d50*/  F2FP.SATFINITE.E5M2.F32.PACK_AB_MERGE_C R73, R73, R72, RZ ;  /* 0x000000484949723e */ /* 0x000fe200048060ff */
[----:B------:R-:W-:Y:S01]  /*23d60*/  VIADD R8, R8, UR5 ;  /* 0x0000000508087c36 */ /* 0x000fe20008000000 */
[----:B------:R-:W0:Y:S01]  /*23d70*/  LDCU UR6, c[0x0][0x39c] ;  /* 0x00007380ff0677ac */ /* 0x000e220008000800 */
[----:B------:R-:W0:Y:S01]  /*23d80*/  LDL.LU R12, [R1+0x9d4] ;  /* 0x0009d400010c7983 */ /* 0x000e220000300800 */
[----:B-----5:R-:W-:-:S02]  /*23d90*/  ISETP.LT.AND P0, PT, R16, UR7, !P2 ;  /* 0x0000000710007c0c */ /* 0x020fc4000d701270 */
[----:B-1----:R-:W-:Y:S01]  /*23da0*/  ISETP.LT.AND P6, PT, R14, UR10, !P2 ;  /* 0x0000000a0e007c0c */ /* 0x002fe2000d7c1270 */
[----:B------:R-:W3:Y:S01]  /*23db0*/  LDL.LU R10, [R1+0x9d0] ;  /* 0x0009d000010a7983 */ /* 0x000ee20000300800 */
[----:B------:R-:W-:Y:S01]  /*23dc0*/  PRMT R0, R73, 0x9910, RZ ;  /* 0x0000991049007816 */ /* 0x000fe200000000ff */
[----:B------:R-:W3:Y:S02]  /*23dd0*/  LDCU UR7, c[0x0][0x39c] ;  /* 0x00007380ff0777ac */ /* 0x000ee40008000800 */
[----:B------:R-:W4:Y:S01]  /*23de0*/  LDL.LU R14, [R1+0x84c] ;  /* 0x00084c00010e7983 */ /* 0x000f220000300800 */
[----:B------:R-:W2:Y:S03]  /*23df0*/  LDCU UR4, c[0x0][0x39c] ;  /* 0x00007380ff0477ac */ /* 0x000ea60008000800 */
[----:B------:R1:W-:Y:S01]  /*23e00*/  @P3 STG.E.U8 desc[UR18][R6.64], R9 ;  /* 0x0000000906003986 */ /* 0x0003e2000c101112 */
[----:B------:R-:W-:Y:S01]  /*23e10*/  F2FP.SATFINITE.E5M2.F32.PACK_AB_MERGE_C R75, R75, R74, RZ ;  /* 0x0000004a4b4b723e */ /* 0x000fe200048060ff */
[----:B------:R-:W5:Y:S02]  /*23e20*/  LDCU UR10, c[0x0][0x39c] ;  /* 0x00007380ff0a77ac */ /* 0x000f640008000800 */
[----:B------:R1:W-:Y:S01]  /*23e30*/  @P1 STG.E.U8 desc[UR18][R4.64], R73 ;  /* 0x0000004904001986 */ /* 0x0003e2000c101112 */
[----:B------:R-:W-:Y:S01]  /*23e40*/  ISETP.LT.AND P3, PT, R15, UR9, !P2 ;  /* 0x000000090f007c0c */ /* 0x000fe2000d761270 */
[----:B------:R-:W0:Y:S01]  /*23e50*/  LDCU UR9, c[0x0][0x39c] ;  /* 0x00007380ff0977ac */ /* 0x000e220008000800 */
[----:B-1----:R-:W-:-:S02]  /*23e60*/  IMAD.MOV.U32 R9, RZ, RZ, R0 ;  /* 0x000000ffff097224 */ /* 0x002fc400078e0000 */
[C---:B------:R-:W-:Y:S01]  /*23e70*/  VIADD R0, R8.reuse, UR5 ;  /* 0x0000000508007c36 */ /* 0x040fe20008000000 */
[CC--:B------:R-:W-:Y:S02]  /*23e80*/  IADD3 R4, P1, PT, R8.reuse, R3.reuse, RZ ;  /* 0x0000000308047210 */ /* 0x0c0fe40007f3e0ff */
[----:B------:R-:W-:Y:S02]  /*23e90*/  SHF.R.S32.HI R9, RZ, 0x8, R9 ;  /* 0x00000008ff097819 */ /* 0x000fe40000011409 */
[-C--:B------:R-:W-:Y:S01]  /*23ea0*/  LEA.HI.X.SX32 R5, R8, R2.reuse, 0x1, P1 ;  /* 0x0000000208057211 */ /* 0x080fe200008f0eff */
[C---:B------:R-:W-:Y:S01]  /*23eb0*/  VIADD R8, R0.reuse, UR5 ;  /* 0x0000000500087c36 */ /* 0x040fe20008000000 */
[C---:B------:R-:W-:Y:S02]  /*23ec0*/  IADD3 R6, P1, PT, R0.reuse, R3, RZ ;  /* 0x0000000300067210 */ /* 0x040fe40007f3e0ff */
[----:B------:R-:W-:Y:S01]  /*23ed0*/  PRMT R11, R75, 0x9910, RZ ;  /* 0x000099104b0b7816 */ /* 0x000fe200000000ff */
[----:B------:R1:W-:Y:S01]  /*23ee0*/  @P5 STG.E.U8 desc[UR18][R4.64], R9 ;  /* 0x0000000904005986 */ /* 0x0003e2000c101112 */
[----:B------:R-:W-:Y:S01]  /*23ef0*/  LEA.HI.X.SX32 R7, R0, R2, 0x1, P1 ;  /* 0x0000000200077211 */ /* 0x000fe200008f0eff */
[----:B------:R-:W-:Y:S01]  /*23f00*/  VIADD R0, R8, UR5 ;  /* 0x0000000508007c36 */ /* 0x000fe20008000000 */
[----:B------:R-:W-:-:S03]  /*23f10*/  SHF.R.S32.HI R11, RZ, 0x8, R11 ;  /* 0x00000008ff0b7819 */ /* 0x000fc6000001140b */
[----:B------:R0:W-:Y:S01]  /*23f20*/  @P0 STG.E.U8 desc[UR18][R6.64], R75 ;  /* 0x0000004b06000986 */ /* 0x0001e2000c101112 */
[----:B-1----:R-:W-:-:S04]  /*23f30*/  IADD3 R4, P5, PT, R8, R3, RZ ;  /* 0x0000000308047210 */ /* 0x002fc80007fbe0ff */
[----:B------:R-:W-:Y:S02]  /*23f40*/  LEA.HI.X.SX32 R5, R8, R2, 0x1, P5 ;  /* 0x0000000208057211 */ /* 0x000fe400028f0eff */
[----:B------:R-:W-:-:S03]  /*23f50*/  F2FP.SATFINITE.E5M2.F32.PACK_AB_MERGE_C R77, R77, R76, RZ ;  /* 0x0000004c4d4d723e */ /* 0x000fc600048060ff */
[----:B------:R1:W-:Y:S01]  /*23f60*/  @P3 STG.E.U8 desc[UR18][R4.64], R11 ;  /* 0x0000000b04003986 */ /* 0x0003e2000c101112 */
[----:B------:R-:W-:-:S04]  /*23f70*/  IADD3 R8, P3, PT, R0, R3, RZ ;  /* 0x0000000300087210 */ /* 0x000fc80007f7e0ff */
[----:B------:R-:W-:-:S05]  /*23f80*/  LEA.HI.X.SX32 R9, R0, R2, 0x1, P3 ;  /* 0x0000000200097211 */ /* 0x000fca00018f0eff */
[----:B------:R0:W-:Y:S01]  /*23f90*/  @P6 STG.E.U8 desc[UR18][R8.64], R77 ;  /* 0x0000004d08006986 */ /* 0x0001e2000c101112 */
[----:B--2---:R-:W-:Y:S01]  /*23fa0*/  ISETP.LT.AND P1, PT, R13, UR4, !P2 ;  /* 0x000000040d007c0c */ /* 0x004fe2000d721270 */
[----:B------:R-:W4:Y:S01]  /*23fb0*/  LDCU UR4, c[0x0][0x39c] ;  /* 0x00007380ff0477ac */ /* 0x000f220008000800 */
[----:B0-----:R-:W-:Y:S01]  /*23fc0*/  ISETP.LT.AND P0, PT, R12, UR6, !P2 ;  /* 0x000000060c007c0c */ /* 0x001fe2000d701270 */
[----:B------:R-:W0:Y:S01]  /*23fd0*/  LDCU UR6, c[0x0][0x39c] ;  /* 0x00007380ff0677ac */ /* 0x000e220008000800 */
[----:B------:R-:W0:Y:S01]  /*23fe0*/  LDL.LU R12, [R1+0x848] ;  /* 0x00084800010c7983 */ /* 0x000e220000300800 */
[----:B---3--:R-:W-:Y:S01]  /*23ff0*/  ISETP.LT.AND P5, PT, R10, UR7, !P2 ;  /* 0x000000070a007c0c */ /* 0x008fe2000d7a1270 */
[----:B------:R-:W-:Y:S01]  /*24000*/  VIADD R10, R0, UR5 ;  /* 0x00000005000a7c36 */ /* 0x000fe20008000000 */
[----:B------:R-:W-:Y:S01]  /*24010*/  PRMT R13, R77, 0x9910, RZ ;  /* 0x000099104d0d7816 */ /* 0x000fe200000000ff */
[----:B------:R-:W2:Y:S01]  /*24020*/  LDL.LU R17, [R1+0x844] ;  /* 0x0008440001117983 */ /* 0x000ea20000300800 */
[----:B------:R-:W-:Y:S01]  /*24030*/  F2FP.SATFINITE.E5M2.F32.PACK_AB_MERGE_C R79, R79, R78, RZ ;  /* 0x0000004e4f4f723e */ /* 0x000fe200048060ff */
[----:B------:R-:W2:Y:S01]  /*24040*/  LDCU UR7, c[0x0][0x39c] ;  /* 0x00007380ff0777ac */ /* 0x000ea20008000800 */
[----:B------:R-:W-:Y:S01]  /*24050*/  IADD3 R6, P3, PT, R10, R3, RZ ;  /* 0x000000030a067210 */ /* 0x000fe20007f7e0ff */
[----:B------:R-:W3:Y:S01]  /*24060*/  LDL.LU R16, [R1+0x840] ;  /* 0x0008400001107983 */ /* 0x000ee20000300800 */
[----:B------:R-:W-:-:S02]  /*24070*/  SHF.R.S32.HI R13, RZ, 0x8, R13 ;  /* 0x00000008ff0d7819 */ /* 0x000fc4000001140d */
[C---:B------:R-:W-:Y:S01]  /*24080*/  LEA.HI.X.SX32 R7, R10.reuse, R2, 0x1, P3 ;  /* 0x000000020a077211 */ /* 0x040fe200018f0eff */
[----:B------:R-:W-:Y:S01]  /*24090*/  VIADD R10, R10, UR5 ;  /* 0x000000050a0a7c36 */ /* 0x000fe20008000000 */
[----:B------:R-:W5:Y:S04]  /*240a0*/  LDL.LU R15, [R1+0x9cc] ;  /* 0x0009cc00010f7983 */ /* 0x000f680000300800 */
[----:B------:R4:W-:Y:S01]  /*240b0*/  @P1 STG.E.U8 desc[UR18][R6.64], R13 ;  /* 0x0000000d06001986 */ /* 0x0009e2000c101112 */
[----:B-1----:R-:W-:-:S04]  /*240c0*/  IADD3 R4, P1, PT, R10, R3, RZ ;  /* 0x000000030a047210 */ /* 0x002fc80007f3e0ff */
[----:B------:R-:W-:Y:S02]  /*240d0*/  LEA.HI.X.SX32 R5, R10, R2, 0x1, P1 ;  /* 0x000000020a057211 */ /* 0x000fe400008f0eff */
[----:B----4-:R-:W-:Y:S01]  /*240e0*/  ISETP.LT.AND P1, PT, R14, UR4, !P2 ;  /* 0x000000040e007c0c */ /* 0x010fe2000d721270 */
[----:B------:R-:W-:Y:S01]  /*240f0*/  VIADD R0, R10, UR5 ;  /* 0x000000050a007c36 */ /* 0x000fe20008000000 */
[----:B------:R-:W4:Y:S01]  /*24100*/  LDL.LU R14, [R1+0x9c0] ;  /* 0x0009c000010e7983 */ /* 0x000f220000300800 */
[----:B------:R-:W-:Y:S01]  /*24110*/  PRMT R11, R79, 0x9910, RZ ;  /* 0x000099104f0b7816 */ /* 0x000fe200000000ff */
[----:B------:R-:W4:Y:S02]  /*24120*/  LDCU UR4, c[0x0][0x39c] ;  /* 0x00007380ff0477ac */ /* 0x000f240008000800 */
[----:B------:R-:W-:-:S04]  /*24130*/  IADD3 R8, P6, PT, R0, R3, RZ ;  /* 0x0000000300087210 */ /* 0x000fc80007fde0ff */
[C---:B------:R-:W-:Y:S01]  /*24140*/  LEA.HI.X.SX32 R9, R0.reuse, R2, 0x1, P6 ;  /* 0x0000000200097211 */ /* 0x040fe200030f0eff */
[----:B------:R-:W-:Y:S01]  /*24150*/  VIADD R0, R0, UR5 ;  /* 0x0000000500007c36 */ /* 0x000fe20008000000 */
[----:B------:R-:W-:-:S04]  /*24160*/  SHF.R.S32.HI R11, RZ, 0x8, R11 ;  /* 0x00000008ff0b7819 */ /* 0x000fc8000001140b */
[C---:B------:R-:W-:Y:S02]  /*24170*/  IADD3 R6, P6, PT, R0.reuse, R3, RZ ;  /* 0x0000000300067210 */ /* 0x040fe40007fde0ff */
[----:B------:R-:W-:Y:S02]  /*24180*/  F2FP.SATFINITE.E5M2.F32.PACK_AB_MERGE_C R81, R81, R80, RZ ;  /* 0x000000505151723e */ /* 0x000fe400048060ff */
[C---:B------:R-:W-:Y:S01]  /*24190*/  LEA.HI.X.SX32 R7, R0.reuse, R2, 0x1, P6 ;  /* 0x0000000200077211 */ /* 0x040fe200030f0eff */
[----:B------:R-:W-:Y:S01]  /*241a0*/  VIADD R0, R0, UR5 ;  /* 0x0000000500007c36 */ /* 0x000fe20008000000 */
[----:B------:R1:W-:Y:S04]  /*241b0*/  @P0 STG.E.U8 desc[UR18][R4.64], R79 ;  /* 0x0000004f04000986 */ /* 0x0003e8000c101112 */
[----:B------:R1:W-:Y:S04]  /*241c0*/  @P5 STG.E.U8 desc[UR18][R8.64], R11 ;  /* 0x0000000b08005986 */ /* 0x0003e8000c101112 */
[----:B------:R0:W-:Y:S01]  /*241d0*/  @P1 STG.E.U8 desc[UR18][R6.64], R81 ;  /* 0x0000005106001986 */ /* 0x0001e2000c101112 */
[----:B-1----:R-:W-:-:S02]  /*241e0*/  PRMT R5, R81, 0x9910, RZ ;  /* 0x0000991051057816 */ /* 0x002fc400000000ff */
[CC--:B------:R-:W-:Y:S01]  /*241f0*/  IADD3 R4, P1, PT, R0.reuse, R3.reuse, RZ ;  /* 0x0000000300047210 */ /* 0x0c0fe20007f3e0ff */
[C---:B------:R-:W-:Y:S02]  /*24200*/  VIADD R9, R0.reuse, UR5 ;  /* 0x0000000500097c36 */ /* 0x040fe40008000000 */
[----:B------:R-:W-:Y:S01]  /*24210*/  IMAD.MOV.U32 R11, RZ, RZ, R5 ;  /* 0x000000ffff0b7224 */ /* 0x000fe200078e0005 */
[----:B------:R-:W-:Y:S02]  /*24220*/  LEA.HI.X.SX32 R5, R0, R2, 0x1, P1 ;  /* 0x0000000200057211 */ /* 0x000fe400008f0eff */
[C---:B------:R-:W-:Y:S01]  /*24230*/  IADD3 R8, P1, PT, R9.reuse, R3, RZ ;  /* 0x0000000309087210 */ /* 0x040fe20007f3e0ff */
[----:B------:R-:W-:-:S03]  /*24240*/  VIADD R0, R9, UR5 ;  /* 0x0000000509007c36 */ /* 0x000fc60008000000 */
[----:B------:R-:W-:Y:S02]  /*24250*/  LEA.HI.X.SX32 R9, R9, R2, 0x1, P1 ;  /* 0x0000000209097211 */ /* 0x000fe400008f0eff */
[----:B0-----:R-:W-:Y:S01]  /*24260*/  ISETP.LT.AND P3, PT, R12, UR6, !P2 ;  /* 0x000000060c007c0c */ /* 0x001fe2000d761270 */
[----:B------:R-:W0:Y:S01]  /*24270*/  LDCU UR6, c[0x0][0x39c] ;  /* 0x00007380ff0677ac */ /* 0x000e220008000800 */
[----:B------:R-:W0:Y:S04]  /*24280*/  LDL.LU R12, [R1+0x9bc] ;  /* 0x0009bc00010c7983 */ /* 0x000e280000300800 */
[----:B------:R-:W3:Y:S01]  /*24290*/  LDL.LU R10, [R1+0x9b8] ;  /* 0x0009b800010a7983 */ /* 0x000ee20000300800 */
[----:B-----5:R-:W-:Y:S01]  /*242a0*/  ISETP.LT.AND P6, PT, R15, UR10, !P2 ;  /* 0x0000000a0f007c0c */ /* 0x020fe2000d7c1270 */
[----:B------:R-:W1:Y:S02]  /*242b0*/  LDCU UR10, c[0x0][0x39c] ;  /* 0x00007380ff0a77ac */ /* 0x000e640008000800 */
[----:B------:R-:W5:Y:S01]  /*242c0*/  LDL.LU R15, [R1+0x83c] ;  /* 0x00083c00010f7983 */ /* 0x000f620000300800 */
[----:B----4-:R-:W-:Y:S01]  /*242d0*/  ISETP.LT.AND P1, PT, R14, UR4, !P2 ;  /* 0x000000040e007c0c */ /* 0x010fe2000d721270 */
[----:B------:R-:W5:Y:S02]  /*242e0*/  LDCU UR4, c[0x0][0x39c] ;  /* 0x00007380ff0477ac */ /* 0x000f640008000800 */
[----:B------:R-:W4:Y:S01]  /*242f0*/  LDL.LU R14, [R1+0x838] ;  /* 0x00083800010e7983 */ /* 0x000f220000300800 */
[----:B--2---:R-:W-:Y:S01]  /*24300*/  ISETP.LT.AND P0, PT, R17, UR7, !P2 ;  /* 0x0000000711007c0c */ /* 0x004fe2000d701270 */
[----:B------:R-:W2:Y:S01]  /*24310*/  LDCU UR7, c[0x0][0x39c] ;  /* 0x00007380ff0777ac */ /* 0x000ea20008000800 */
[----:B------:R-:W-:Y:S01]  /*24320*/  SHF.R.S32.HI R11, RZ, 0x8, R11 ;  /* 0x00000008ff0b7819 */ /* 0x000fe2000001140b */
[----:B------:R-:W4:Y:S01]  /*24330*/  LDL.LU R18, [R1+0x834] ;  /* 0x0008340001127983 */ /* 0x000f220000300800 */
[----:B---3--:R-:W-:Y:S01]  /*24340*/  ISETP.LT.AND P5, PT, R16, UR9, !P2 ;  /* 0x0000000910007c0c */ /* 0x008fe2000d7a1270 */
[----:B------:R-:W3:Y:S01]  /*24350*/  LDCU UR9, c[0x0][0x39c] ;  /* 0x00007380ff0977ac */ /* 0x000ee20008000800 */
[----:B------:R-:W-:Y:S01]  /*24360*/  F2FP.SATFINITE.E5M2.F32.PACK_AB_MERGE_C R83, R83, R82, RZ ;  /* 0x000000525353723e */ /* 0x000fe200048060ff */
[----:B------:R1:W-:Y:S01]  /*24370*/  @P3 STG.E.U8 desc[UR18][R4.64], R11 ;  /* 0x0000000b04003986 */ /* 0x0003e2000c101112 */
[----:B------:R-:W-:-:S02]  /*24380*/  IADD3 R6, P3, PT, R0, R3, RZ ;  /* 0x0000000300067210 */ /* 0x000fc40007f7e0ff */
[----:B------:R-:W-:Y:S01]  /*24390*/  PRMT R13, R83, 0x9910, RZ ;  /* 0x00009910530d7816 */ /* 0x000fe200000000ff */
[----:B------:R-:W3:Y:S01]  /*243a0*/  LDL.LU R17, [R1+0x830] ;  /* 0x0008300001117983 */ /* 0x000ee20000300800 */
[C---:B------:R-:W-:Y:S01]  /*243b0*/  LEA.HI.X.SX32 R7, R0.reuse, R2, 0x1, P3 ;  /* 0x0000000200077211 */ /* 0x040fe200018f0eff */
[----:B------:R-:W-:Y:S01]  /*243c0*/  VIADD R0, R0, UR5 ;  /* 0x0000000500007c36 */ /* 0x000fe20008000000 */
[----:B------:R-:W-:Y:S01]  /*243d0*/  SHF.R.S32.HI R13, RZ, 0x8, R13 ;  /* 0x00000008ff0d7819 */ /* 0x000fe2000001140d */
[----:B------:R0:W-:Y:S01]  /*243e0*/  @P0 STG.E.U8 desc[UR18][R8.64], R83 ;  /* 0x0000005308000986 */ /* 0x0001e2000c101112 */
[----:B------:R-:W-:-:S03]  /*243f0*/  F2FP.SATFINITE.E5M2.F32.PACK_AB_MERGE_C R85, R85, R84, RZ ;  /* 0x000000545555723e */ /* 0x000fc600048060ff */
[----:B------:R0:W-:Y:S01]  /*24400*/  @P5 STG.E.U8 desc[UR18][R6.64], R13 ;  /* 0x0000000d06005986 */ /* 0x0001e2000c101112 */
[C---:B-1----:R-:W-:Y:S02]  /*24410*/  IADD3 R4, P5, PT, R0.reuse, R3, RZ ;  /* 0x0000000300047210 */ /* 0x042fe40007fbe0ff */
[----:B------:R-:W-:Y:S01]  /*24420*/  PRMT R11, R85, 0x9910, RZ ;  /* 0x00009910550b7816 */ /* 0x000fe200000000ff */
[----:B------:R-:W3:Y:S01]  /*24430*/  LDL.LU R16, [R1+0x9b4] ;  /* 0x0009b40001107983 */ /* 0x000ee20000300800 */
[----:B------:R-:W-:Y:S02]  /*24440*/  LEA.HI.X.SX32 R5, R0, R2, 0x1, P5 ;  /* 0x0000000200057211 */ /* 0x000fe400028f0eff */
[----:B------:R-:W-:-:S03]  /*24450*/  SHF.R.S32.HI R11, RZ, 0x8, R11 ;  /* 0x00000008ff0b7819 */ /* 0x000fc6000001140b */
[----:B------:R1:W-:Y:S01]  /*24460*/  @P6 STG.E.U8 desc[UR18][R4.64], R85 ;  /* 0x0000005504006986 */ /* 0x0003e2000c101112 */
[----:B0-----:R-:W-:Y:S01]  /*24470*/  ISETP.LT.AND P0, PT, R12, UR6, !P2 ;  /* 0x000000060c007c0c */ /* 0x001fe2000d701270 */
[----:B------:R-:W4:Y:S01]  /*24480*/  LDCU UR6, c[0x0][0x39c] ;  /* 0x00007380ff0677ac */ /* 0x000f220008000800 */
[----:B--2---:R-:W-:Y:S01]  /*24490*/  ISETP.LT.AND P3, PT, R10, UR7, !P2 ;  /* 0x000000070a007c0c */ /* 0x004fe2000d761270 */
[----:B------:R-:W-:Y:S01]  /*244a0*/  VIADD R10, R0, UR5 ;  /* 0x00000005000a7c36 */ /* 0x000fe20008000000 */
[----:B------:R-:W0:Y:S04]  /*244b0*/  LDCU UR7, c[0x0][0x39c] ;  /* 0x00007380ff0777ac */ /* 0x000e280008000800 */
[----:B------:R-:W-:-:S04]  /*244c0*/  IADD3 R8, P5, PT, R10, R3, RZ ;  /* 0x000000030a087210 */ /* 0x000fc80007fbe0ff */
[C---:B------:R-:W-:Y:S01]  /*244d0*/  LEA.HI.X.SX32 R9, R10.reuse, R2, 0x1, P5 ;  /* 0x000000020a097211 */ /* 0x040fe200028f0eff */
[----:B------:R-:W-:-:S04]  /*244e0*/  VIADD R10, R10, UR5 ;  /* 0x000000050a0a7c36 */ /* 0x000fc80008000000 */
[----:B------:R2:W-:Y:S01]  /*244f0*/  @P1 STG.E.U8 desc[UR18][R8.64], R11 ;  /* 0x0000000b08001986 */ /* 0x0005e2000c101112 */
[----:B------:R-:W-:-:S04]  /*24500*/  IADD3 R6, P1, PT, R10, R3, RZ ;  /* 0x000000030a067210 */ /* 0x000fc80007f3e0ff */
[----:B------:R-:W-:Y:S02]  /*24510*/  LEA.HI.X.SX32 R7, R10, R2, 0x1, P1 ;  /* 0x000000020a077211 */ /* 0x000fe400008f0eff */
[----:B-----5:R-:W-:Y:S02]  /*24520*/  ISETP.LT.AND P1, PT, R15, UR4, !P2 ;  /* 0x000000040f007c0c */ /* 0x020fe4000d721270 */
[----:B----4-:R-:W-:Y:S01]  /*24530*/  ISETP.LT.AND P5, PT, R14, UR6, !P2 ;  /* 0x000000060e007c0c */ /* 0x010fe2000d7a1270 */
[----:B------:R-:W4:Y:S01]  /*24540*/  LDL.LU R15, [R1+0x9b0] ;  /* 0x0009b000010f7983 */ /* 0x000f220000300800 */
[----:B------:R-:W-:Y:S01]  /*24550*/  VIADD R0, R10, UR5 ;  /* 0x000000050a007c36 */ /* 0x000fe20008000000 */
[----:B------:R-:W-:Y:S01]  /*24560*/  F2FP.SATFINITE.E5M2.F32.PACK_AB_MERGE_C R87, R87, R86, RZ ;  /* 0x000000565757723e */ /* 0x000fe200048060ff */
[----:B------:R-:W4:Y:S01]  /*24570*/  LDCU UR4, c[0x0][0x39c] ;  /* 0x00007380ff0477ac */ /* 0x000f220008000800 */
[----:B------:R-:W5:Y:S02]  /*24580*/  LDL.LU R14, [R1+0x9ac] ;  /* 0x0009ac00010e7983 */ /* 0x000f640000300800 */
[C---:B-1----:R-:W-:Y:S01]  /*24590*/  IADD3 R4, P6, PT, R0.reuse, R3, RZ ;  /* 0x0000000300047210 */ /* 0x042fe20007fde0ff */
[----:B------:R-:W5:Y:S01]  /*245a0*/  LDCU UR6, c[0x0][0x39c] ;  /* 0x00007380ff0677ac */ /* 0x000f620008000800 */
[----:B------:R-:W-:Y:S01]  /*245b0*/  PRMT R12, R87, 0x9910, RZ ;  /* 0x00009910570c7816 */ /* 0x000fe200000000ff */
[----:B------:R-:W3:Y:S01]  /*245c0*/  LDL.LU R10, [R1+0x9a8] ;  /* 0x0009a800010a7983 */ /* 0x000ee20000300800 */
[C---:B------:R-:W-:Y:S01]  /*245d0*/  LEA.HI.X.SX32 R5, R0.reuse, R2, 0x1, P6 ;  /* 0x0000000200057211 */ /* 0x040fe200030f0eff */
[----:B------:R-:W-:Y:S01]  /*245e0*/  VIADD R0, R0, UR5 ;  /* 0x0000000500007c36 */ /* 0x000fe20008000000 */
[----:B--2---:R-:W-:-:S04]  /*245f0*/  SHF.R.S32.HI R11, RZ, 0x8, R12 ;  /* 0x00000008ff0b7819 */ /* 0x004fc8000001140c */
[CC--:B------:R-:W-:Y:S02]  /*24600*/  IADD3 R8, P6, PT, R0.reuse, R3.reuse, RZ ;  /* 0x0000000300087210 */ /* 0x0c0fe40007fde0ff */
[----:B------:R-:W-:Y:S02]  /*24610*/  F2FP.SATFINITE.E5M2.F32.PACK_AB_MERGE_C R89, R89, R88, RZ ;  /* 0x000000585959723e */ /* 0x000fe400048060ff */
[C---:B------:R-:W-:Y:S01]  /*24620*/  LEA.HI.X.SX32 R9, R0.reuse, R2, 0x1, P6 ;  /* 0x0000000200097211 */ /* 0x040fe200030f0eff */
[----:B------:R-:W-:Y:S01]  /*24630*/  VIADD R0, R0, UR5 ;  /* 0x0000000500007c36 */ /* 0x000fe20008000000 */
[----:B------:R1:W-:Y:S01]  /*24640*/  @P0 STG.E.U8 desc[UR18][R6.64], R87 ;  /* 0x0000005706000986 */ /* 0x0003e2000c101112 */
[----:B0-----:R-:W-:Y:S01]  /*24650*/  ISETP.LT.AND P0, PT, R18, UR7, !P2 ;  /* 0x0000000712007c0c */ /* 0x001fe2000d701270 */
[----:B------:R-:W0:Y:S02]  /*24660*/  LDCU UR7, c[0x0][0x39c] ;  /* 0x00007380ff0777ac */ /* 0x000e240008000800 */
[----:B------:R2:W-:Y:S04]  /*24670*/  @P3 STG.E.U8 desc[UR18][R4.64], R11 ;  /* 0x0000000b04003986 */ /* 0x0005e8000c101112 */
[----:B------:R0:W-:Y:S01]  /*24680*/  @P1 STG.E.U8 desc[UR18][R8.64], R89 ;  /* 0x0000005908001986 */ /* 0x0001e2000c101112 */
[----:B-1----:R-:W-:Y:S01]  /*24690*/  PRMT R6, R89, 0x9910, RZ ;  /* 0x0000991059067816 */ /* 0x002fe200000000ff */
[C---:B------:R-:W-:Y:S01]  /*246a0*/  VIADD R7, R0.reuse, UR5 ;  /* 0x0000000500077c36 */ /* 0x040fe20008000000 */
[----:B--2---:R-:W-:-:S03]  /*246b0*/  IADD3 R4, P1, PT, R0, R3, RZ ;  /* 0x0000000300047210 */ /* 0x004fc60007f3e0ff */
[----:B------:R-:W-:Y:S01]  /*246c0*/  IMAD.MOV.U32 R11, RZ, RZ, R6 ;  /* 0x000000ffff0b7224 */ /* 0x000fe200078e0006 */
[----:B------:R-:W-:Y:S02]  /*246d0*/  LEA.HI.X.SX32 R5, R0, R2, 0x1, P1 ;  /* 0x0000000200057211 */ /* 0x000fe400008f0eff */
[C---:B------:R-:W-:Y:S01]  /*246e0*/  IADD3 R6, P1, PT, R7.reuse, R3, RZ ;  /* 0x0000000307067210 */ /* 0x040fe20007f3e0ff */
[----:B------:R-:W-:Y:S01]  /*246f0*/  VIADD R0, R7, UR5 ;  /* 0x0000000507007c36 */ /* 0x000fe20008000000 */
[----:B------:R-:W-:Y:S02]  /*24700*/  SHF.R.S32.HI R11, RZ, 0x8, R11 ;  /* 0x00000008ff0b7819 */ /* 0x000fe4000001140b */
[----:B------:R-:W-:Y:S02]  /*24710*/  F2FP.SATFINITE.E5M2.F32.PACK_AB_MERGE_C R91, R91, R90, RZ ;  /* 0x0000005a5b5b723e */ /* 0x000fe400048060ff */
[----:B------:R-:W-:Y:S01]  /*24720*/  LEA.HI.X.SX32 R7, R7, R2, 0x1, P1 ;  /* 0x0000000207077211 */ /* 0x000fe200008f0eff */
[----:B------:R1:W-:Y:S04]  /*24730*/  @P5 STG.E.U8 desc[UR18][R4.64], R11 ;  /* 0x0000000b04005986 */ /* 0x0003e8000c101112 */
[----:B------:R2:W-:Y:S01]  /*24740*/  @P0 STG.E.U8 desc[UR18][R6.64], R91 ;  /* 0x0000005b06000986 */ /* 0x0005e2000c101112 */
[----:B----4-:R-:W-:Y:S01]  /*24750*/  ISETP.LT.AND P1, PT, R15, UR4, !P2 ;  /* 0x000000040f007c0c */ /* 0x010fe2000d721270 */
[----:B------:R-:W4:Y:S02]  /*24760*/  LDCU UR4, c[0x0][0x39c] ;  /* 0x00007380ff0477ac */ /* 0x000f240008000800 */
[----:B------:R-:W4:Y:S01]  /*24770*/  LDL.LU R15, [R1+0x82c] ;  /* 0x00082c00010f7983 */ /* 0x000f220000300800 */
[----:B-----5:R-:W-:Y:S01]  /*24780*/  ISETP.LT.AND P0, PT, R14, UR6, !P2 ;  /* 0x000000060e007c0c */ /* 0x020fe2000d701270 */
[----:B------:R-:W5:Y:S02]  /*24790*/  LDCU UR6, c[0x0][0x39c] ;  /* 0x00007380ff0677ac */ /* 0x000f640008000800 */
[----:B------:R-:W5:Y:S01]  /*247a0*/  LDL.LU R14, [R1+0x828] ;  /* 0x00082800010e7983 */ /* 0x000f620000300800 */
[----:B---3--:R-:W-:-:S02]  /*247b0*/  ISETP.LT.AND P3, PT, R17, UR9, !P2 ;  /* 0x0000000911007c0c */ /* 0x008fc4000d761270 */
[----:B------:R-:W-:Y:S01]  /*247c0*/  PRMT R13, R91, 0x9910, RZ ;  /* 0x000099105b0d7816 */ /* 0x000fe200000000ff */
[----:B------:R-:W3:Y:S01]  /*247d0*/  LDL.LU R18, [R1+0x824] ;  /* 0x0008240001127983 */ /* 0x000ee20000300800 */
[CC--:B0-----:R-:W-:Y:S01]  /*247e0*/  IADD3 R8, P5, PT, R0.reuse, R3.reuse, RZ ;  /* 0x0000000300087210 */ /* 0x0c1fe20007fbe0ff */
[----:B------:R-:W0:Y:S01]  /*247f0*/  LDCU UR9, c[0x0][0x39c] ;  /* 0x00007380ff0977ac */ /* 0x000e220008000800 */
[----:B------:R-:W-:Y:S01]  /*24800*/  SHF.R.S32.HI R13, RZ, 0x8, R13 ;  /* 0x00000008ff0d7819 */ /* 0x000fe2000001140d */
[----:B------:R-:W0:Y:S01]  /*24810*/  LDL.LU R17, [R1+0x820] ;  /* 0x0008200001117983 */ /* 0x000e220000300800 */
[C---:B------:R-:W-:Y:S01]  /*24820*/  LEA.HI.X.SX32 R9, R0.reuse, R2, 0x1, P5 ;  /* 0x0000000200097211 */ /* 0x040fe200028f0eff */
[----:B------:R-:W-:Y:S01]  /*24830*/  VIADD R0, R0, UR5 ;  /* 0x0000000500007c36 */ /* 0x000fe20008000000 */
[----:B------:R-:W-:Y:S01]  /*24840*/  ISETP.LT.AND P5, PT, R10, UR7, !P2 ;  /* 0x000000070a007c0c */ /* 0x000fe2000d7a1270 */
[----:B------:R-:W3:Y:S01]  /*24850*/  LDCU UR7, c[0x0][0x39c] ;  /* 0x00007380ff0777ac */ /* 0x000ee20008000800 */
[----:B------:R-:W-:Y:S01]  /*24860*/  ISETP.LT.AND P6, PT, R16, UR10, !P2 ;  /* 0x0000000a10007c0c */ /* 0x000fe2000d7c1270 */
[----:B------:R2:W-:Y:S01]  /*24870*/  @P3 STG.E.U8 desc[UR18][R8.64], R13 ;  /* 0x0000000d08003986 */ /* 0x0005e2000c101112 */
[C---:B-1----:R-:W-:Y:S01]  /*24880*/  IADD3 R4, P3, PT, R0.reuse, R3, RZ ;  /* 0x0000000300047210 */ /* 0x042fe20007f7e0ff */
[C---:B------:R-:W-:Y:S01]  /*24890*/  VIADD R10, R0.reuse, UR5 ;  /* 0x00000005000a7c36 */ /* 0x040fe20008000000 */
[----:B------:R-:W-:Y:S01]  /*248a0*/  F2FP.SATFINITE.E5M2.F32.PACK_AB_MERGE_C R93, R93, R92, RZ ;  /* 0x0000005c5d5d723e */ /* 0x000fe200048060ff */
[----:B------:R-:W3:Y:S01]  /*248b0*/  LDL.LU R16, [R1+0x99c] ;  /* 0x00099c0001107983 */ /* 0x000ee20000300800 */
[----:B------:R-:W-:Y:S01]  /*248c0*/  LEA.HI.X.SX32 R5, R0, R2, 0x1, P3 ;  /* 0x0000000200057211 */ /* 0x000fe200018f0eff */
[----:B------:R-:W1:Y:S01]  /*248d0*/  LDCU UR10, c[0x0][0x39c] ;  /* 0x00007380ff0a77ac */ /* 0x000e620008000800 */
[----:B------:R-:W-:-:S02]  /*248e0*/  PRMT R11, R93, 0x9910, RZ ;  /* 0x000099105d0b7816 */ /* 0x000fc400000000ff */
[CC--:B--2---:R-:W-:Y:S02]  /*248f0*/  IADD3 R6, P3, PT, R10.reuse, R3.reuse, RZ ;  /* 0x000000030a067210 */ /* 0x0c4fe40007f7e0ff */
[----:B------:R-:W-:Y:S02]  /*24900*/  SHF.R.S32.HI R11, RZ, 0x8, R11 ;  /* 0x00000008ff0b7819 */ /* 0x000fe4000001140b */
[C---:B------:R-:W-:Y:S01]  /*24910*/  LEA.HI.X.SX32 R7, R10.reuse, R2, 0x1, P3 ;  /* 0x000000020a077211 */ /* 0x040fe200018f0eff */
[----:B------:R-:W-:Y:S01]  /*24920*/  VIADD R10, R10, UR5 ;  /* 0x000000050a0a7c36 */ /* 0x000fe20008000000 */
[----:B------:R2:W-:Y:S04]  /*24930*/  @P6 STG.E.U8 desc[UR18][R4.64], R93 ;  /* 0x0000005d04006986 */ /* 0x0005e8000c101112 */
[----:B------:R0:W-:Y:S01]  /*24940*/  @P1 STG.E.U8 desc[UR18][R6.64], R11 ;  /* 0x0000000b06001986 */ /* 0x0001e2000c101112 */
[----:B------:R-:W-:-:S04]  /*24950*/  IADD3 R8, P1, PT, R10, R3, RZ ;  /* 0x000000030a087210 */ /* 0x000fc80007f3e0ff */
[----:B------:R-:W-:Y:S02]  /*24960*/  LEA.HI.X.SX32 R9, R10, R2, 0x1, P1 ;  /* 0x000000020a097211 */ /* 0x000fe400008f0eff */
[----:B----4-:R-:W-:Y:S02]  /*24970*/  ISETP.LT.AND P1, PT, R15, UR4, !P2 ;  /* 0x000000040f007c0c */ /* 0x010fe4000d721270 */
[----:B-----5:R-:W-:Y:S01]  /*24980*/  ISETP.LT.AND P3, PT, R14, UR6, !P2 ;  /* 0x000000060e007c0c */ /* 0x020fe2000d761270 */
[----:B------:R-:W4:Y:S01]  /*24990*/  LDL.LU R15, [R1+0x990] ;  /* 0x00099000010f7983 */ /* 0x000f220000300800 */
[----:B------:R-:W-:Y:S01]  /*249a0*/  VIADD R0, R10, UR5 ;  /* 0x000000050a007c36 */ /* 0x000fe20008000000 */
[----:B------:R-:W-:Y:S01]  /*249b0*/  F2FP.SATFINITE.E5M2.F32.PACK_AB_MERGE_C R95, R95, R94, RZ ;  /* 0x0000005e5f5f723e */ /* 0x000fe200048060ff */
[----:B------:R-:W4:Y:S01]  /*249c0*/  LDCU UR4, c[0x0][0x39c] ;  /* 0x00007380ff0477ac */ /* 0x000f220008000800 */
[----:B------:R-:W5:Y:S02]  /*249d0*/  LDL.LU R14, [R1+0x98c] ;  /* 0x00098c00010e7983 */ /* 0x000f640000300800 */
[C---:B--2---:R-:W-:Y:S01]  /*249e0*/  IADD3 R4, P6, PT, R0.reuse, R3, RZ ;  /* 0x0000000300047210 */ /* 0x044fe20007fde0ff */
[----:B------:R-:W5:Y:S01]  /*249f0*/  LDCU UR6, c[0x0][0x39c] ;  /* 0x00007380ff0677ac */ /* 0x000f620008000800 */
[----:B------:R-:W-:Y:S01]  /*24a00*/  PRMT R12, R95, 0x9910, RZ ;  /* 0x000099105f0c7816 */ /* 0x000fe200000000ff */
[----:B------:R-:W2:Y:S01]  /*24a10*/  LDL.LU R10, [R1+0x988] ;  /* 0x00098800010a7983 */ /* 0x000ea20000300800 */
[C---:B------:R-:W-:Y:S01]  /*24a20*/  LEA.HI.X.SX32 R5, R0.reuse, R2, 0x1, P6 ;  /* 0x0000000200057211 */ /* 0x040fe200030f0eff */
[----:B------:R-:W-:Y:S01]  /*24a30*/  VIADD R0, R0, UR5 ;  /* 0x0000000500007c36 */ /* 0x000fe20008000000 */
[----:B0-----:R-:W-:-:S04]  /*24a40*/  SHF.R.S32.HI R11, RZ, 0x8, R12 ;  /* 0x00000008ff0b7819 */ /* 0x001fc8000001140c */
[CC--:B------:R-:W-:Y:S02]  /*24a50*/  IADD3 R6, P6, PT, R0.reuse, R3.reuse, RZ ;  /* 0x0000000300067210 */ /* 0x0c0fe40007fde0ff */
[----:B------:R-:W-:Y:S02]  /*24a60*/  F2FP.SATFINITE.E5M2.F32.PACK_AB_MERGE_C R97, R97, R96, RZ ;  /* 0x000000606161723e */ /* 0x000fe400048060ff */
[C---:B------:R-:W-:Y:S01]  /*24a70*/  LEA.HI.X.SX32 R7, R0.reuse, R2, 0x1, P6 ;  /* 0x0000000200077211 */ /* 0x040fe200030f0eff */
[----:B------:R-:W-:Y:S01]  /*24a80*/  VIADD R0, R0, UR5 ;  /* 0x0000000500007c36 */ /* 0x000fe20008000000 */
[----:B------:R0:W-:Y:S01]  /*24a90*/  @P0 STG.E.U8 desc[UR18][R8.64], R95 ;  /* 0x0000005f08000986 */ /* 0x0001e2000c101112 */
[----:B---3--:R-:W-:Y:S01]  /*24aa0*/  ISETP.LT.AND P0, PT, R18, UR7, !P2 ;  /* 0x0000000712007c0c */ /* 0x008fe2000d701270 */
[----:B------:R-:W2:Y:S02]  /*24ab0*/  LDCU UR7, c[0x0][0x39c] ;  /* 0x00007380ff0777ac */ /* 0x000ea40008000800 */
[----:B------:R3:W-:Y:S04]  /*24ac0*/  @P5 STG.E.U8 desc[UR18][R4.64], R11 ;  /* 0x0000000b04005986 */ /* 0x0007e8000c101112 */
[----:B------:R1:W-:Y:S01]  /*24ad0*/  @P1 STG.E.U8 desc[UR18][R6.64], R97 ;  /* 0x0000006106001986 */ /* 0x0003e2000c101112 */
[----:B0-----:R-:W-:Y:S01]  /*24ae0*/  PRMT R8, R97, 0x9910, RZ ;  /* 0x0000991061087816 */ /* 0x001fe200000000ff */
[C---:B------:R-:W-:Y:S01]  /*24af0*/  VIADD R9, R0.reuse, UR5 ;  /* 0x0000000500097c36 */ /* 0x040fe20008000000 */
[----:B---3--:R-:W-:-:S03]  /*24b00*/  IADD3 R4, P1, PT, R0, R3, RZ ;  /* 0x0000000300047210 */ /* 0x008fc60007f3e0ff */
        /* <DEDUP_REMOVED lines=15> */
[----:B------:R-:W-:-:S02]  /*24c00*/  ISETP.LT.AND P5, PT, R17, UR9, !P2 ;  /* 0x0000000911007c0c */ /* 0x000fc4000d7a1270 */
[----:B------:R-:W-:Y:S01]  /*24c10*/  PRMT R13, R99, 0x9910, RZ ;  /* 0x00009910630d7816 */ /* 0x000fe200000000ff */
[----:B------:R-:W5:Y:S01]  /*24c20*/  LDL.LU R18, [R1+0x810] ;  /* 0x0008100001127983 */ /* 0x000f620000300800 */
[CC--:B-1----:R-:W-:Y:S01]  /*24c30*/  IADD3 R6, P3, PT, R0.reuse, R3.reuse, RZ ;  /* 0x0000000300067210 */ /* 0x0c2fe20007f7e0ff */
[----:B------:R-:W1:Y:S01]  /*24c40*/  LDCU UR9, c[0x0][0x39c] ;  /* 0x00007380ff0977ac */ /* 0x000e620008000800 */
[----:B------:R-:W-:Y:S01]  /*24c50*/  SHF.R.S32.HI R13, RZ, 0x8, R13 ;  /* 0x00000008ff0d7819 */ /* 0x000fe2000001140d */
[----:B------:R-:W1:Y:S01]  /*24c60*/  LDL.LU R17, [R1+0x80c] ;  /* 0x00080c0001117983 */ /* 0x000e620000300800 */
[C---:B------:R-:W-:Y:S01]  /*24c70*/  LEA.HI.X.SX32 R7, R0.reuse, R2, 0x1, P3 ;  /* 0x0000000200077211 */ /* 0x040fe200018f0eff */
[----:B------:R-:W-:Y:S01]  /*24c80*/  VIADD R0, R0, UR5 ;  /* 0x0000000500007c36 */ /* 0x000fe20008000000 */
[----:B--2---:R-:W-:Y:S01]  /*24c90*/  ISETP.LT.AND P3, PT, R10, UR7, !P2 ;  /* 0x000000070a007c0c */ /* 0x004fe2000d761270 */
[----:B------:R-:W2:Y:S01]  /*24ca0*/  LDCU UR7, c[0x0][0x39c] ;  /* 0x00007380ff0777ac */ /* 0x000ea20008000800 */
[----:B------:R-:W-:Y:S01]  /*24cb0*/  ISETP.LT.AND P6, PT, R16, UR10, !P2 ;  /* 0x0000000a10007c0c */ /* 0x000fe2000d7c1270 */
[----:B------:R2:W-:Y:S01]  /*24cc0*/  @P5 STG.E.U8 desc[UR18][R6.64], R13 ;  /* 0x0000000d06005986 */ /* 0x0005e2000c101112 */
[C---:B0-----:R-:W-:Y:S01]  /*24cd0*/  IADD3 R4, P5, PT, R0.reuse, R3, RZ ;  /* 0x0000000300047210 */ /* 0x041fe20007fbe0ff */
[C---:B------:R-:W-:Y:S01]  /*24ce0*/  VIADD R10, R0.reuse, UR5 ;  /* 0x00000005000a7c36 */ /* 0x040fe20008000000 */
[----:B------:R-:W-:Y:S01]  /*24cf0*/  F2FP.SATFINITE.E5M2.F32.PACK_AB_MERGE_C R101, R101, R100, RZ ;  /* 0x000000646565723e */ /* 0x000fe200048060ff */
[----:B------:R-:W5:Y:S01]  /*24d00*/  LDL.LU R16, [R1+0x984] ;  /* 0x0009840001107983 */ /* 0x000f620000300800 */
[----:B------:R-:W-:Y:S01]  /*24d10*/  LEA.HI.X.SX32 R5, R0, R2, 0x1, P5 ;  /* 0x0000000200057211 */ /* 0x000fe200028f0eff */
[----:B------:R-:W0:Y:S01]  /*24d20*/  LDCU UR10, c[0x0][0x39c] ;  /* 0x00007380ff0a77ac */ /* 0x000e220008000800 */
[----:B------:R-:W-:-:S02]  /*24d30*/  PRMT R11, R101, 0x9910, RZ ;  /* 0x00009910650b7816 */ /* 0x000fc400000000ff */
[CC--:B---3--:R-:W-:Y:S02]  /*24d40*/  IADD3 R8, P5, PT, R10.reuse, R3.reuse, RZ ;  /* 0x000000030a087210 */ /* 0x0c8fe40007fbe0ff */
[----:B------:R-:W-:Y:S02]  /*24d50*/  SHF.R.S32.HI R11, RZ, 0x8, R11 ;  /* 0x00000008ff0b7819 */ /* 0x000fe4000001140b */
[C---:B------:R-:W-:Y:S01]  /*24d60*/  LEA.HI.X.SX32 R9, R10.reuse, R2, 0x1, P5 ;  /* 0x000000020a097211 */ /* 0x040fe200028f0eff */
[----:B------:R-:W-:Y:S01]  /*24d70*/  VIADD R10, R10, UR5 ;  /* 0x000000050a0a7c36 */ /* 0x000fe20008000000 */
[----:B------:R3:W-:Y:S04]  /*24d80*/  @P6 STG.E.U8 desc[UR18][R4.64], R101 ;  /* 0x0000006504006986 */ /* 0x0007e8000c101112 */
[----:B------:R0:W-:Y:S01]  /*24d90*/  @P1 STG.E.U8 desc[UR18][R8.64], R11 ;  /* 0x0000000b08001986 */ /* 0x0001e2000c101112 */
[----:B--2---:R-:W-:-:S04]  /*24da0*/  IADD3 R6, P1, PT, R10, R3, RZ ;  /* 0x000000030a067210 */ /* 0x004fc80007f3e0ff */
[----:B------:R-:W-:Y:S02]  /*24db0*/  LEA.HI.X.SX32 R7, R10, R2, 0x1, P1 ;  /* 0x000000020a077211 */ /* 0x000fe400008f0eff */
[----:B----4-:R-:W-:Y:S02]  /*24dc0*/  ISETP.LT.AND P1, PT, R15, UR4, !P2 ;  /* 0x000000040f007c0c */ /* 0x010fe4000d721270 */
[----:B-----5:R-:W-:Y:S01]  /*24dd0*/  ISETP.LT.AND P5, PT, R14, UR6, !P2 ;  /* 0x000000060e007c0c */ /* 0x020fe2000d7a1270 */
[----:B------:R-:W2:Y:S01]  /*24de0*/  LDL.LU R15, [R1+0x980] ;  /* 0x00098000010f7983 */ /* 0x000ea20000300800 */
[----:B------:R-:W-:Y:S01]  /*24df0*/  VIADD R0, R10, UR5 ;  /* 0x000000050a007c36 */ /* 0x000fe20008000000 */
[----:B------:R-:W-:Y:S01]  /*24e00*/  F2FP.SATFINITE.E5M2.F32.PACK_AB_MERGE_C R103, R103, R102, RZ ;  /* 0x000000666767723e */ /* 0x000fe200048060ff */
[----:B------:R-:W2:Y:S01]  /*24e10*/  LDCU UR4, c[0x0][0x39c] ;  /* 0x00007380ff0477ac */ /* 0x000ea20008000800 */
[----:B------:R-:W4:Y:S02]  /*24e20*/  LDL.LU R14, [R1+0x97c] ;  /* 0x00097c00010e7983 */ /* 0x000f240000300800 */
[C---:B---3--:R-:W-:Y:S01]  /*24e30*/  IADD3 R4, P6, PT, R0.reuse, R3, RZ ;  /* 0x0000000300047210 */ /* 0x048fe20007fde0ff */
[----:B------:R-:W4:Y:S01]  /*24e40*/  LDCU UR6, c[0x0][0x39c] ;  /* 0x00007380ff0677ac */ /* 0x000f220008000800 */
[----:B------:R-:W-:Y:S01]  /*24e50*/  PRMT R12, R103, 0x9910, RZ ;  /* 0x00009910670c7816 */ /* 0x000fe200000000ff */
[----:B------:R-:W3:Y:S01]  /*24e60*/  LDL.LU R10, [R1+0x8dc] ;  /* 0x0008dc00010a7983 */ /* 0x000ee20000300800 */
        /* <DEDUP_REMOVED lines=8> */
[----:B------:R-:W-:Y:S01]  /*24ef0*/  ISETP.LT.AND P0, PT, R18, UR7, !P2 ;  /* 0x0000000712007c0c */ /* 0x000fe2000d701270 */
[----:B------:R-:W3:Y:S02]  /*24f00*/  LDCU UR7, c[0x0][0x39c] ;  /* 0x00007380ff0777ac */ /* 0x000ee40008000800 */
[----:B------:R5:W-:Y:S04]  /*24f10*/  @P3 STG.E.U8 desc[UR18][R4.64], R11 ;  /* 0x0000000b04003986 */ /* 0x000be8000c101112 */
[----:B------:R1:W-:Y:S01]  /*24f20*/  @P1 STG.E.U8 desc[UR18][R8.64], R105 ;  /* 0x0000006908001986 */ /* 0x0003e2000c101112 */
[----:B0-----:R-:W-:Y:S01]  /*24f30*/  PRMT R6, R105, 0x9910, RZ ;  /* 0x0000991069067816 */ /* 0x001fe200000000ff */
[C---:B------:R-:W-:Y:S01]  /*24f40*/  VIADD R7, R0.reuse, UR5 ;  /* 0x0000000500077c36 */ /* 0x040fe20008000000 */
[----:B-----5:R-:W-:-:S03]  /*24f50*/  IADD3 R4, P1, PT, R0, R3, RZ ;  /* 0x0000000300047210 */ /* 0x020fc60007f3e0ff */
        /* <DEDUP_REMOVED lines=9> */
[----:B--2---:R-:W-:Y:S01]  /*24ff0*/  ISETP.LT.AND P1, PT, R15, UR4, !P2 ;  /* 0x000000040f007c0c */ /* 0x004fe2000d721270 */
[----:B------:R-:W2:Y:S02]  /*25000*/  LDCU UR4, c[0x0][0x39c] ;  /* 0x00007380ff0477ac */ /* 0x000ea40008000800 */
[----:B------:R-:W2:Y:S01]  /*25010*/  LDL.LU R15, [R1+0x808] ;  /* 0x00080800010f7983 */ /* 0x000ea20000300800 */
[----:B----4-:R-:W-:Y:S01]  /*25020*/  ISETP.LT.AND P0, PT, R14, UR6, !P2 ;  /* 0x000000060e007c0c */ /* 0x010fe2000d701270 */
[----:B------:R-:W4:Y:S02]  /*25030*/  LDCU UR6, c[0x0][0x39c] ;  /* 0x00007380ff0677ac */ /* 0x000f240008000800 */
[----:B------:R-:W4:Y:S01]  /*25040*/  LDL.LU R14, [R1+0x804] ;  /* 0x00080400010e7983 */ /* 0x000f220000300800 */
[----:B-1----:R-:W-:-:S02]  /*25050*/  ISETP.LT.AND P3, PT, R17, UR9, !P2 ;  /* 0x0000000911007c0c */ /* 0x002fc4000d761270 */
[----:B------:R-:W-:Y:S01]  /*25060*/  PRMT R13, R107, 0x9910, RZ ;  /* 0x000099106b0d7816 */ /* 0x000fe200000000ff */
[----:B------:R-:W4:Y:S01]  /*25070*/  LDL.LU R18, [R1+0x800] ;  /* 0x0008000001127983 */ /* 0x000f220000300800 */
[CC--:B------:R-:W-:Y:S01]  /*25080*/  IADD3 R8, P5, PT, R0.reuse, R3.reuse, RZ ;  /* 0x0000000300087210 */ /* 0x0c0fe20007fbe0ff */
[----:B------:R-:W1:Y:S01]  /*25090*/  LDCU UR9, c[0x0][0x39c] ;  /* 0x00007380ff0977ac */ /* 0x000e620008000800 */
[----:B------:R-:W-:Y:S01]  /*250a0*/  SHF.R.S32.HI R13, RZ, 0x8, R13 ;  /* 0x00000008ff0d7819 */ /* 0x000fe2000001140d */
[----:B------:R-:W1:Y:S01]  /*250b0*/  LDL.LU R17, [R1+0x7fc] ;  /* 0x0007fc0001117983 */ /* 0x000e620000300800 */
[C---:B------:R-:W-:Y:S01]  /*250c0*/  LEA.HI.X.SX32 R9, R0.reuse, R2, 0x1, P5 ;  /* 0x0000000200097211 */ /* 0x040fe200028f0eff */
[----:B------:R-:W-:Y:S01]  /*250d0*/  VIADD R0, R0, UR5 ;  /* 0x0000000500007c36 */ /* 0x000fe20008000000 */
[----:B---3--:R-:W-:Y:S01]  /*250e0*/  ISETP.LT.AND P5, PT, R10, UR7, !P2 ;  /* 0x000000070a007c0c */ /* 0x008fe2000d7a1270 */
[----:B------:R-:W3:Y:S01]  /*250f0*/  LDCU UR7, c[0x0][0x39c] ;  /* 0x00007380ff0777ac */ /* 0x000ee20008000800 */
[----:B------:R-:W-:Y:S01]  /*25100*/  ISETP.LT.AND P6, PT, R16, UR10, !P2 ;  /* 0x0000000a10007c0c */ /* 0x000fe2000d7c1270 */
[----:B------:R3:W-:Y:S01]  /*25110*/  @P3 STG.E.U8 desc[UR18][R8.64], R13 ;  /* 0x0000000d08003986 */ /* 0x0007e2000c101112 */
[C---:B0-----:R-:W-:Y:S01]  /*25120*/  IADD3 R4, P3, PT, R0.reuse, R3, RZ ;  /* 0x0000000300047210 */ /* 0x041fe20007f7e0ff */
[C---:B------:R-:W-:Y:S01]  /*25130*/  VIADD R10, R0.reuse, UR5 ;  /* 0x00000005000a7c36 */ /* 0x040fe20008000000 */
[----:B------:R-:W-:Y:S01]  /*25140*/  F2FP.SATFINITE.E5M2.F32.PACK_AB_MERGE_C R109, R109, R108, RZ ;  /* 0x0000006c6d6d723e */ /* 0x000fe200048060ff */
[----:B------:R-:W4:Y:S01]  /*25150*/  LDL.LU R16, [R1+0x978] ;  /* 0x0009780001107983 */ /* 0x000f220000300800 */
[----:B------:R-:W-:Y:S01]  /*25160*/  LEA.HI.X.SX32 R5, R0, R2, 0x1, P3 ;  /* 0x0000000200057211 */ /* 0x000fe200018f0eff */
[----:B------:R-:W0:Y:S01]  /*25170*/  LDCU UR10, c[0x0][0x39c] ;  /* 0x00007380ff0a77ac */ /* 0x000e220008000800 */
[----:B------:R-:W-:-:S02]  /*25180*/  PRMT R11, R109, 0x9910, RZ ;  /* 0x000099106d0b7816 */ /* 0x000fc400000000ff */
[CC--:B-----5:R-:W-:Y:S02]  /*25190*/  IADD3 R6, P3, PT, R10.reuse, R3.reuse, RZ ;  /* 0x000000030a067210 */ /* 0x0e0fe40007f7e0ff */
[----:B------:R-:W-:Y:S02]  /*251a0*/  SHF.R.S32.HI R11, RZ, 0x8, R11 ;  /* 0x00000008ff0b7819 */ /* 0x000fe4000001140b */
[C---:B------:R-:W-:Y:S01]  /*251b0*/  LEA.HI.X.SX32 R7, R10.reuse, R2, 0x1, P3 ;  /* 0x000000020a077211 */ /* 0x040fe200018f0eff */
[----:B------:R-:W-:Y:S01]  /*251c0*/  VIADD R10, R10, UR5 ;  /* 0x000000050a0a7c36 */ /* 0x000fe20008000000 */
[----:B------:R5:W-:Y:S04]  /*251d0*/  @P6 STG.E.U8 desc[UR18][R4.64], R109 ;  /* 0x0000006d04006986 */ /* 0x000be8000c101112 */
[----:B------:R0:W-:Y:S01]  /*251e0*/  @P1 STG.E.U8 desc[UR18][R6.64], R11 ;  /* 0x0000000b06001986 */ /* 0x0001e2000c101112 */
[----:B---3--:R-:W-:-:S04]  /*251f0*/  IADD3 R8, P1, PT, R10, R3, RZ ;  /* 0x000000030a087210 */ /* 0x008fc80007f3e0ff */
[----:B------:R-:W-:Y:S02]  /*25200*/  LEA.HI.X.SX32 R9, R10, R2, 0x1, P1 ;  /* 0x000000020a097211 */ /* 0x000fe400008f0eff */
[----:B--2---:R-:W-:Y:S02]  /*25210*/  ISETP.LT.AND P1, PT, R15, UR4, !P2 ;  /* 0x000000040f007c0c */ /* 0x004fe4000d721270 */
[----:B----4-:R-:W-:Y:S01]  /*25220*/  ISETP.LT.AND P3, PT, R14, UR6, !P2 ;  /* 0x000000060e007c0c */ /* 0x010fe2000d761270 */
[----:B------:R-:W2:Y:S01]  /*25230*/  LDL.LU R15, [R1+0x96c] ;  /* 0x00096c00010f7983 */ /* 0x000ea20000300800 */
[----:B------:R-:W-:Y:S01]  /*25240*/  VIADD R0, R10, UR5 ;  /* 0x000000050a007c36 */ /* 0x000fe20008000000 */
[----:B------:R-:W-:Y:S01]  /*25250*/  F2FP.SATFINITE.E5M2.F32.PACK_AB_MERGE_C R111, R111, R110, RZ ;  /* 0x0000006e6f6f723e */ /* 0x000fe200048060ff */
[----:B------:R-:W2:Y:S01]  /*25260*/  LDCU UR4, c[0x0][0x39c] ;  /* 0x00007380ff0477ac */ /* 0x000ea20008000800 */
[----:B------:R-:W3:Y:S02]  /*25270*/  LDL.LU R14, [R1+0x960] ;  /* 0x00096000010e7983 */ /* 0x000ee40000300800 */
[C---:B-----5:R-:W-:Y:S01]  /*25280*/  IADD3 R4, P6, PT, R0.reuse, R3, RZ ;  /* 0x0000000300047210 */ /* 0x060fe20007fde0ff */
[----:B------:R-:W3:Y:S01]  /*25290*/  LDCU UR6, c[0x0][0x39c] ;  /* 0x00007380ff0677ac */ /* 0x000ee20008000800 */
[----:B------:R-:W-:Y:S01]  /*252a0*/  PRMT R12, R111, 0x9910, RZ ;  /* 0x000099106f0c7816 */ /* 0x000fe200000000ff */
[----:B------:R-:W4:Y:S01]  /*252b0*/  LDL.LU R10, [R1+0x8d8] ;  /* 0x0008d800010a7983 */ /* 0x000f220000300800 */
        /* <DEDUP_REMOVED lines=9> */
[----:B------:R-:W4:Y:S02]  /*25350*/  LDCU UR7, c[0x0][0x39c] ;  /* 0x00007380ff0777ac */ /* 0x000f240008000800 */
        /* <DEDUP_REMOVED lines=14> */
[----:B-1----:R-:W-:Y:S01]  /*25440*/  ISETP.LT.AND P5, PT, R17, UR9, !P2 ;  /* 0x0000000911007c0c */ /* 0x002fe2000d7a1270 */
[----:B------:R-:W1:Y:S01]  /*25450*/  LDCU UR9, c[0x0][0x39c] ;  /* 0x00007380ff0977ac */ /* 0x000e620008000800 */
[----:B------:R-:W-:-:S02]  /*25460*/  ISETP.LT.AND P6, PT, R16, UR10, !P2 ;  /* 0x0000000a10007c0c */ /* 0x000fc4000d7c1270 */
[----:B--2---:R-:W-:Y:S01]  /*25470*/  ISETP.LT.AND P1, PT, R15, UR4, !P2 ;  /* 0x000000040f007c0c */ /* 0x004fe2000d721270 */
[----:B------:R-:W2:Y:S01]  /*25480*/  LDCU UR4, c[0x0][0x39c] ;  /* 0x00007380ff0477ac */ /* 0x000ea20008000800 */
[----:B------:R-:W2:Y:S01]  /*25490*/  LDL.LU R15, [R1+0x7f8] ;  /* 0x0007f800010f7983 */ /* 0x000ea20000300800 */
[----:B---3--:R-:W-:Y:S01]  /*254a0*/  ISETP.LT.AND P0, PT, R14, UR6, !P2 ;  /* 0x000000060e007c0c */ /* 0x008fe2000d701270 */
[----:B------:R-:W3:Y:S02]  /*254b0*/  LDCU UR6, c[0x0][0x39c] ;  /* 0x00007380ff0677ac */ /* 0x000ee40008000800 */
[----:B------:R-:W3:Y:S01]  /*254c0*/  LDL.LU R14, [R1+0x7f4] ;  /* 0x0007f400010e7983 */ /* 0x000ee20000300800 */
[----:B------:R-:W-:Y:S02]  /*254d0*/  PRMT R13, R115, 0x9910, RZ ;  /* 0x00009910730d7816 */ /* 0x000fe400000000ff */
[C---:B------:R-:W-:Y:S01]  /*254e0*/  IADD3 R6, P3, PT, R0.reuse, R3, RZ ;  /* 0x0000000300067210 */ /* 0x040fe20007f7e0ff */
[----:B------:R-:W3:Y:S01]  /*254f0*/  LDL.LU R18, [R1+0x7f0] ;  /* 0x0007f00001127983 */ /* 0x000ee20000300800 */
[----:B------:R-:W-:Y:S01]  /*25500*/  F2FP.SATFINITE.E5M2.F32.PACK_AB_MERGE_C R117, R117, R116, RZ ;  /* 0x000000747575723e */ /* 0x000fe200048060ff */
[----:B------:R-:W1:Y:S02]  /*25510*/  LDCU UR10, c[0x0][0x39c] ;  /* 0x00007380ff0a77ac */ /* 0x000e640008000800 */
[----:B------:R-:W3:Y:S04]  /*25520*/  LDL.LU R17, [R1+0x7e0] ;  /* 0x0007e00001117983 */ /* 0x000ee80000300800 */
[----:B------:R-:W1:Y:S01]  /*25530*/  LDL.LU R16, [R1+0x95c] ;  /* 0x00095c0001107983 */ /* 0x000e620000300800 */
[C---:B------:R-:W-:Y:S01]  /*25540*/  LEA.HI.X.SX32 R7, R0.reuse, R2, 0x1, P3 ;  /* 0x0000000200077211 */ /* 0x040fe200018f0eff */
[----:B------:R-:W-:Y:S01]  /*25550*/  VIADD R0, R0, UR5 ;  /* 0x0000000500007c36 */ /* 0x000fe20008000000 */
[----:B------:R-:W-:-:S02]  /*25560*/  SHF.R.S32.HI R13, RZ, 0x8, R13 ;  /* 0x00000008ff0d7819 */ /* 0x000fc4000001140d */
[----:B----4-:R-:W-:Y:S01]  /*25570*/  ISETP.LT.AND P3, PT, R10, UR7, !P2 ;  /* 0x000000070a007c0c */ /* 0x010fe2000d761270 */
[C---:B------:R-:W-:Y:S01]  /*25580*/  VIADD R10, R0.reuse, UR5 ;  /* 0x00000005000a7c36 */ /* 0x040fe20008000000 */
[----:B0-----:R-:W-:Y:S01]  /*25590*/  PRMT R11, R117, 0x9910, RZ ;  /* 0x00009910750b7816 */ /* 0x001fe200000000ff */
[----:B------:R0:W-:Y:S01]  /*255a0*/  @P5 STG.E.U8 desc[UR18][R6.64], R13 ;  /* 0x0000000d06005986 */ /* 0x0001e2000c101112 */
[CC--:B------:R-:W-:Y:S01]  /*255b0*/  IADD3 R4, P5, PT, R0.reuse, R3.reuse, RZ ;  /* 0x0000000300047210 */ /* 0x0c0fe20007fbe0ff */
[----:B------:R-:W4:Y:S03]  /*255c0*/  LDCU UR7, c[0x0][0x39c] ;  /* 0x00007380ff0777ac */ /* 0x000f260008000800 */
[----:B------:R-:W-:Y:S02]  /*255d0*/  LEA.HI.X.SX32 R5, R0, R2, 0x1, P5 ;  /* 0x0000000200057211 */ /* 0x000fe400028f0eff */
[----:B-----5:R-:W-:-:S02]  /*255e0*/  IADD3 R8, P5, PT, R10, R3, RZ ;  /* 0x000000030a087210 */ /* 0x020fc40007fbe0ff */
[----:B------:R-:W-:Y:S02]  /*255f0*/  SHF.R.S32.HI R11, RZ, 0x8, R11 ;  /* 0x00000008ff0b7819 */ /* 0x000fe4000001140b */
[C---:B------:R-:W-:Y:S01]  /*25600*/  LEA.HI.X.SX32 R9, R10.reuse, R2, 0x1, P5 ;  /* 0x000000020a097211 */ /* 0x040fe200028f0eff */
[----:B------:R-:W-:Y:S01]  /*25610*/  VIADD R10, R10, UR5 ;  /* 0x000000050a0a7c36 */ /* 0x000fe20008000000 */
[----:B------:R5:W-:Y:S04]  /*25620*/  @P6 STG.E.U8 desc[UR18][R4.64], R117 ;  /* 0x0000007504006986 */ /* 0x000be8000c101112 */
[----:B------:R4:W-:Y:S01]  /*25630*/  @P1 STG.E.U8 desc[UR18][R8.64], R11 ;  /* 0x0000000b08001986 */ /* 0x0009e2000c101112 */
[C---:B0-----:R-:W-:Y:S01]  /*25640*/  IADD3 R6, P1, PT, R10.reuse, R3, RZ ;  /* 0x000000030a067210 */ /* 0x041fe20007f3e0ff */
[----:B------:R-:W-:-:S03]  /*25650*/  VIADD R0, R10, UR5 ;  /* 0x000000050a007c36 */ /* 0x000fc60008000000 */
[----:B------:R-:W-:Y:S02]  /*25660*/  LEA.HI.X.SX32 R7, R10, R2, 0x1, P1 ;  /* 0x000000020a077211 */ /* 0x000fe400008f0eff */
[----:B------:R-:W-:Y:S02]  /*25670*/  F2FP.SATFINITE.E5M2.F32.PACK_AB_MERGE_C R119, R119, R118, RZ ;  /* 0x000000767777723e */ /* 0x000fe400048060ff */
[CC--:B-----5:R-:W-:Y:S02]  /*25680*/  IADD3 R4, P6, PT, R0.reuse, R3.reuse, RZ ;  /* 0x0000000300047210 */ /* 0x0e0fe40007fde0ff */
[----:B------:R-:W-:Y:S02]  /*25690*/  PRMT R12, R119, 0x9910, RZ ;  /* 0x00009910770c7816 */ /* 0x000fe400000000ff */
[C---:B------:R-:W-:Y:S02]  /*256a0*/  LEA.HI.X.SX32 R5, R0.reuse, R2, 0x1, P6 ;  /* 0x0000000200057211 */ /* 0x040fe400030f0eff */
[----:B----4-:R-:W-:Y:S01]  /*256b0*/  SHF.R.S32.HI R11, RZ, 0x8, R12 ;  /* 0x00000008ff0b7819 */ /* 0x010fe2000001140c */
[----:B------:R-:W-:Y:S01]  /*256c0*/  VIADD R0, R0, UR5 ;  /* 0x0000000500007c36 */ /* 0x000fe20008000000 */
[----:B------:R0:W-:Y:S04]  /*256d0*/  @P0 STG.E.U8 desc[UR18][R6.64], R119 ;  /* 0x0000007706000986 */ /* 0x0001e8000c101112 */
[----:B------:R-:W-:-:S04]  /*256e0*/  IADD3 R8, P6, PT, R0, R3, RZ ;  /* 0x0000000300087210 */ /* 0x000fc80007fde0ff */
[----:B------:R-:W-:Y:S02]  /*256f0*/  LEA.HI.X.SX32 R9, R0, R2, 0x1, P6 ;  /* 0x0000000200097211 */ /* 0x000fe400030f0eff */
[----:B--2---:R-:W-:Y:S02]  /*25700*/  ISETP.LT.AND P1, PT, R15, UR4, !P2 ;  /* 0x000000040f007c0c */ /* 0x004fe4000d721270 */
[----:B---3--:R-:W-:Y:S01]  /*25710*/  ISETP.LT.AND P5, PT, R14, UR6, !P2 ;  /* 0x000000060e007c0c */ /* 0x008fe2000d7a1270 */
[----:B------:R-:W2:Y:S01]  /*25720*/  LDL.LU R15, [R1+0x958] ;  /* 0x00095800010f7983 */ /* 0x000ea20000300800 */
[----:B------:R-:W-:-:S03]  /*25730*/  ISETP.LT.AND P0, PT, R18, UR7, !P2 ;  /* 0x0000000712007c0c */ /* 0x000fc6000d701270 */
[----:B------:R-:W3:Y:S01]  /*25740*/  LDL.LU R14, [R1+0x954] ;  /* 0x00095400010e7983 */ /* 0x000ee20000300800 */
[----:B------:R-:W-:Y:S01]  /*25750*/  F2FP.SATFINITE.E5M2.F32.PACK_AB_MERGE_C R121, R121, R120, RZ ;  /* 0x000000787979723e */ /* 0x000fe200048060ff */
[----:B------:R-:W-:Y:S01]  /*25760*/  VIADD R0, R0, UR5 ;  /* 0x0000000500007c36 */ /* 0x000fe20008000000 */
[----:B------:R-:W4:Y:S01]  /*25770*/  LDCU UR7, c[0x0][0x39c] ;  /* 0x00007380ff0777ac */ /* 0x000f220008000800 */
[----:B------:R-:W4:Y:S01]  /*25780*/  LDL.LU R10, [R1+0x8d4] ;  /* 0x0008d400010a7983 */ /* 0x000f220000300800 */
[----:B-1----:R-:W-:-:S03]  /*25790*/  ISETP.LT.AND P6, PT, R16, UR10, !P2 ;  /* 0x0000000a10007c0c */ /* 0x002fc6000d7c1270 */
[----:B------:R-:W5:Y:S01]  /*257a0*/  LDL.LU R12, [R1+0x7ec] ;  /* 0x0007ec00010c7983 */ /* 0x000f620000300800 */
[----:B------:R-:W2:Y:S03]  /*257b0*/  LDCU UR4, c[0x0][0x39c] ;  /* 0x00007380ff0477ac */ /* 0x000ea60008000800 */
[----:B------:R-:W5:Y:S01]  /*257c0*/  LDL.LU R18, [R1+0x7e8] ;  /* 0x0007e80001127983 */ /* 0x000f620000300800 */
[----:B------:R-:W-:Y:S01]  /*257d0*/  F2FP.SATFINITE.E5M2.F32.PACK_AB_MERGE_C R123, R123, R122, RZ ;  /* 0x0000007a7b7b723e */ /* 0x000fe200048060ff */
[----:B------:R-:W3:Y:S02]  /*257e0*/  LDCU UR6, c[0x0][0x39c] ;  /* 0x00007380ff0677ac */ /* 0x000ee40008000800 */
[----:B------:R-:W5:Y:S01]  /*257f0*/  LDL.LU R16, [R1+0x7d8] ;  /* 0x0007d80001107983 */ /* 0x000f620000300800 */
[----:B0-----:R-:W-:-:S03]  /*25800*/  PRMT R6, R121, 0x9910, RZ ;  /* 0x0000991079067816 */ /* 0x001fc600000000ff */
[----:B------:R0:W-:Y:S01]  /*25810*/  @P3 STG.E.U8 desc[UR18][R4.64], R11 ;  /* 0x0000000b04003986 */ /* 0x0001e2000c101112 */
[----:B------:R-:W-:-:S03]  /*25820*/  VIADD R7, R0, UR5 ;  /* 0x0000000500077c36 */ /* 0x000fc60008000000 */
[----:B------:R1:W-:Y:S01]  /*25830*/  @P1 STG.E.U8 desc[UR18][R8.64], R121 ;  /* 0x0000007908001986 */ /* 0x0003e2000c101112 */
[----:B------:R-:W-:Y:S01]  /*25840*/  ISETP.LT.AND P3, PT, R17, UR9, !P2 ;  /* 0x0000000911007c0c */ /* 0x000fe2000d761270 */
[----:B0-----:R-:W-:Y:S01]  /*25850*/  IMAD.MOV.U32 R11, RZ, RZ, R6 ;  /* 0x000000ffff0b7224 */ /* 0x001fe200078e0006 */
[----:B------:R-:W-:-:S04]  /*25860*/  IADD3 R4, P1, PT, R0, R3, RZ ;  /* 0x0000000300047210 */ /* 0x000fc80007f3e0ff */
[-C--:B------:R-:W-:Y:S01]  /*25870*/  LEA.HI.X.SX32 R5, R0, R2.reuse, 0x1, P1 ;  /* 0x0000000200057211 */ /* 0x080fe200008f0eff */
[C---:B------:R-:W-:Y:S01]  /*25880*/  VIADD R0, R7.reuse, UR5 ;  /* 0x0000000507007c36 */ /* 0x040fe20008000000 */
[----:B------:R-:W-:Y:S02]  /*25890*/  SHF.R.S32.HI R11, RZ, 0x8, R11 ;  /* 0x00000008ff0b7819 */ /* 0x000fe4000001140b */
[-C--:B------:R-:W-:Y:S02]  /*258a0*/  IADD3 R6, P1, PT, R7, R3.reuse, RZ ;  /* 0x0000000307067210 */ /* 0x080fe40007f3e0ff */
[----:B------:R-:W-:Y:S01]  /*258b0*/  PRMT R13, R123, 0x9910, RZ ;  /* 0x000099107b0d7816 */ /* 0x000fe200000000ff */
[----:B------:R0:W-:Y:S01]  /*258c0*/  @P5 STG.E.U8 desc[UR18][R4.64], R11 ;  /* 0x0000000b04005986 */ /* 0x0001e2000c101112 */
[----:B-1----:R-:W-:Y:S02]  /*258d0*/  IADD3 R8, P5, PT, R0, R3, RZ ;  /* 0x0000000300087210 */ /* 0x002fe40007fbe0ff */
[----:B------:R-:W-:-:S02]  /*258e0*/  LEA.HI.X.SX32 R7, R7, R2, 0x1, P1 ;  /* 0x0000000207077211 */ /* 0x000fc400008f0eff */
[C---:B------:R-:W-:Y:S01]  /*258f0*/  LEA.HI.X.SX32 R9, R0.reuse, R2, 0x1, P5 ;  /* 0x0000000200097211 */ /* 0x040fe200028f0eff */
[----:B------:R-:W-:Y:S01]  /*25900*/  VIADD R0, R0, UR5 ;  /* 0x0000000500007c36 */ /* 0x000fe20008000000 */
[----:B------:R-:W-:Y:S01]  /*25910*/  SHF.R.S32.HI R13, RZ, 0x8, R13 ;  /* 0x00000008ff0d7819 */ /* 0x000fe2000001140d */
[----:B------:R1:W-:Y:S01]  /*25920*/  @P0 STG.E.U8 desc[UR18][R6.64], R123 ;  /* 0x0000007b06000986 */ /* 0x0003e2000c101112 */
[----:B------:R-:W-:-:S03]  /*25930*/  F2FP.SATFINITE.E5M2.F32.PACK_AB_MERGE_C R125, R125, R124, RZ ;  /* 0x0000007c7d7d723e */ /* 0x000fc600048060ff */
[----:B------:R1:W-:Y:S01]  /*25940*/  @P3 STG.E.U8 desc[UR18][R8.64], R13 ;  /* 0x0000000d08003986 */ /* 0x0003e2000c101112 */
[C---:B0-----:R-:W-:Y:S02]  /*25950*/  IADD3 R4, P3, PT, R0.reuse, R3, RZ ;  /* 0x0000000300047210 */ /* 0x041fe40007f7e0ff */
[----:B------:R-:W-:Y:S02]  /*25960*/  PRMT R17, R125, 0x9910, RZ ;  /* 0x000099107d117816 */ /* 0x000fe400000000ff */
[----:B------:R-:W-:Y:S02]  /*25970*/  LEA.HI.X.SX32 R5, R0, R2, 0x1, P3 ;  /* 0x0000000200057211 */ /* 0x000fe400018f0eff */
[----:B------:R-:W-:-:S03]  /*25980*/  SHF.R.S32.HI R17, RZ, 0x8, R17 ;  /* 0x00000008ff117819 */ /* 0x000fc60000011411 */
[----:B------:R0:W-:Y:S01]  /*25990*/  @P6 STG.E.U8 desc[UR18][R4.64], R125 ;  /* 0x0000007d04006986 */ /* 0x0001e2000c101112 */
[----:B------:R-:W-:Y:S02]  /*259a0*/  F2FP.SATFINITE.E5M2.F32.PACK_AB_MERGE_C R127, R127, R126, RZ ;  /* 0x0000007e7f7f723e */ /* 0x000fe400048060ff */
[----:B------:R-:W-:Y:S02]  /*259b0*/  F2FP.SATFINITE.E5M2.F32.PACK_AB_MERGE_C R129, R129, R128, RZ ;  /* 0x000000808181723e */ /* 0x000fe400048060ff */
[----:B------:R-:W-:-:S04]  /*259c0*/  F2FP.SATFINITE.E5M2.F32.PACK_AB_MERGE_C R131, R131, R130, RZ ;  /* 0x000000828383723e */ /* 0x000fc800048060ff */
[----:B------:R-:W-:-:S04]  /*259d0*/  PRMT R19, R131, 0x9910, RZ ;  /* 0x0000991083137816 */ /* 0x000fc800000000ff */
[----:B------:R-:W-:Y:S02]  /*259e0*/  SHF.R.S32.HI R19, RZ, 0x8, R19 ;  /* 0x00000008ff137819 */ /* 0x000fe40000011413 */
[----:B--2---:R-:W-:Y:S01]  /*259f0*/  ISETP.LT.AND P1, PT, R15, UR4, !P2 ;  /* 0x000000040f007c0c */ /* 0x004fe2000d721270 */
[----:B------:R-:W5:Y:S01]  /*25a00*/  LDCU UR4, c[0x0][0x39c] ;  /* 0x00007380ff0477ac */ /* 0x000f620008000800 */
[----:B----4-:R-:W-:Y:S01]  /*25a10*/  ISETP.LT.AND P5, PT, R10, UR7, !P2 ;  /* 0x000000070a007c0c */ /* 0x010fe2000d7a1270 */
[----:B------:R-:W-:Y:S01]  /*25a20*/  VIADD R10, R0, UR5 ;  /* 0x00000005000a7c36 */ /* 0x000fe20008000000 */
[----:B---3--:R-:W-:Y:S01]  /*25a30*/  ISETP.LT.AND P0, PT, R14, UR6, !P2 ;  /* 0x000000060e007c0c */ /* 0x008fe2000d701270 */
[----:B------:R-:W2:Y:S02]  /*25a40*/  LDCU UR6, c[0x0][0x39c] ;  /* 0x00007380ff0677ac */ /* 0x000ea40008000800 */
[C---:B------:R-:W-:Y:S01]  /*25a50*/  VIADD R0, R10.reuse, UR5 ;  /* 0x000000050a007c36 */ /* 0x040fe20008000000 */
[----:B-1----:R-:W-:Y:S01]  /*25a60*/  IADD3 R6, P3, PT, R10, R3, RZ ;  /* 0x000000030a067210 */ /* 0x002fe20007f7e0ff */
[----:B------:R-:W1:Y:S02]  /*25a70*/  LDCU UR7, c[0x0][0x39c] ;  /* 0x00007380ff0777ac */ /* 0x000e640008000800 */
[----:B------:R-:W-:Y:S01]  /*25a80*/  VIADD R11, R0, UR5 ;  /* 0x00000005000b7c36 */ /* 0x000fe20008000000 */
[----:B------:R-:W-:-:S03]  /*25a90*/  LEA.HI.X.SX32 R7, R10, R2, 0x1, P3 ;  /* 0x000000020a077211 */ /* 0x000fc600018f0eff */
[----:B------:R-:W-:Y:S02]  /*25aa0*/  VIADD R13, R11, UR5 ;  /* 0x000000050b0d7c36 */ /* 0x000fe40008000000 */
[----:B------:R3:W-:Y:S01]  /*25ab0*/  @P1 STG.E.U8 desc[UR18][R6.64], R17 ;  /* 0x0000001106001986 */ /* 0x0007e2000c101112 */
[CC--:B------:R-:W-:Y:S01]  /*25ac0*/  IADD3 R8, P1, PT, R0.reuse, R3.reuse, RZ ;  /* 0x0000000300087210 */ /* 0x0c0fe20007f3e0ff */
[----:B------:R-:W-:Y:S01]  /*25ad0*/  VIADD R14, R13, UR5 ;  /* 0x000000050d0e7c36 */ /* 0x000fe20008000000 */
[CC--:B------:R-:W-:Y:S02]  /*25ae0*/  IADD3 R10, P6, PT, R11.reuse, R3.reuse, RZ ;  /* 0x000000030b0a7210 */ /* 0x0c0fe40007fde0ff */
[-C--:B------:R-:W-:Y:S01]  /*25af0*/  LEA.HI.X.SX32 R9, R0, R2.reuse, 0x1, P1 ;  /* 0x0000000200097211 */ /* 0x080fe200008f0eff */
[----:B------:R-:W-:Y:S01]  /*25b00*/  VIADD R0, R14, UR5 ;  /* 0x000000050e007c36 */ /* 0x000fe20008000000 */
[----:B-----5:R-:W-:Y:S02]  /*25b10*/  ISETP.LT.AND P3, PT, R12, UR4, !P2 ;  /* 0x000000040c007c0c */ /* 0x020fe4000d761270 */
[----:B------:R-:W-:Y:S01]  /*25b20*/  LEA.HI.X.SX32 R11, R11, R2, 0x1, P6 ;  /* 0x000000020b0b7211 */ /* 0x000fe200030f0eff */
[----:B------:R-:W-:Y:S01]  /*25b30*/  VIADD R15, R0, UR5 ;  /* 0x00000005000f7c36 */ /* 0x000fe20008000000 */
[----:B0-----:R-:W-:-:S02]  /*25b40*/  IADD3 R4, P1, PT, R13, R3, RZ ;  /* 0x000000030d047210 */ /* 0x001fc40007f3e0ff */
[CC--:B------:R-:W-:Y:S02]  /*25b50*/  IADD3 R12, P6, PT, R14.reuse, R3.reuse, RZ ;  /* 0x000000030e0c7210 */ /* 0x0c0fe40007fde0ff */
[-C--:B------:R-:W-:Y:S02]  /*25b60*/  LEA.HI.X.SX32 R5, R13, R2.reuse, 0x1, P1 ;  /* 0x000000020d057211 */ /* 0x080fe400008f0eff */
[-C--:B------:R-:W-:Y:S02]  /*25b70*/  LEA.HI.X.SX32 R13, R14, R2.reuse, 0x1, P6 ;  /* 0x000000020e0d7211 */ /* 0x080fe400030f0eff */
[----:B------:R-:W-:Y:S02]  /*25b80*/  IADD3 R14, P6, PT, R15, R3, RZ ;  /* 0x000000030f0e7210 */ /* 0x000fe40007fde0ff */
[----:B---3--:R-:W-:Y:S02]  /*25b90*/  PRMT R7, R127, 0x9910, RZ ;  /* 0x000099107f077816 */ /* 0x008fe400000000ff */
[----:B------:R-:W-:-:S02]  /*25ba0*/  LEA.HI.X.SX32 R15, R15, R2, 0x1, P6 ;  /* 0x000000020f0f7211 */ /* 0x000fc400030f0eff */
[----:B--2---:R-:W-:Y:S02]  /*25bb0*/  ISETP.LT.AND P1, PT, R18, UR6, !P2 ;  /* 0x0000000612007c0c */ /* 0x004fe4000d721270 */
[----:B------:R-:W-:Y:S01]  /*25bc0*/  IADD3 R6, P6, PT, R0, R3, RZ ;  /* 0x0000000300067210 */ /* 0x000fe20007fde0ff */
[----:B------:R-:W-:Y:S01]  /*25bd0*/  IMAD.MOV.U32 R3, RZ, RZ, R7 ;  /* 0x000000ffff037224 */ /* 0x000fe200078e0007 */
[----:B-1----:R-:W-:Y:S02]  /*25be0*/  ISETP.LT.AND P2, PT, R16, UR7, !P2 ;  /* 0x0000000710007c0c */ /* 0x002fe4000d741270 */
[----:B------:R-:W-:Y:S02]  /*25bf0*/  PRMT R17, R129, 0x9910, RZ ;  /* 0x0000991081117816 */ /* 0x000fe400000000ff */
[----:B------:R-:W-:Y:S02]  /*25c00*/  SHF.R.S32.HI R3, RZ, 0x8, R3 ;  /* 0x00000008ff037819 */ /* 0x000fe40000011403 */
[----:B------:R-:W-:Y:S01]  /*25c10*/  SHF.R.S32.HI R17, RZ, 0x8, R17 ;  /* 0x00000008ff117819 */ /* 0x000fe20000011411 */
[----:B------:R0:W-:Y:S01]  /*25c20*/  @P0 STG.E.U8 desc[UR18][R8.64], R127 ;  /* 0x0000007f08000986 */ /* 0x0001e2000c101112 */
[----:B------:R-:W-:-:S03]  /*25c30*/  LEA.HI.X.SX32 R7, R0, R2, 0x1, P6 ;  /* 0x0000000200077211 */ /* 0x000fc600030f0eff */
[----:B------:R0:W-:Y:S04]  /*25c40*/  @P5 STG.E.U8 desc[UR18][R10.64], R3 ;  /* 0x000000030a005986 */ /* 0x0001e8000c101112 */
[----:B------:R0:W-:Y:S04]  /*25c50*/  @P3 STG.E.U8 desc[UR18][R4.64], R129 ;  /* 0x0000008104003986 */ /* 0x0001e8000c101112 */
[----:B------:R0:W-:Y:S04]  /*25c60*/  @P1 STG.E.U8 desc[UR18][R12.64], R17 ;  /* 0x000000110c001986 */ /* 0x0001e8000c101112 */
[----:B------:R0:W-:Y:S04]  /*25c70*/  @P2 STG.E.U8 desc[UR18][R6.64], R131 ;  /* 0x0000008306002986 */ /* 0x0001e8000c101112 */
[----:B------:R0:W-:Y:S01]  /*25c80*/  @P4 STG.E.U8 desc[UR18][R14.64], R19 ;  /* 0x000000130e004986 */ /* 0x0001e2000c101112 */
[----:B------:R-:W-:Y:S06]  /*25c90*/  BAR.SYNC.DEFER_BLOCKING 0x0 ;  /* 0x0000000000007b1d */ /* 0x000fec0000010000 */
[----:B------:R-:W-:Y:S05]  /*25ca0*/  BRA.U UP0, `(.L_x_13) ;  /* 0x0000000100a07547 */ /* 0x000fea000b800000 */
[----:B------:R-:W1:Y:S01]  /*25cb0*/  S2UR UR5, SR_CgaCtaId ;  /* 0x00000000000579c3 */ /* 0x000e620000008800 */
[----:B------:R-:W-:Y:S01]  /*25cc0*/  NOP ;  /* 0x0000000000007918 */ /* 0x000fe20000000000 */
[----:B------:R-:W-:Y:S01]  /*25cd0*/  UMOV UR4, 0x50 ;  /* 0x0000005000047882 */ /* 0x000fe20000000000 */
[----:B------:R-:W-:Y:S02]  /*25ce0*/  IMAD.U32 R0, RZ, RZ, UR8 ;  /* 0x00000008ff007e24 */ /* 0x000fe4000f8e00ff */
[----:B0-----:R-:W-:Y:S02]  /*25cf0*/  IMAD.MOV.U32 R3, RZ, RZ, 0xf ;  /* 0x0000000fff037424 */ /* 0x001fe400078e00ff */
[----:B------:R-:W-:Y:S01]  /*25d00*/  IMAD.MOV.U32 R7, RZ, RZ, 0x1 ;  /* 0x00000001ff077424 */ /* 0x000fe200078e00ff */
[----:B------:R-:W-:-:S04]  /*25d10*/  LOP3.LUT R0, R0, 0xffff, RZ, 0xc0, !PT ;  /* 0x0000ffff00007812 */ /* 0x000fc800078ec0ff */
[----:B------:R-:W-:-:S05]  /*25d20*/  SHF.R.U32.HI R0, RZ, 0x5, R0 ;  /* 0x00000005ff007819 */ /* 0x000fca0000011600 */
[----:B------:R-:W-:Y:S01]  /*25d30*/  VIADD R2, R0, 0x10 ;  /* 0x0000001000027836 */ /* 0x000fe20000000000 */
[----:B------:R-:W-:Y:S01]  /*25d40*/  SHF.L.U32 R0, R3, R0, RZ ;  /* 0x0000000003007219 */ /* 0x000fe200000006ff */
[----:B-1----:R-:W-:-:S03]  /*25d50*/  ULEA UR6, UR5, UR4, 0x18 ;  /* 0x0000000405067291 */ /* 0x002fc6000f8ec0ff */
[----:B------:R-:W-:-:S04]  /*25d60*/  SHF.L.U32 R3, R7, R2, RZ ;  /* 0x0000000207037219 */ /* 0x000fc800000006ff */
[----:B------:R-:W-:Y:S02]  /*25d70*/  LOP3.LUT R0, R3, R0, RZ, 0xfc, !PT ;  /* 0x0000000003007212 */ /* 0x000fe400078efcff */
[----:B------:R-:W0:Y:S02]  /*25d80*/  LDS R5, [UR6] ;  /* 0x00000006ff057984 */ /* 0x000e240008000800 */
[C---:B------:R-:W-:Y:S02]  /*25d90*/  LOP3.LUT R2, R0.reuse, 0xffff, RZ, 0xc0, !PT ;  /* 0x0000ffff00027812 */ /* 0x040fe400078ec0ff */
[----:B0-----:R-:W-:-:S04]  /*25da0*/  LOP3.LUT R3, R0, 0xffff, R5, 0x80, !PT ;  /* 0x0000ffff00037812 */ /* 0x001fc800078e8005 */
[----:B------:R-:W-:-:S13]  /*25db0*/  ISETP.NE.AND P0, PT, R3, R2, PT ;  /* 0x000000020300720c */ /* 0x000fda0003f05270 */
[----:B------:R-:W-:Y:S05]  /*25dc0*/  @P0 BRA `(.L_x_14) ;  /* 0x0000000000500947 */ /* 0x000fea0003800000 */
[----:B------:R-:W-:Y:S02]  /*25dd0*/  SHF.R.U32.HI R5, RZ, 0x10, R5 ;  /* 0x00000010ff057819 */ /* 0x000fe40000011605 */
[----:B------:R-:W-:-:S04]  /*25de0*/  SHF.R.U32.HI R2, RZ, 0x10, R0 ;  /* 0x00000010ff027819 */ /* 0x000fc80000011600 */
[----:B------:R-:W-:-:S04]  /*25df0*/  LOP3.LUT R5, R5, R2, RZ, 0xc0, !PT ;  /* 0x0000000205057212 */ /* 0x000fc800078ec0ff */
[----:B------:R-:W-:-:S13]  /*25e00*/  ISETP.NE.AND P0, PT, R5, R2, PT ;  /* 0x000000020500720c */ /* 0x000fda0003f05270 */
[----:B------:R-:W-:Y:S05]  /*25e10*/  @P0 BRA `(.L_x_15) ;  /* 0x0000000000300947 */ /* 0x000fea0003800000 */
[----:B------:R-:W-:Y:S01]  /*25e20*/  R2UR UR4, R0 ;  /* 0x00000000000472ca */ /* 0x000fe200000e0000 */
[----:B------:R-:W-:Y:S01]  /*25e30*/  VOTEU.ANY UR5, UPT, PT ;  /* 0x0000000000057886 */ /* 0x000fe200038e0100 */
[----:B------:R-:W0:Y:S01]  /*25e40*/  S2R R0, SR_LANEID ;  /* 0x0000000000007919 */ /* 0x000e220000000000 */
[----:B------:R-:W-:-:S10]  /*25e50*/  UFLO.U32 UR5, UR5 ;  /* 0x00000005000572bd */ /* 0x000fd400080e0000 */
[----:B------:R-:W-:-:S06]  /*25e60*/  ULOP3.LUT UR4, URZ, UR4, URZ, 0x33, !UPT ;  /* 0x00000004ff047292 */ /* 0x000fcc000f8e33ff */
[----:B------:R-:W-:-:S04]  /*25e70*/  IMAD.U32 R2, RZ, RZ, UR4 ;  /* 0x00000004ff027e24 */ /* 0x000fc8000f8e00ff */
[----:B------:R-:W1:Y:S02]  /*25e80*/  REDUX UR7, R2 ;  /* 0x00000000020773c4 */ /* 0x000e640000000000 */
[----:B------:R2:W-:Y:S01]  /*25e90*/  UTCATOMSWS.AND URZ, UR4 ;  /* 0x0000000400ff79e3 */ /* 0x0005e20008000000 */
[----:B0-----:R-:W-:Y:S01]  /*25ea0*/  ISETP.EQ.U32.AND P0, PT, R0, UR5, PT ;  /* 0x0000000500007c0c */ /* 0x001fe2000bf02070 */
[----:B-1----:R-:W-:-:S12]  /*25eb0*/  IMAD.U32 R0, RZ, RZ, UR7 ;  /* 0x00000007ff007e24 */ /* 0x002fd8000f8e00ff */
[----:B------:R2:W-:Y:S01]  /*25ec0*/  @P0 ATOMS.AND RZ, [UR6], R0 ;  /* 0x00000000ffff098c */ /* 0x0005e2000a800006 */
[----:B------:R-:W-:Y:S05]  /*25ed0*/  BRA `(.L_x_13) ;  /* 0x0000000000147947 */ /* 0x000fea0003800000 */
.L_x_15:
[----:B------:R-:W-:-:S07]  /*25ee0*/  MOV R2, 0x25f00 ;  /* 0x00025f0000027802 */ /* 0x000fce0000000f00 */
[----:B------:R-:W-:Y:S05]  /*25ef0*/  CALL.REL.NOINC `($__internal_0_$__cuda_sm10x_tcgen05_guardrail_trap_col_being_dealloced_not_returned_by_alloc) ;  /* 0x00000000002c7944 */ /* 0x000fea0003c00000 */
[----:B------:R-:W-:Y:S05]  /*25f00*/  BRA `(.L_x_13) ;  /* 0x0000000000087947 */ /* 0x000fea0003800000 */
.L_x_14:
[----:B------:R-:W-:-:S07]  /*25f10*/  MOV R2, 0x25f30 ;  /* 0x00025f3000027802 */ /* 0x000fce0000000f00 */
[----:B------:R-:W-:Y:S05]  /*25f20*/  CALL.REL.NOINC `($__internal_2_$__cuda_sm10x_tcgen05_guardrail_trap_unallocated_columns_being_dealloced) ;  /* 0x0000000000387944 */ /* 0x000fea0003c00000 */
.L_x_13:
[----:B------:R-:W-:Y:S01]  /*25f30*/  NOP ;  /* 0x0000000000007918 */ /* 0x000fe20000000000 */
[----:B--2---:R-:W-:Y:S05]  /*25f40*/  EXIT ;  /* 0x000000000000794d */ /* 0x004fea0003800000 */
.L_x_8:
[----:B------:R-:W1:Y:S02]  /*25f50*/  SYNCS.PHASECHK.TRANS64.TRYWAIT P6, [UR6], R39 ;  /* 0x00000027ff0075a7 */ /* 0x000e6400080c1106 */
[----:B-1----:R-:W-:Y:S05]  /*25f60*/  @!P6 BRA `(.L_x_8) ;  /* 0xfffffffc00f8e947 */ /* 0x002fea000383ffff */
[----:B------:R-:W-:Y:S05]  /*25f70*/  BRA `(.L_x_16) ;  /* 0xfffffefc00847947 */ /* 0x000fea000383ffff */
.L_x_12:
[----:B------:R-:W0:Y:S02]  /*25f80*/  SYNCS.PHASECHK.TRANS64.TRYWAIT P4, [UR6], R10 ;  /* 0x0000000aff0075a7 */ /* 0x000e240008081106 */
[----:B0-----:R-:W-:Y:S05]  /*25f90*/  @!P4 BRA `(.L_x_12) ;  /* 0xfffffffc00f8c947 */ /* 0x001fea000383ffff */
[----:B------:R-:W-:Y:S05]  /*25fa0*/  BRA `(.L_x_11) ;  /* 0xffffffb400f47947 */ /* 0x000fea000383ffff */
        .weak           $__internal_0_$__cuda_sm10x_tcgen05_guardrail_trap_col_being_dealloced_not_returned_by_alloc
        .type           $__internal_0_$__cuda_sm10x_tcgen05_guardrail_trap_col_being_dealloced_not_returned_by_alloc,@function
        .size           $__internal_0_$__cuda_sm10x_tcgen05_guardrail_trap_col_being_dealloced_not_returned_by_alloc,($__internal_1_$__cuda_sm10x_tcgen05_guardrail_trap_phase_invalid_during_alloc - $__internal_0_$__cuda_sm10x_tcgen05_guardrail_trap_col_being_dealloced_not_returned_by_alloc)
$__internal_0_$__cuda_sm10x_tcgen05_guardrail_trap_col_being_dealloced_not_returned_by_alloc:
[----:B------:R-:W-:Y:S05]  /*25fb0*/  BPT.TRAP 0x1 ;  /* 0x000000040000795c */ /* 0x000fea0000300000 */
[----:B------:R-:W-:-:S04]  /*25fc0*/  IMAD.MOV.U32 R3, RZ, RZ, 0x0 ;  /* 0x00000000ff037424 */ /* 0x000fc800078e00ff */
[----:B------:R-:W-:Y:S05]  /*25fd0*/  RET.REL.NODEC R2 `(matmul_kernel) ;  /* 0xfffffda002087950 */ /* 0x000fea0003c3ffff */
        .weak           $__internal_1_$__cuda_sm10x_tcgen05_guardrail_trap_phase_invalid_during_alloc
        .type           $__internal_1_$__cuda_sm10x_tcgen05_guardrail_trap_phase_invalid_during_alloc,@function
        .size           $__internal_1_$__cuda_sm10x_tcgen05_guardrail_trap_phase_invalid_during_alloc,($__internal_2_$__cuda_sm10x_tcgen05_guardrail_trap_unallocated_columns_being_dealloced - $__internal_1_$__cuda_sm10x_tcgen05_guardrail_trap_phase_invalid_during_alloc)
$__internal_1_$__cuda_sm10x_tcgen05_guardrail_trap_phase_invalid_during_alloc:
[----:B------:R-:W-:Y:S05]  /*25fe0*/  BPT.TRAP 0x1 ;  /* 0x000000040000795c */ /* 0x000fea0000300000 */
[----:B------:R-:W-:-:S04]  /*25ff0*/  IMAD.MOV.U32 R5, RZ, RZ, 0x0 ;  /* 0x00000000ff057424 */ /* 0x000fc800078e00ff */
[----:B------:R-:W-:Y:S05]  /*26000*/  RET.REL.NODEC R4 `(matmul_kernel) ;  /* 0xfffffd9c04fc7950 */ /* 0x000fea0003c3ffff */
        .weak           $__internal_2_$__cuda_sm10x_tcgen05_guardrail_trap_unallocated_columns_being_dealloced
        .type           $__internal_2_$__cuda_sm10x_tcgen05_guardrail_trap_unallocated_columns_being_dealloced,@function
        .size           $__internal_2_$__cuda_sm10x_tcgen05_guardrail_trap_unallocated_columns_being_dealloced,(.L_x_20 - $__internal_2_$__cuda_sm10x_tcgen05_guardrail_trap_unallocated_columns_being_dealloced)
$__internal_2_$__cuda_sm10x_tcgen05_guardrail_trap_unallocated_columns_being_dealloced:
[----:B------:R-:W-:Y:S05]  /*26010*/  BPT.TRAP 0x1 ;  /* 0x000000040000795c */ /* 0x000fea0000300000 */
[----:B------:R-:W-:-:S04]  /*26020*/  IMAD.MOV.U32 R3, RZ, RZ, 0x0 ;  /* 0x00000000ff037424 */ /* 0x000fc800078e00ff */
[----:B------:R-:W-:Y:S05]  /*26030*/  RET.REL.NODEC R2 `(matmul_kernel) ;  /* 0xfffffd9c02f07950 */ /* 0x000fea0003c3ffff */
.L_x_17:
[----:B------:R-:W-:-:S00]  /*26040*/  BRA `(.L_x_17) ;  /* 0xfffffffc00fc7947 */ /* 0x000fc0000383ffff */
[----:B------:R-:W-:-:S00]  /*26050*/  NOP ;  /* 0x0000000000007918 */ /* 0x000fc00000000000 */
        /* <DEDUP_REMOVED lines=10> */
.L_x_20:


//--------------------- .nv.shared.matmul_kernel  --------------------------
	.section	.nv.shared.matmul_kernel,"aw",@nobits
	.sectionflags	@""
	.align	16
	.zero		1024


//--------------------- .nv.shared.reserved.0     --------------------------
	.section	.nv.shared.reserved.0,"aw",@nobits
	.align	8
	.weak		__nv_reservedSMEM_offset_0_alias
	.size		__nv_reservedSMEM_offset_0_alias, 0, 64
	.other		__nv_reservedSMEM_offset_0_alias,@"STO_CUDA_RESERVED_SHARED STV_DEFAULT"
__nv_reservedSMEM_offset_0_alias:
	.zero		0
.nv.shared.reserved.0:
	.zero		64
	.weak		__nv_reservedSMEM_allocation_phase
	.type		__nv_reservedSMEM_allocation_phase,@object
	.size		__nv_reservedSMEM_allocation_phase,(.L_0 - __nv_reservedSMEM_allocation_phase)
__nv_reservedSMEM_allocation_phase:
	.zero		1
.L_0:
	.zero		7
	.weak		__nv_reservedSMEM_devtool_atexit_pc
	.type		__nv_reservedSMEM_devtool_atexit_pc,@object
	.size		__nv_reservedSMEM_devtool_atexit_pc,(__nv_reservedSMEM_allocation_mask - __nv_reservedSMEM_devtool_atexit_pc)
__nv_reservedSMEM_devtool_atexit_pc:
	.zero		8
	.weak		__nv_reservedSMEM_allocation_mask
	.type		__nv_reservedSMEM_allocation_mask,@object
	.size		__nv_reservedSMEM_allocation_mask,(.L_2 - __nv_reservedSMEM_allocation_mask)
__nv_reservedSMEM_allocation_mask:
	.zero		4
.L_2:


//--------------------- .nv.constant0.matmul_kernel --------------------------
	.section	.nv.constant0.matmul_kernel,"a",@progbits
	.sectionflags	@""
	.align	4
.nv.constant0.matmul_kernel:
	.zero		976


//--------------------- SYMBOLS --------------------------

	.type		.nv.reservedSmem.offset0,@object
	.size		.nv.reservedSmem.offset0,0x4
	.type		.nv.reservedSmem.cap,@object
	.size		.nv.reservedSmem.cap,0x4
